	.target	sm_100a

	.elftype	@"ET_EXEC"


//--------------------- .note.nv.tkinfo           --------------------------
	.section	.note.nv.tkinfo,"",@"SHT_NOTE"
	.sectionflags	@"SHF_NOTE_NV_TKINFO"
	.tkinfo
        /*0018*/ 	.word	0x00000002
        /*0030*/ 	.string	""
        /*0030*/ 	.string	"ptxas"
        /*0030*/ 	.string	"Cuda compilation tools, release 13.0, V13.0.88"
        /*0030*/ 	.string	"Build cuda_13.0.r13.0/compiler.36424714_0"
        /*0030*/ 	.string	"-arch sm_100a -m 64 "



//--------------------- .note.nv.cuinfo           --------------------------
	.section	.note.nv.cuinfo,"",@"SHT_NOTE"
	.sectionflags	@"SHF_NOTE_NV_CUINFO"
        /*0018*/ 	.short	0x0002
        /*001a*/ 	.short	0x0064
        /*001c*/ 	.short	0x0082
	.zero		2


//--------------------- .nv.info                  --------------------------
	.section	.nv.info,"",@"SHT_CUDA_INFO"
	.align	4


	//----- nvinfo : EIATTR_REGCOUNT
	.align		4
        /*0000*/ 	.byte	0x04, 0x2f
        /*0002*/ 	.short	(.L_34 - .L_33)
	.align		4
.L_33:
        /*0004*/ 	.word	index@(_ZN7cutlass13device_kernelINS_4fmha6kernel36Sm100FmhaFwdKernelTmaWarpspecializedIN4cute5tupleIJiiiNS5_IJNS5_IJiiEEEiEEEEEENS1_10collective38Sm100FmhaFwdMainloopTmaWarpspecializedINS_6half_tEffNS5_IJNS4_1CILi256EEENSC_ILi128EEENSC_ILi32EEEEEENS5_IJiNSC_ILi1EEES7_EEENS5_IJiSH_NS5_IJNS5_IJNSC_ILi0EEEiEEEiEEEEEESM_NS9_10CausalMaskILb1EEENS5_IJNSC_ILi2EEESH_SH_EEENSC_ILb0EEEEENS9_38Sm100FmhaFwdEpilogueTmaWarpspecializedISB_fNS5_IJSE_SF_SE_EEESI_NS5_IJSH_S7_EEESR_EENS2_23PersistentTileSchedulerENS2_41Sm100FmhaCtxKernelWarpspecializedScheduleEEEEEvNT_6ParamsE)
        /*0008*/ 	.word	0x00000080


	//----- nvinfo : EIATTR_FRAME_SIZE
	.align		4
.L_34:
        /*000c*/ 	.byte	0x04, 0x11
        /*000e*/ 	.short	(.L_36 - .L_35)
	.align		4
.L_35:
        /*0010*/ 	.word	index@($__internal_3_$__cuda_sm3x_div_rn_noftz_f32_slowpath)
        /*0014*/ 	.word	0x00000070


	//----- nvinfo : EIATTR_FRAME_SIZE
	.align		4
.L_36:
        /*0018*/ 	.byte	0x04, 0x11
        /*001a*/ 	.short	(.L_38 - .L_37)
	.align		4
.L_37:
        /*001c*/ 	.word	index@($__internal_2_$__cuda_sm10x_tcgen05_guardrail_trap_unallocated_columns_being_dealloced)
        /*0020*/ 	.word	0x00000070


	//----- nvinfo : EIATTR_FRAME_SIZE
	.align		4
.L_38:
        /*0024*/ 	.byte	0x04, 0x11
        /*0026*/ 	.short	(.L_40 - .L_39)
	.align		4
.L_39:
        /*0028*/ 	.word	index@($__internal_1_$__cuda_sm10x_tcgen05_guardrail_trap_phase_invalid_during_alloc)
        /*002c*/ 	.word	0x00000070


	//----- nvinfo : EIATTR_FRAME_SIZE
	.align		4
.L_40:
        /*0030*/ 	.byte	0x04, 0x11
        /*0032*/ 	.short	(.L_42 - .L_41)
	.align		4
.L_41:
        /*0034*/ 	.word	index@($__internal_0_$__cuda_sm10x_tcgen05_guardrail_trap_col_being_dealloced_not_returned_by_alloc)
        /*0038*/ 	.word	0x00000070


	//----- nvinfo : EIATTR_FRAME_SIZE
	.align		4
.L_42:
        /*003c*/ 	.byte	0x04, 0x11
        /*003e*/ 	.short	(.L_44 - .L_43)
	.align		4
.L_43:
        /*0040*/ 	.word	index@(_ZN7cutlass13device_kernelINS_4fmha6kernel36Sm100FmhaFwdKernelTmaWarpspecializedIN4cute5tupleIJiiiNS5_IJNS5_IJiiEEEiEEEEEENS1_10collective38Sm100FmhaFwdMainloopTmaWarpspecializedINS_6half_tEffNS5_IJNS4_1CILi256EEENSC_ILi128EEENSC_ILi32EEEEEENS5_IJiNSC_ILi1EEES7_EEENS5_IJiSH_NS5_IJNS5_IJNSC_ILi0EEEiEEEiEEEEEESM_NS9_10CausalMaskILb1EEENS5_IJNSC_ILi2EEESH_SH_EEENSC_ILb0EEEEENS9_38Sm100FmhaFwdEpilogueTmaWarpspecializedISB_fNS5_IJSE_SF_SE_EEESI_NS5_IJSH_S7_EEESR_EENS2_23PersistentTileSchedulerENS2_41Sm100FmhaCtxKernelWarpspecializedScheduleEEEEEvNT_6ParamsE)
        /*0044*/ 	.word	0x00000070


	//----- nvinfo : EIATTR_MIN_STACK_SIZE
	.align		4
.L_44:
        /*0048*/ 	.byte	0x04, 0x12
        /*004a*/ 	.short	(.L_46 - .L_45)
	.align		4
.L_45:
        /*004c*/ 	.word	index@(_ZN7cutlass13device_kernelINS_4fmha6kernel36Sm100FmhaFwdKernelTmaWarpspecializedIN4cute5tupleIJiiiNS5_IJNS5_IJiiEEEiEEEEEENS1_10collective38Sm100FmhaFwdMainloopTmaWarpspecializedINS_6half_tEffNS5_IJNS4_1CILi256EEENSC_ILi128EEENSC_ILi32EEEEEENS5_IJiNSC_ILi1EEES7_EEENS5_IJiSH_NS5_IJNS5_IJNSC_ILi0EEEiEEEiEEEEEESM_NS9_10CausalMaskILb1EEENS5_IJNSC_ILi2EEESH_SH_EEENSC_ILb0EEEEENS9_38Sm100FmhaFwdEpilogueTmaWarpspecializedISB_fNS5_IJSE_SF_SE_EEESI_NS5_IJSH_S7_EEESR_EENS2_23PersistentTileSchedulerENS2_41Sm100FmhaCtxKernelWarpspecializedScheduleEEEEEvNT_6ParamsE)
        /*0050*/ 	.word	0x00000070
.L_46:


//--------------------- .nv.compat                --------------------------
	.section	.nv.compat,"",@"SHT_CUDA_COMPAT_INFO"
	.align	4
        /*0000*/ 	.byte	0x02, 0x09, 0x01, 0x00, 0x02, 0x02, 0x02, 0x00, 0x02, 0x05, 0x05, 0x00, 0x03, 0x07, 0x01, 0x01
        /*0010*/ 	.byte	0x02, 0x03, 0x01, 0x00, 0x02, 0x06, 0x01, 0x00, 0x04, 0x0b, 0x08, 0x00, 0x01, 0x00, 0x00, 0x00
        /*0020*/ 	.byte	0x00, 0x00, 0x00, 0x00


//--------------------- .nv.info._ZN7cutlass13device_kernelINS_4fmha6kernel36Sm100FmhaFwdKernelTmaWarpspecializedIN4cute5tupleIJiiiNS5_IJNS5_IJiiEEEiEEEEEENS1_10collective38Sm100FmhaFwdMainloopTmaWarpspecializedINS_6half_tEffNS5_IJNS4_1CILi256EEENSC_ILi128EEENSC_ILi32EEEEEENS5_IJiNSC_ILi1EEES7_EEENS5_IJiSH_NS5_IJNS5_IJNSC_ILi0EEEiEEEiEEEEEESM_NS9_10CausalMaskILb1EEENS5_IJNSC_ILi2EEESH_SH_EEENSC_ILb0EEEEENS9_38Sm100FmhaFwdEpilogueTmaWarpspecializedISB_fNS5_IJSE_SF_SE_EEESI_NS5_IJSH_S7_EEESR_EENS2_23PersistentTileSchedulerENS2_41Sm100FmhaCtxKernelWarpspecializedScheduleEEEEEvNT_6ParamsE --------------------------
	.section	.nv.info._ZN7cutlass13device_kernelINS_4fmha6kernel36Sm100FmhaFwdKernelTmaWarpspecializedIN4cute5tupleIJiiiNS5_IJNS5_IJiiEEEiEEEEEENS1_10collective38Sm100FmhaFwdMainloopTmaWarpspecializedINS_6half_tEffNS5_IJNS4_1CILi256EEENSC_ILi128EEENSC_ILi32EEEEEENS5_IJiNSC_ILi1EEES7_EEENS5_IJiSH_NS5_IJNS5_IJNSC_ILi0EEEiEEEiEEEEEESM_NS9_10CausalMaskILb1EEENS5_IJNSC_ILi2EEESH_SH_EEENSC_ILb0EEEEENS9_38Sm100FmhaFwdEpilogueTmaWarpspecializedISB_fNS5_IJSE_SF_SE_EEESI_NS5_IJSH_S7_EEESR_EENS2_23PersistentTileSchedulerENS2_41Sm100FmhaCtxKernelWarpspecializedScheduleEEEEEvNT_6ParamsE,"",@"SHT_CUDA_INFO"
	.sectionflags	@""
	.align	4


	//----- nvinfo : EIATTR_CUDA_API_VERSION
	.align		4
        /*0000*/ 	.byte	0x04, 0x37
        /*0002*/ 	.short	(.L_48 - .L_47)
.L_47:
        /*0004*/ 	.word	0x00000082


	//----- nvinfo : EIATTR_KPARAM_INFO
	.align		4
.L_48:
        /*0008*/ 	.byte	0x04, 0x17
        /*000a*/ 	.short	(.L_50 - .L_49)
.L_49:
        /*000c*/ 	.word	0x00000000
        /*0010*/ 	.short	0x0000
        /*0012*/ 	.short	0x0000
        /*0014*/ 	.byte	0x00, 0xf0, 0x01, 0x18


	//----- nvinfo : EIATTR_AT_ENTRY_FRAGMENTS
	.align		4
.L_50:
        /*0018*/ 	.byte	0x04, 0x4f
        /*001a*/ 	.short	(.L_52 - .L_51)


	//   ....[0]....
.L_51:
        /*001c*/ 	.word	0x00000006


	//----- nvinfo : EIATTR_RESERVED_SMEM_USED
	.align		4
.L_52:
        /*0020*/ 	.byte	0x01, 0x41
	.zero		2


	//----- nvinfo : EIATTR_SPARSE_MMA_MASK
	.align		4
        /*0024*/ 	.byte	0x03, 0x50
        /*0026*/ 	.short	0x0000


	//----- nvinfo : EIATTR_TCGEN05_1CTA_USED
	.align		4
        /*0028*/ 	.byte	0x01, 0x51
	.zero		2


	//----- nvinfo : EIATTR_MAXREG_COUNT
	.align		4
        /*002c*/ 	.byte	0x03, 0x1b
        /*002e*/ 	.short	0x0080


	//----- nvinfo : EIATTR_NUM_BARRIERS
	.align		4
        /*0030*/ 	.byte	0x02, 0x4c
        /*0032*/ 	.byte	0x01
	.zero		1


	//----- nvinfo : EIATTR_EXTERNS
	.align		4
        /*0034*/ 	.byte	0x04, 0x0f
        /*0036*/ 	.short	(.L_54 - .L_53)


	//   ....[0]....
	.align		4
.L_53:
        /*0038*/ 	.word	index@(vprintf)


	//   ....[1]....
	.align		4
        /*003c*/ 	.word	index@(__assertfail)


	//----- nvinfo : EIATTR_ANNOTATIONS
	.align		4
.L_54:
        /*0040*/ 	.byte	0x04, 0x55
        /*0042*/ 	.short	(.L_56 - .L_55)


	//   ....[0]....
.L_55:
        /*0044*/ 	.word	0x00000001
        /*0048*/ 	.byte	0xa0, 0xda, 0x00, 0x00, 0x01, 0x00, 0x00, 0x00, 0x00, 0xdb, 0x00, 0x00, 0x01, 0x00, 0x00, 0x00
        /* <DEDUP_REMOVED lines=41> */
        /*02e8*/ 	.byte	0x40, 0x61, 0x01, 0x00


	//----- nvinfo : EIATTR_MERCURY_ISA_VERSION
	.align		4
.L_56:
        /*02ec*/ 	.byte	0x03, 0x5f
        /*02ee*/ 	.short	0x0101


	//----- nvinfo : EIATTR_INT_WARP_WIDE_INSTR_OFFSETS
	.align		4
        /*02f0*/ 	.byte	0x04, 0x31
        /*02f2*/ 	.short	(.L_58 - .L_57)


	//   ....[0]....
.L_57:
        /*02f4*/ 	.word	0x00019840


	//   ....[1]....
        /*02f8*/ 	.word	0x00019860


	//   ....[2]....
        /*02fc*/ 	.word	0x00019890


	//----- nvinfo : EIATTR_COOP_GROUP_MASK_REGIDS
	.align		4
.L_58:
        /*0300*/ 	.byte	0x04, 0x29
        /*0302*/ 	.short	(.L_60 - .L_59)


	//   ....[0]....
.L_59:
        /*0304*/ 	.word	0xffffffff


	//   ....[1]....
        /*0308*/ 	.word	0xffffffff


	//   ....[2]....
        /*030c*/ 	.word	0xffffffff


	//   ....[3]....
        /*0310*/ 	.word	0xffffffff


	//   ....[4]....
        /*0314*/ 	.word	0xffffffff


	//   ....[5]....
        /*0318*/ 	.word	0xffffffff


	//   ....[6]....
        /*031c*/ 	.word	0xffffffff


	//   ....[7]....
        /*0320*/ 	.word	0xffffffff


	//   ....[8]....
        /*0324*/ 	.word	0xffffffff


	//   ....[9]....
        /*0328*/ 	.word	0xffffffff


	//   ....[10]....
        /*032c*/ 	.word	0xffffffff


	//   ....[11]....
        /*0330*/ 	.word	0xffffffff


	//   ....[12]....
        /*0334*/ 	.word	0xffffffff


	//   ....[13]....
        /*0338*/ 	.word	0xffffffff


	//   ....[14]....
        /*033c*/ 	.word	0xffffffff


	//   ....[15]....
        /*0340*/ 	.word	0xffffffff


	//   ....[16]....
        /*0344*/ 	.word	0xffffffff


	//   ....[17]....
        /*0348*/ 	.word	0xffffffff


	//   ....[18]....
        /*034c*/ 	.word	0xffffffff


	//----- nvinfo : EIATTR_COOP_GROUP_INSTR_OFFSETS
	.align		4
.L_60:
        /*0350*/ 	.byte	0x04, 0x28
        /*0352*/ 	.short	(.L_62 - .L_61)


	//   ....[0]....
.L_61:
        /*0354*/ 	.word	0x00000120


	//   ....[1]....
        /*0358*/ 	.word	0x000008e0


	//   ....[2]....
        /*035c*/ 	.word	0x00000b10


	//   ....[3]....
        /*0360*/ 	.word	0x00000c40


	//   ....[4]....
        /*0364*/ 	.word	0x00000d80


	//   ....[5]....
        /*0368*/ 	.word	0x00000ff0


	//   ....[6]....
        /*036c*/ 	.word	0x000011e0


	//   ....[7]....
        /*0370*/ 	.word	0x000012f0


	//   ....[8]....
        /*0374*/ 	.word	0x00001450


	//   ....[9]....
        /*0378*/ 	.word	0x000015b0


	//   ....[10]....
        /*037c*/ 	.word	0x00001a00


	//   ....[11]....
        /*0380*/ 	.word	0x00001c10


	//   ....[12]....
        /*0384*/ 	.word	0x00001c20


	//   ....[13]....
        /*0388*/ 	.word	0x00007fb0


	//   ....[14]....
        /*038c*/ 	.word	0x000085d0


	//   ....[15]....
        /*0390*/ 	.word	0x0000ad20


	//   ....[16]....
        /*0394*/ 	.word	0x0000f2d0


	//   ....[17]....
        /*0398*/ 	.word	0x00019740


	//   ....[18]....
        /*039c*/ 	.word	0x00019960


	//----- nvinfo : EIATTR_REG_RECONFIG
	.align		4
.L_62:
        /*03a0*/ 	.byte	0x01, 0x54
	.zero		2


	//----- nvinfo : EIATTR_VRC_CTA_INIT_COUNT
	.align		4
        /*03a4*/ 	.byte	0x02, 0x4a
        /*03a6*/ 	.byte	0x80
	.zero		1


	//----- nvinfo : EIATTR_SYSCALL_OFFSETS
	.align		4
        /*03a8*/ 	.byte	0x04, 0x46
        /*03aa*/ 	.short	(.L_64 - .L_63)


	//   ....[0]....
.L_63:
        /*03ac*/ 	.word	0x000045d0


	//   ....[1]....
        /*03b0*/ 	.word	0x000046a0


	//   ....[2]....
        /*03b4*/ 	.word	0x00004710


	//   ....[3]....
        /*03b8*/ 	.word	0x00004780


	//   ....[4]....
        /*03bc*/ 	.word	0x000047f0


	//   ....[5]....
        /*03c0*/ 	.word	0x00004890


	//   ....[6]....
        /*03c4*/ 	.word	0x00004970


	//   ....[7]....
        /*03c8*/ 	.word	0x00004a10


	//   ....[8]....
        /*03cc*/ 	.word	0x00004ab0


	//   ....[9]....
        /*03d0*/ 	.word	0x00004b50


	//   ....[10]....
        /*03d4*/ 	.word	0x00004bc0


	//   ....[11]....
        /*03d8*/ 	.word	0x00004c60


	//   ....[12]....
        /*03dc*/ 	.word	0x00004d00


	//   ....[13]....
        /*03e0*/ 	.word	0x00004d70


	//   ....[14]....
        /*03e4*/ 	.word	0x00004e10


	//   ....[15]....
        /*03e8*/ 	.word	0x00004eb0


	//   ....[16]....
        /*03ec*/ 	.word	0x00004f50


	//   ....[17]....
        /*03f0*/ 	.word	0x00004ff0


	//   ....[18]....
        /*03f4*/ 	.word	0x00005060


	//   ....[19]....
        /*03f8*/ 	.word	0x00005100


	//   ....[20]....
        /*03fc*/ 	.word	0x000051a0


	//   ....[21]....
        /*0400*/ 	.word	0x00005210


	//   ....[22]....
        /*0404*/ 	.word	0x000052b0


	//   ....[23]....
        /*0408*/ 	.word	0x00005350


	//   ....[24]....
        /*040c*/ 	.word	0x000053f0


	//   ....[25]....
        /*0410*/ 	.word	0x00005490


	//   ....[26]....
        /*0414*/ 	.word	0x00005500


	//   ....[27]....
        /*0418*/ 	.word	0x000055a0


	//   ....[28]....
        /*041c*/ 	.word	0x00005640


	//   ....[29]....
        /*0420*/ 	.word	0x000056b0


	//   ....[30]....
        /*0424*/ 	.word	0x00005750


	//   ....[31]....
        /*0428*/ 	.word	0x000057f0


	//   ....[32]....
        /*042c*/ 	.word	0x00005890


	//   ....[33]....
        /*0430*/ 	.word	0x00005930


	//   ....[34]....
        /*0434*/ 	.word	0x000059d0


	//   ....[35]....
        /*0438*/ 	.word	0x00005a70


	//   ....[36]....
        /*043c*/ 	.word	0x00005ae0


	//   ....[37]....
        /*0440*/ 	.word	0x00005b80


	//   ....[38]....
        /*0444*/ 	.word	0x00005c20


	//   ....[39]....
        /*0448*/ 	.word	0x00005c90


	//   ....[40]....
        /*044c*/ 	.word	0x00005d30


	//   ....[41]....
        /*0450*/ 	.word	0x00005dd0


	//   ....[42]....
        /*0454*/ 	.word	0x00005e70


	//   ....[43]....
        /*0458*/ 	.word	0x00005f10


	//   ....[44]....
        /*045c*/ 	.word	0x00005f80


	//   ....[45]....
        /*0460*/ 	.word	0x00006020


	//   ....[46]....
        /*0464*/ 	.word	0x000060c0


	//   ....[47]....
        /*0468*/ 	.word	0x00006130


	//   ....[48]....
        /*046c*/ 	.word	0x000061c0


	//   ....[49]....
        /*0470*/ 	.word	0x00006260


	//   ....[50]....
        /*0474*/ 	.word	0x00006300


	//   ....[51]....
        /*0478*/ 	.word	0x000063a0


	//   ....[52]....
        /*047c*/ 	.word	0x00006410


	//   ....[53]....
        /*0480*/ 	.word	0x000064a0


	//   ....[54]....
        /*0484*/ 	.word	0x00006540


	//   ....[55]....
        /*0488*/ 	.word	0x000065b0


	//   ....[56]....
        /*048c*/ 	.word	0x00006650


	//   ....[57]....
        /*0490*/ 	.word	0x000066f0


	//   ....[58]....
        /*0494*/ 	.word	0x00006790


	//   ....[59]....
        /*0498*/ 	.word	0x00006830


	//   ....[60]....
        /*049c*/ 	.word	0x00008150


	//   ....[61]....
        /*04a0*/ 	.word	0x00008770


	//   ....[62]....
        /*04a4*/ 	.word	0x000090c0


	//   ....[63]....
        /*04a8*/ 	.word	0x00009f10


	//   ....[64]....
        /*04ac*/ 	.word	0x0000af60


	//   ....[65]....
        /*04b0*/ 	.word	0x0000b0d0


	//   ....[66]....
        /*04b4*/ 	.word	0x0000b240


	//   ....[67]....
        /*04b8*/ 	.word	0x0000b3b0


	//   ....[68]....
        /*04bc*/ 	.word	0x0000b940


	//   ....[69]....
        /*04c0*/ 	.word	0x0000e440


	//   ....[70]....
        /*04c4*/ 	.word	0x0000e740


	//   ....[71]....
        /*04c8*/ 	.word	0x0000f140


	//   ....[72]....
        /*04cc*/ 	.word	0x0000f510


	//   ....[73]....
        /*04d0*/ 	.word	0x0000f680


	//   ....[74]....
        /*04d4*/ 	.word	0x0000f7f0


	//   ....[75]....
        /*04d8*/ 	.word	0x0000f960


	//   ....[76]....
        /*04dc*/ 	.word	0x000127d0


	//   ....[77]....
        /*04e0*/ 	.word	0x00015380


	//   ....[78]....
        /*04e4*/ 	.word	0x00015690


	//   ....[79]....
        /*04e8*/ 	.word	0x000160e0


	//----- nvinfo : EIATTR_MBARRIER_INSTR_OFFSETS
	.align		4
.L_64:
        /*04ec*/ 	.byte	0x04, 0x39
        /*04ee*/ 	.short	(.L_66 - .L_65)


	//   ....[0]....
.L_65:
        /*04f0*/ 	.word	0x000009c0
        /*04f4*/ 	.word	0x000000ff
        /*04f8*/ 	.word	0x0000e000
        /*04fc*/ 	.short	0x0100
        /*04fe*/ 	.byte	0x05
	.zero		1


	//   ....[1]....
        /*0500*/ 	.word	0x000009d0
        /*0504*/ 	.word	0x000000ff
        /*0508*/ 	.word	0x0000e010
        /*050c*/ 	.short	0x0100
        /*050e*/ 	.byte	0x05
	.zero		1


	//   ....[2]....
        /*0510*/ 	.word	0x000009e0
        /*0514*/ 	.word	0x000000ff
        /*0518*/ 	.word	0x0000e008
        /*051c*/ 	.short	0x0100
        /*051e*/ 	.byte	0x05
	.zero		1


	//   ....[3]....
        /*0520*/ 	.word	0x000009f0
        /*0524*/ 	.word	0x000000ff
        /*0528*/ 	.word	0x0000e018
        /*052c*/ 	.short	0x0100
        /*052e*/ 	.byte	0x05
	.zero		1


	//   ....[4]....
        /*0530*/ 	.word	0x00000bd0
        /*0534*/ 	.word	0x000000ff
        /*0538*/ 	.word	0x0000e020
        /*053c*/ 	.short	0x0100
        /*053e*/ 	.byte	0x05
	.zero		1


	//   ....[5]....
        /*0540*/ 	.word	0x00000be0
        /*0544*/ 	.word	0x000000ff
        /*0548*/ 	.word	0x0000e038
        /*054c*/ 	.short	0x0100
        /*054e*/ 	.byte	0x05
	.zero		1


	//   ....[6]....
        /*0550*/ 	.word	0x00000bf0
        /*0554*/ 	.word	0x000000ff
        /*0558*/ 	.word	0x0000e028
        /*055c*/ 	.short	0x0100
        /*055e*/ 	.byte	0x05
	.zero		1


	//   ....[7]....
        /*0560*/ 	.word	0x00000c00
        /*0564*/ 	.word	0x000000ff
        /*0568*/ 	.word	0x0000e040
        /*056c*/ 	.short	0x0100
        /*056e*/ 	.byte	0x05
	.zero		1


	//   ....[8]....
        /*0570*/ 	.word	0x00000c10
        /*0574*/ 	.word	0x000000ff
        /*0578*/ 	.word	0x0000e030
        /*057c*/ 	.short	0x0100
        /*057e*/ 	.byte	0x05
	.zero		1


	//   ....[9]....
        /*0580*/ 	.word	0x00000c20
        /*0584*/ 	.word	0x000000ff
        /*0588*/ 	.word	0x0000e048
        /*058c*/ 	.short	0x0100
        /*058e*/ 	.byte	0x05
	.zero		1


	//   ....[10]....
        /*0590*/ 	.word	0x00000d50
        /*0594*/ 	.word	0x000000ff
        /*0598*/ 	.word	0x0000e050
        /*059c*/ 	.short	0x0100
        /*059e*/ 	.byte	0x06
	.zero		1


	//   ....[11]....
        /*05a0*/ 	.word	0x00000d60
        /*05a4*/ 	.word	0x000000ff
        /*05a8*/ 	.word	0x0000e058
        /*05ac*/ 	.short	0x0100
        /*05ae*/ 	.byte	0x06
	.zero		1


	//   ....[12]....
        /*05b0*/ 	.word	0x00000ec0
        /*05b4*/ 	.word	0x000000ff
        /*05b8*/ 	.word	0x0000e060
        /*05bc*/ 	.short	0x0100
        /*05be*/ 	.byte	0x07
	.zero		1


	//   ....[13]....
        /*05c0*/ 	.word	0x00000ed0
        /*05c4*/ 	.word	0x000000ff
        /*05c8*/ 	.word	0x0000e068
        /*05cc*/ 	.short	0x0100
        /*05ce*/ 	.byte	0x07
	.zero		1


	//   ....[14]....
        /*05d0*/ 	.word	0x000010b0
        /*05d4*/ 	.word	0x000000ff
        /*05d8*/ 	.word	0x0000e070
        /*05dc*/ 	.short	0x0100
        /*05de*/ 	.byte	0x06
	.zero		1


	//   ....[15]....
        /*05e0*/ 	.word	0x000010c0
        /*05e4*/ 	.word	0x000000ff
        /*05e8*/ 	.word	0x0000e078
        /*05ec*/ 	.short	0x0100
        /*05ee*/ 	.byte	0x06
	.zero		1


	//   ....[16]....
        /*05f0*/ 	.word	0x000012c0
        /*05f4*/ 	.word	0x000000ff
        /*05f8*/ 	.word	0x0000e080
        /*05fc*/ 	.short	0x0100
        /*05fe*/ 	.byte	0x09
	.zero		1


	//   ....[17]....
        /*0600*/ 	.word	0x000012d0
        /*0604*/ 	.word	0x000000ff
        /*0608*/ 	.word	0x0000e088
        /*060c*/ 	.short	0x0100
        /*060e*/ 	.byte	0x09
	.zero		1


	//   ....[18]....
        /*0610*/ 	.word	0x00001400
        /*0614*/ 	.word	0x000000ff
        /*0618*/ 	.word	0x0000e090
        /*061c*/ 	.short	0x0100
        /*061e*/ 	.byte	0x0a
	.zero		1


	//   ....[19]....
        /*0620*/ 	.word	0x00001410
        /*0624*/ 	.word	0x000000ff
        /*0628*/ 	.word	0x0000e0a0
        /*062c*/ 	.short	0x0100
        /*062e*/ 	.byte	0x0a
	.zero		1


	//   ....[20]....
        /*0630*/ 	.word	0x00001420
        /*0634*/ 	.word	0x000000ff
        /*0638*/ 	.word	0x0000e098
        /*063c*/ 	.short	0x0100
        /*063e*/ 	.byte	0x0a
	.zero		1


	//   ....[21]....
        /*0640*/ 	.word	0x00001430
        /*0644*/ 	.word	0x000000ff
        /*0648*/ 	.word	0x0000e0a8
        /*064c*/ 	.short	0x0100
        /*064e*/ 	.byte	0x0a
	.zero		1


	//   ....[22]....
        /*0650*/ 	.word	0x00001560
        /*0654*/ 	.word	0x000000ff
        /*0658*/ 	.word	0x0000e0b0
        /*065c*/ 	.short	0x0100
        /*065e*/ 	.byte	0x0a
	.zero		1


	//   ....[23]....
        /*0660*/ 	.word	0x00001570
        /*0664*/ 	.word	0x000000ff
        /*0668*/ 	.word	0x0000e0c0
        /*066c*/ 	.short	0x0100
        /*066e*/ 	.byte	0x0a
	.zero		1


	//   ....[24]....
        /*0670*/ 	.word	0x00001580
        /*0674*/ 	.word	0x000000ff
        /*0678*/ 	.word	0x0000e0b8
        /*067c*/ 	.short	0x0100
        /*067e*/ 	.byte	0x0a
	.zero		1


	//   ....[25]....
        /*0680*/ 	.word	0x00001590
        /*0684*/ 	.word	0x000000ff
        /*0688*/ 	.word	0x0000e0c8
        /*068c*/ 	.short	0x0100
        /*068e*/ 	.byte	0x0a
	.zero		1


	//   ....[26]....
        /*0690*/ 	.word	0x00001690
        /*0694*/ 	.word	0x000000ff
        /*0698*/ 	.word	0x0000e0d0
        /*069c*/ 	.short	0x0100
        /*069e*/ 	.byte	0x09
	.zero		1


	//   ....[27]....
        /*06a0*/ 	.word	0x000016a0
        /*06a4*/ 	.word	0x000000ff
        /*06a8*/ 	.word	0x0000e0d8
        /*06ac*/ 	.short	0x0100
        /*06ae*/ 	.byte	0x09
	.zero		1


	//   ....[28]....
        /*06b0*/ 	.word	0x00001da0
        /*06b4*/ 	.word	0x000000ff
        /*06b8*/ 	.word	0x0000e000
        /*06bc*/ 	.short	0x010a
        /*06be*/ 	.byte	0x14
	.zero		1


	//   ....[29]....
        /*06c0*/ 	.word	0x00001e20
        /*06c4*/ 	.word	0x000000ff
        /*06c8*/ 	.word	0x0000e020
        /*06cc*/ 	.short	0x010a
        /*06ce*/ 	.byte	0x04
	.zero		1


	//   ....[30]....
        /*06d0*/ 	.word	0x00001ef0
        /*06d4*/ 	.word	0x000000ff
        /*06d8*/ 	.word	0x0000e058
        /*06dc*/ 	.short	0x010a
        /*06de*/ 	.byte	0x14
	.zero		1


	//   ....[31]....
        /*06e0*/ 	.word	0x00002080
        /*06e4*/ 	.word	0x000000ff
        /*06e8*/ 	.word	0x0000e008
        /*06ec*/ 	.short	0x010a
        /*06ee*/ 	.byte	0x14
	.zero		1


	//   ....[32]....
        /*06f0*/ 	.word	0x00002110
        /*06f4*/ 	.word	0x000000ff
        /*06f8*/ 	.word	0x0000e068
        /*06fc*/ 	.short	0x010a
        /*06fe*/ 	.byte	0x14
	.zero		1


	//   ....[33]....
        /*0700*/ 	.word	0x000022e0
        /*0704*/ 	.word	0x000000ff
        /*0708*/ 	.word	0x0000e020
        /*070c*/ 	.short	0x010a
        /*070e*/ 	.byte	0x04
	.zero		1


	//   ....[34]....
        /*0710*/ 	.word	0x00002390
        /*0714*/ 	.word	0x000000ff
        /*0718*/ 	.word	0x0000e0a0
        /*071c*/ 	.short	0x010a
        /*071e*/ 	.byte	0x14
	.zero		1


	//   ....[35]....
        /*0720*/ 	.word	0x00002410
        /*0724*/ 	.word	0x000000ff
        /*0728*/ 	.word	0x0000e058
        /*072c*/ 	.short	0x010a
        /*072e*/ 	.byte	0x14
	.zero		1


	//   ....[36]....
        /*0730*/ 	.word	0x000029f0
        /*0734*/ 	.word	0x000000ff
        /*0738*/ 	.word	0x0000e020
        /*073c*/ 	.short	0x010a
        /*073e*/ 	.byte	0x06
	.zero		1


	//   ....[37]....
        /*0740*/ 	.word	0x00002be0
        /*0744*/ 	.word	0x000000ff
        /*0748*/ 	.word	0x0000e0a8
        /*074c*/ 	.short	0x010a
        /*074e*/ 	.byte	0x14
	.zero		1


	//   ....[38]....
        /*0750*/ 	.word	0x00002c60
        /*0754*/ 	.word	0x000000ff
        /*0758*/ 	.word	0x0000e068
        /*075c*/ 	.short	0x010a
        /*075e*/ 	.byte	0x14
	.zero		1


	//   ....[39]....
        /*0760*/ 	.word	0x00003380
        /*0764*/ 	.word	0x000000ff
        /*0768*/ 	.word	0x0000e020
        /*076c*/ 	.short	0x010a
        /*076e*/ 	.byte	0x04
	.zero		1


	//   ....[40]....
        /*0770*/ 	.word	0x00003430
        /*0774*/ 	.word	0x000000ff
        /*0778*/ 	.word	0x0000e0a0
        /*077c*/ 	.short	0x010a
        /*077e*/ 	.byte	0x14
	.zero		1


	//   ....[41]....
        /*0780*/ 	.word	0x000034e0
        /*0784*/ 	.word	0x000000ff
        /*0788*/ 	.word	0x0000e058
        /*078c*/ 	.short	0x010a
        /*078e*/ 	.byte	0x14
	.zero		1


	//   ....[42]....
        /*0790*/ 	.word	0x00003a80
        /*0794*/ 	.word	0x000000ff
        /*0798*/ 	.word	0x0000e0a8
        /*079c*/ 	.short	0x010a
        /*079e*/ 	.byte	0x14
	.zero		1


	//   ....[43]....
        /*07a0*/ 	.word	0x00003b00
        /*07a4*/ 	.word	0x000000ff
        /*07a8*/ 	.word	0x0000e068
        /*07ac*/ 	.short	0x010a
        /*07ae*/ 	.byte	0x14
	.zero		1


	//   ....[44]....
        /*07b0*/ 	.word	0x000044d0
        /*07b4*/ 	.word	0x00000010
        /*07b8*/ 	.word	0x0000e0c0
        /*07bc*/ 	.short	0x010a
        /*07be*/ 	.byte	0xff
	.zero		1


	//   ....[45]....
        /*07c0*/ 	.word	0x00007140
        /*07c4*/ 	.word	0x00000010
        /*07c8*/ 	.word	0x0000e0b0
        /*07cc*/ 	.short	0x0101
        /*07ce*/ 	.byte	0xff
	.zero		1


	//   ....[46]....
        /*07d0*/ 	.word	0x000076f0
        /*07d4*/ 	.word	0x00000010
        /*07d8*/ 	.word	0x0000e0c8
        /*07dc*/ 	.short	0x010a
        /*07de*/ 	.byte	0xff
	.zero		1


	//   ....[47]....
        /*07e0*/ 	.word	0x00007af0
        /*07e4*/ 	.word	0x00000010
        /*07e8*/ 	.word	0x0000e0b8
        /*07ec*/ 	.short	0x0101
        /*07ee*/ 	.byte	0xff
	.zero		1


	//   ....[48]....
        /*07f0*/ 	.word	0x00007c40
        /*07f4*/ 	.word	0x0000002f
        /*07f8*/ 	.word	0x0000e070
        /*07fc*/ 	.short	0x010a
        /*07fe*/ 	.byte	0xff
	.zero		1


	//   ....[49]....
        /*0800*/ 	.word	0x00007cd0
        /*0804*/ 	.word	0x00000000
        /*0808*/ 	.word	0x00000000
        /*080c*/ 	.short	0x0101
        /*080e*/ 	.byte	0xff
	.zero		1


	//   ....[50]....
        /*0810*/ 	.word	0x00007d30
        /*0814*/ 	.word	0x0000002f
        /*0818*/ 	.word	0x0000e080
        /*081c*/ 	.short	0x010a
        /*081e*/ 	.byte	0xff
	.zero		1


	//   ....[51]....
        /*0820*/ 	.word	0x00007e10
        /*0824*/ 	.word	0x0000002f
        /*0828*/ 	.word	0x0000e070
        /*082c*/ 	.short	0x010a
        /*082e*/ 	.byte	0xff
	.zero		1


	//   ....[52]....
        /*0830*/ 	.word	0x00007f90
        /*0834*/ 	.word	0x0000002f
        /*0838*/ 	.word	0x0000e090
        /*083c*/ 	.short	0x010a
        /*083e*/ 	.byte	0xff
	.zero		1


	//   ....[53]....
        /*0840*/ 	.word	0x00008370
        /*0844*/ 	.word	0x00000000
        /*0848*/ 	.word	0x00000000
        /*084c*/ 	.short	0x0101
        /*084e*/ 	.byte	0xff
	.zero		1


	//   ....[54]....
        /*0850*/ 	.word	0x000083f0
        /*0854*/ 	.word	0x00000000
        /*0858*/ 	.word	0x00000000
        /*085c*/ 	.short	0x0101
        /*085e*/ 	.byte	0xff
	.zero		1


	//   ....[55]....
        /*0860*/ 	.word	0x00008450
        /*0864*/ 	.word	0x0000002f
        /*0868*/ 	.word	0x0000e080
        /*086c*/ 	.short	0x010a
        /*086e*/ 	.byte	0xff
	.zero		1


	//   ....[56]....
        /*0870*/ 	.word	0x000085b0
        /*0874*/ 	.word	0x0000002f
        /*0878*/ 	.word	0x0000e098
        /*087c*/ 	.short	0x010a
        /*087e*/ 	.byte	0xff
	.zero		1


	//   ....[57]....
        /*0880*/ 	.word	0x00008970
        /*0884*/ 	.word	0x00000000
        /*0888*/ 	.word	0x00000000
        /*088c*/ 	.short	0x0101
        /*088e*/ 	.byte	0xff
	.zero		1


	//   ....[58]....
        /*0890*/ 	.word	0x00008a00
        /*0894*/ 	.word	0x00000003
        /*0898*/ 	.word	0x00000000
        /*089c*/ 	.short	0x0101
        /*089e*/ 	.byte	0xff
	.zero		1


	//   ....[59]....
        /*08a0*/ 	.word	0x00008a90
        /*08a4*/ 	.word	0x00000004
        /*08a8*/ 	.word	0x00000000
        /*08ac*/ 	.short	0x0101
        /*08ae*/ 	.byte	0xff
	.zero		1


	//   ....[60]....
        /*08b0*/ 	.word	0x00008ae0
        /*08b4*/ 	.word	0x0000002f
        /*08b8*/ 	.word	0x0000e070
        /*08bc*/ 	.short	0x010a
        /*08be*/ 	.byte	0xff
	.zero		1


	//   ....[61]....
        /*08c0*/ 	.word	0x00008b70
        /*08c4*/ 	.word	0x00000000
        /*08c8*/ 	.word	0x00000000
        /*08cc*/ 	.short	0x0101
        /*08ce*/ 	.byte	0xff
	.zero		1


	//   ....[62]....
        /*08d0*/ 	.word	0x00008bd0
        /*08d4*/ 	.word	0x0000002f
        /*08d8*/ 	.word	0x0000e090
        /*08dc*/ 	.short	0x010a
        /*08de*/ 	.byte	0xff
	.zero		1


	//   ....[63]....
        /*08e0*/ 	.word	0x00008c50
        /*08e4*/ 	.word	0x0000002f
        /*08e8*/ 	.word	0x0000e0c0
        /*08ec*/ 	.short	0x010a
        /*08ee*/ 	.byte	0xff
	.zero		1


	//   ....[64]....
        /*08f0*/ 	.word	0x000098e0
        /*08f4*/ 	.word	0x00000000
        /*08f8*/ 	.word	0x00000000
        /*08fc*/ 	.short	0x0101
        /*08fe*/ 	.byte	0xff
	.zero		1


	//   ....[65]....
        /*0900*/ 	.word	0x00009910
        /*0904*/ 	.word	0x0000002f
        /*0908*/ 	.word	0x0000e0b0
        /*090c*/ 	.short	0x0101
        /*090e*/ 	.byte	0xff
	.zero		1


	//   ....[66]....
        /*0910*/ 	.word	0x00009990
        /*0914*/ 	.word	0x0000002f
        /*0918*/ 	.word	0x0000e080
        /*091c*/ 	.short	0x010a
        /*091e*/ 	.byte	0xff
	.zero		1


	//   ....[67]....
        /*0920*/ 	.word	0x00009a20
        /*0924*/ 	.word	0x0000001f
        /*0928*/ 	.word	0x00000000
        /*092c*/ 	.short	0x0101
        /*092e*/ 	.byte	0xff
	.zero		1


	//   ....[68]....
        /*0930*/ 	.word	0x00009a70
        /*0934*/ 	.word	0x0000002f
        /*0938*/ 	.word	0x0000e098
        /*093c*/ 	.short	0x010a
        /*093e*/ 	.byte	0xff
	.zero		1


	//   ....[69]....
        /*0940*/ 	.word	0x00009af0
        /*0944*/ 	.word	0x0000002f
        /*0948*/ 	.word	0x0000e0c8
        /*094c*/ 	.short	0x010a
        /*094e*/ 	.byte	0xff
	.zero		1


	//   ....[70]....
        /*0950*/ 	.word	0x0000a740
        /*0954*/ 	.word	0x00000003
        /*0958*/ 	.word	0x00000000
        /*095c*/ 	.short	0x0101
        /*095e*/ 	.byte	0xff
	.zero		1


	//   ....[71]....
        /*0960*/ 	.word	0x0000a770
        /*0964*/ 	.word	0x0000002f
        /*0968*/ 	.word	0x0000e0b8
        /*096c*/ 	.short	0x0101
        /*096e*/ 	.byte	0xff
	.zero		1


	//   ....[72]....
        /*0970*/ 	.word	0x0000abd0
        /*0974*/ 	.word	0x000000ff
        /*0978*/ 	.word	0x00000000
        /*097c*/ 	.short	0x010a
        /*097e*/ 	.byte	0x06
	.zero		1


	//   ....[73]....
        /*0980*/ 	.word	0x0000ae40
        /*0984*/ 	.word	0x000000ff
        /*0988*/ 	.word	0x00000000
        /*098c*/ 	.short	0x010a
        /*098e*/ 	.byte	0x05
	.zero		1


	//   ....[74]....
        /*0990*/ 	.word	0x0000ba70
        /*0994*/ 	.word	0x000000ff
        /*0998*/ 	.word	0x00000000
        /*099c*/ 	.short	0x0101
        /*099e*/ 	.byte	0x04
	.zero		1


	//   ....[75]....
        /*09a0*/ 	.word	0x0000bae0
        /*09a4*/ 	.word	0x000000ff
        /*09a8*/ 	.word	0x00000000
        /*09ac*/ 	.short	0x010a
        /*09ae*/ 	.byte	0x2e
	.zero		1


	//   ....[76]....
        /*09b0*/ 	.word	0x0000be40
        /*09b4*/ 	.word	0x000000ff
        /*09b8*/ 	.word	0x00000000
        /*09bc*/ 	.short	0x0101
        /*09be*/ 	.byte	0x2d
	.zero		1


	//   ....[77]....
        /*09c0*/ 	.word	0x0000e840
        /*09c4*/ 	.word	0x000000ff
        /*09c8*/ 	.word	0x00000000
        /*09cc*/ 	.short	0x0101
        /*09ce*/ 	.byte	0x05
	.zero		1


	//   ....[78]....
        /*09d0*/ 	.word	0x0000e9c0
        /*09d4*/ 	.word	0x000000ff
        /*09d8*/ 	.word	0x00000000
        /*09dc*/ 	.short	0x010a
        /*09de*/ 	.byte	0x06
	.zero		1


	//   ....[79]....
        /*09e0*/ 	.word	0x0000f020
        /*09e4*/ 	.word	0x000000ff
        /*09e8*/ 	.word	0x00000000
        /*09ec*/ 	.short	0x010a
        /*09ee*/ 	.byte	0x06
	.zero		1


	//   ....[80]....
        /*09f0*/ 	.word	0x0000f3e0
        /*09f4*/ 	.word	0x000000ff
        /*09f8*/ 	.word	0x00000000
        /*09fc*/ 	.short	0x010a
        /*09fe*/ 	.byte	0x04
	.zero		1


	//   ....[81]....
        /*0a00*/ 	.word	0x00012930
        /*0a04*/ 	.word	0x000000ff
        /*0a08*/ 	.word	0x00000000
        /*0a0c*/ 	.short	0x0101
        /*0a0e*/ 	.byte	0x04
	.zero		1


	//   ....[82]....
        /*0a10*/ 	.word	0x00012990
        /*0a14*/ 	.word	0x000000ff
        /*0a18*/ 	.word	0x00000000
        /*0a1c*/ 	.short	0x010a
        /*0a1e*/ 	.byte	0x2e
	.zero		1


	//   ....[83]....
        /*0a20*/ 	.word	0x00012ef0
        /*0a24*/ 	.word	0x000000ff
        /*0a28*/ 	.word	0x00000000
        /*0a2c*/ 	.short	0x0101
        /*0a2e*/ 	.byte	0x2d
	.zero		1


	//   ....[84]....
        /*0a30*/ 	.word	0x00015790
        /*0a34*/ 	.word	0x000000ff
        /*0a38*/ 	.word	0x00000000
        /*0a3c*/ 	.short	0x0101
        /*0a3e*/ 	.byte	0x05
	.zero		1


	//   ....[85]....
        /*0a40*/ 	.word	0x00015950
        /*0a44*/ 	.word	0x000000ff
        /*0a48*/ 	.word	0x00000000
        /*0a4c*/ 	.short	0x010a
        /*0a4e*/ 	.byte	0x06
	.zero		1


	//   ....[86]....
        /*0a50*/ 	.word	0x00015fc0
        /*0a54*/ 	.word	0x000000ff
        /*0a58*/ 	.word	0x00000000
        /*0a5c*/ 	.short	0x010a
        /*0a5e*/ 	.byte	0x06
	.zero		1


	//   ....[87]....
        /*0a60*/ 	.word	0x00016260
        /*0a64*/ 	.word	0x000000ff
        /*0a68*/ 	.word	0x00000000
        /*0a6c*/ 	.short	0x0101
        /*0a6e*/ 	.byte	0x04
	.zero		1


	//   ....[88]....
        /*0a70*/ 	.word	0x000162f0
        /*0a74*/ 	.word	0x000000ff
        /*0a78*/ 	.word	0x00000000
        /*0a7c*/ 	.short	0x010a
        /*0a7e*/ 	.byte	0x04
	.zero		1


	//   ....[89]....
        /*0a80*/ 	.word	0x000163a0
        /*0a84*/ 	.word	0x000000ff
        /*0a88*/ 	.word	0x00000000
        /*0a8c*/ 	.short	0x0101
        /*0a8e*/ 	.byte	0x04
	.zero		1


	//   ....[90]....
        /*0a90*/ 	.word	0x00016a90
        /*0a94*/ 	.word	0x000000ff
        /*0a98*/ 	.word	0x0000e010
        /*0a9c*/ 	.short	0x010a
        /*0a9e*/ 	.byte	0x08
	.zero		1


	//   ....[91]....
        /*0aa0*/ 	.word	0x00016c40
        /*0aa4*/ 	.word	0x000000ff
        /*0aa8*/ 	.word	0x0000e038
        /*0aac*/ 	.short	0x010a
        /*0aae*/ 	.byte	0x11
	.zero		1


	//   ....[92]....
        /*0ab0*/ 	.word	0x00016e20
        /*0ab4*/ 	.word	0x000000ff
        /*0ab8*/ 	.word	0x0000e018
        /*0abc*/ 	.short	0x010a
        /*0abe*/ 	.byte	0x08
	.zero		1


	//   ....[93]....
        /*0ac0*/ 	.word	0x00017000
        /*0ac4*/ 	.word	0x000000ff
        /*0ac8*/ 	.word	0x0000e038
        /*0acc*/ 	.short	0x010a
        /*0ace*/ 	.byte	0x11
	.zero		1


	//   ....[94]....
        /*0ad0*/ 	.word	0x000172e0
        /*0ad4*/ 	.word	0x000000ff
        /*0ad8*/ 	.word	0x0000e038
        /*0adc*/ 	.short	0x010a
        /*0ade*/ 	.byte	0x11
	.zero		1


	//   ....[95]....
        /*0ae0*/ 	.word	0x00017510
        /*0ae4*/ 	.word	0x000000ff
        /*0ae8*/ 	.word	0x0000e038
        /*0aec*/ 	.short	0x010a
        /*0aee*/ 	.byte	0x11
	.zero		1


	//   ....[96]....
        /*0af0*/ 	.word	0x00017710
        /*0af4*/ 	.word	0x000000ff
        /*0af8*/ 	.word	0x0000e038
        /*0afc*/ 	.short	0x010a
        /*0afe*/ 	.byte	0x11
	.zero		1


	//   ....[97]....
        /*0b00*/ 	.word	0x00017910
        /*0b04*/ 	.word	0x000000ff
        /*0b08*/ 	.word	0x0000e038
        /*0b0c*/ 	.short	0x010a
        /*0b0e*/ 	.byte	0x11
	.zero		1


	//   ....[98]....
        /*0b10*/ 	.word	0x00017b10
        /*0b14*/ 	.word	0x000000ff
        /*0b18*/ 	.word	0x0000e038
        /*0b1c*/ 	.short	0x010a
        /*0b1e*/ 	.byte	0x11
	.zero		1


	//   ....[99]....
        /*0b20*/ 	.word	0x00017d10
        /*0b24*/ 	.word	0x000000ff
        /*0b28*/ 	.word	0x0000e038
        /*0b2c*/ 	.short	0x010a
        /*0b2e*/ 	.byte	0x11
	.zero		1


	//   ....[100]....
        /*0b30*/ 	.word	0x00017f20
        /*0b34*/ 	.word	0x000000ff
        /*0b38*/ 	.word	0x0000e038
        /*0b3c*/ 	.short	0x010a
        /*0b3e*/ 	.byte	0x11
	.zero		1


	//   ....[101]....
        /*0b40*/ 	.word	0x00018120
        /*0b44*/ 	.word	0x000000ff
        /*0b48*/ 	.word	0x0000e038
        /*0b4c*/ 	.short	0x010a
        /*0b4e*/ 	.byte	0x11
	.zero		1


	//   ....[102]....
        /*0b50*/ 	.word	0x00018370
        /*0b54*/ 	.word	0x000000ff
        /*0b58*/ 	.word	0x0000e038
        /*0b5c*/ 	.short	0x010a
        /*0b5e*/ 	.byte	0x11
	.zero		1


	//   ....[103]....
        /*0b60*/ 	.word	0x00018570
        /*0b64*/ 	.word	0x000000ff
        /*0b68*/ 	.word	0x0000e038
        /*0b6c*/ 	.short	0x010a
        /*0b6e*/ 	.byte	0x11
	.zero		1


	//   ....[104]....
        /*0b70*/ 	.word	0x00018790
        /*0b74*/ 	.word	0x000000ff
        /*0b78*/ 	.word	0x0000e038
        /*0b7c*/ 	.short	0x010a
        /*0b7e*/ 	.byte	0x11
	.zero		1


	//   ....[105]....
        /*0b80*/ 	.word	0x00018990
        /*0b84*/ 	.word	0x000000ff
        /*0b88*/ 	.word	0x0000e038
        /*0b8c*/ 	.short	0x010a
        /*0b8e*/ 	.byte	0x11
	.zero		1


	//   ....[106]....
        /*0b90*/ 	.word	0x00018bc0
        /*0b94*/ 	.word	0x000000ff
        /*0b98*/ 	.word	0x0000e038
        /*0b9c*/ 	.short	0x010a
        /*0b9e*/ 	.byte	0x11
	.zero		1


	//   ....[107]....
        /*0ba0*/ 	.word	0x00018dc0
        /*0ba4*/ 	.word	0x000000ff
        /*0ba8*/ 	.word	0x0000e038
        /*0bac*/ 	.short	0x010a
        /*0bae*/ 	.byte	0x09
	.zero		1


	//   ....[108]....
        /*0bb0*/ 	.word	0x00019460
        /*0bb4*/ 	.word	0x000000ff
        /*0bb8*/ 	.word	0x0000e0b0
        /*0bbc*/ 	.short	0x010a
        /*0bbe*/ 	.byte	0x11
	.zero		1


	//   ....[109]....
        /*0bc0*/ 	.word	0x00019500
        /*0bc4*/ 	.word	0x000000ff
        /*0bc8*/ 	.word	0x0000e0b8
        /*0bcc*/ 	.short	0x010a
        /*0bce*/ 	.byte	0x11
	.zero		1


	//   ....[110]....
        /*0bd0*/ 	.word	0x000195e0
        /*0bd4*/ 	.word	0x000000ff
        /*0bd8*/ 	.word	0x00000000
        /*0bdc*/ 	.short	0x0101
        /*0bde*/ 	.byte	0x08
	.zero		1


	//   ....[111]....
        /*0be0*/ 	.word	0x00019660
        /*0be4*/ 	.word	0x000000ff
        /*0be8*/ 	.word	0x00000000
        /*0bec*/ 	.short	0x0101
        /*0bee*/ 	.byte	0x11
	.zero		1


	//   ....[112]....
        /*0bf0*/ 	.word	0x00019990
        /*0bf4*/ 	.word	0x00000000
        /*0bf8*/ 	.word	0x0000e000
        /*0bfc*/ 	.short	0x010a
        /*0bfe*/ 	.byte	0xff
	.zero		1


	//   ....[113]....
        /*0c00*/ 	.word	0x000199f0
        /*0c04*/ 	.word	0x00000000
        /*0c08*/ 	.word	0x0000e020
        /*0c0c*/ 	.short	0x010a
        /*0c0e*/ 	.byte	0xff
	.zero		1


	//   ....[114]....
        /*0c10*/ 	.word	0x00019a50
        /*0c14*/ 	.word	0x00000003
        /*0c18*/ 	.word	0x0000e058
        /*0c1c*/ 	.short	0x010a
        /*0c1e*/ 	.byte	0xff
	.zero		1


	//   ....[115]....
        /*0c20*/ 	.word	0x00019ab0
        /*0c24*/ 	.word	0x00000000
        /*0c28*/ 	.word	0x0000e008
        /*0c2c*/ 	.short	0x010a
        /*0c2e*/ 	.byte	0xff
	.zero		1


	//   ....[116]....
        /*0c30*/ 	.word	0x00019b10
        /*0c34*/ 	.word	0x00000003
        /*0c38*/ 	.word	0x0000e068
        /*0c3c*/ 	.short	0x010a
        /*0c3e*/ 	.byte	0xff
	.zero		1


	//   ....[117]....
        /*0c40*/ 	.word	0x00019b70
        /*0c44*/ 	.word	0x00000000
        /*0c48*/ 	.word	0x0000e020
        /*0c4c*/ 	.short	0x010a
        /*0c4e*/ 	.byte	0xff
	.zero		1


	//   ....[118]....
        /*0c50*/ 	.word	0x00019bd0
        /*0c54*/ 	.word	0x00000000
        /*0c58*/ 	.word	0x0000e0a0
        /*0c5c*/ 	.short	0x010a
        /*0c5e*/ 	.byte	0xff
	.zero		1


	//   ....[119]....
        /*0c60*/ 	.word	0x00019c30
        /*0c64*/ 	.word	0x00000000
        /*0c68*/ 	.word	0x0000e058
        /*0c6c*/ 	.short	0x010a
        /*0c6e*/ 	.byte	0xff
	.zero		1


	//   ....[120]....
        /*0c70*/ 	.word	0x00019c90
        /*0c74*/ 	.word	0x00000003
        /*0c78*/ 	.word	0x0000e020
        /*0c7c*/ 	.short	0x010a
        /*0c7e*/ 	.byte	0xff
	.zero		1


	//   ....[121]....
        /*0c80*/ 	.word	0x00019cf0
        /*0c84*/ 	.word	0x00000000
        /*0c88*/ 	.word	0x0000e0a8
        /*0c8c*/ 	.short	0x010a
        /*0c8e*/ 	.byte	0xff
	.zero		1


	//   ....[122]....
        /*0c90*/ 	.word	0x00019d50
        /*0c94*/ 	.word	0x00000000
        /*0c98*/ 	.word	0x0000e068
        /*0c9c*/ 	.short	0x010a
        /*0c9e*/ 	.byte	0xff
	.zero		1


	//   ....[123]....
        /*0ca0*/ 	.word	0x00019db0
        /*0ca4*/ 	.word	0x00000000
        /*0ca8*/ 	.word	0x0000e020
        /*0cac*/ 	.short	0x010a
        /*0cae*/ 	.byte	0xff
	.zero		1


	//   ....[124]....
        /*0cb0*/ 	.word	0x00019e10
        /*0cb4*/ 	.word	0x00000000
        /*0cb8*/ 	.word	0x0000e0a0
        /*0cbc*/ 	.short	0x010a
        /*0cbe*/ 	.byte	0xff
	.zero		1


	//   ....[125]....
        /*0cc0*/ 	.word	0x00019e90
        /*0cc4*/ 	.word	0x00000006
        /*0cc8*/ 	.word	0x0000e058
        /*0ccc*/ 	.short	0x010a
        /*0cce*/ 	.byte	0xff
	.zero		1


	//   ....[126]....
        /*0cd0*/ 	.word	0x00019ef0
        /*0cd4*/ 	.word	0x00000000
        /*0cd8*/ 	.word	0x0000e0a8
        /*0cdc*/ 	.short	0x010a
        /*0cde*/ 	.byte	0xff
	.zero		1


	//   ....[127]....
        /*0ce0*/ 	.word	0x00019f50
        /*0ce4*/ 	.word	0x00000000
        /*0ce8*/ 	.word	0x0000e068
        /*0cec*/ 	.short	0x010a
        /*0cee*/ 	.byte	0xff
	.zero		1


	//   ....[128]....
        /*0cf0*/ 	.word	0x00019fa0
        /*0cf4*/ 	.word	0x00000010
        /*0cf8*/ 	.word	0x0000e0c0
        /*0cfc*/ 	.short	0x010a
        /*0cfe*/ 	.byte	0xff
	.zero		1


	//   ....[129]....
        /*0d00*/ 	.word	0x00019ff0
        /*0d04*/ 	.word	0x00000010
        /*0d08*/ 	.word	0x0000e0c8
        /*0d0c*/ 	.short	0x010a
        /*0d0e*/ 	.byte	0xff
	.zero		1


	//   ....[130]....
        /*0d10*/ 	.word	0x0001a040
        /*0d14*/ 	.word	0x0000002f
        /*0d18*/ 	.word	0x0000e070
        /*0d1c*/ 	.short	0x010a
        /*0d1e*/ 	.byte	0xff
	.zero		1


	//   ....[131]....
        /*0d20*/ 	.word	0x0001a090
        /*0d24*/ 	.word	0x0000002f
        /*0d28*/ 	.word	0x0000e080
        /*0d2c*/ 	.short	0x010a
        /*0d2e*/ 	.byte	0xff
	.zero		1


	//   ....[132]....
        /*0d30*/ 	.word	0x0001a0e0
        /*0d34*/ 	.word	0x0000002f
        /*0d38*/ 	.word	0x0000e070
        /*0d3c*/ 	.short	0x010a
        /*0d3e*/ 	.byte	0xff
	.zero		1


	//   ....[133]....
        /*0d40*/ 	.word	0x0001a130
        /*0d44*/ 	.word	0x0000002f
        /*0d48*/ 	.word	0x0000e090
        /*0d4c*/ 	.short	0x010a
        /*0d4e*/ 	.byte	0xff
	.zero		1


	//   ....[134]....
        /*0d50*/ 	.word	0x0001a180
        /*0d54*/ 	.word	0x0000002f
        /*0d58*/ 	.word	0x0000e080
        /*0d5c*/ 	.short	0x010a
        /*0d5e*/ 	.byte	0xff
	.zero		1


	//   ....[135]....
        /*0d60*/ 	.word	0x0001a1d0
        /*0d64*/ 	.word	0x0000002f
        /*0d68*/ 	.word	0x0000e098
        /*0d6c*/ 	.short	0x010a
        /*0d6e*/ 	.byte	0xff
	.zero		1


	//   ....[136]....
        /*0d70*/ 	.word	0x0001a220
        /*0d74*/ 	.word	0x0000002f
        /*0d78*/ 	.word	0x0000e070
        /*0d7c*/ 	.short	0x010a
        /*0d7e*/ 	.byte	0xff
	.zero		1


	//   ....[137]....
        /*0d80*/ 	.word	0x0001a270
        /*0d84*/ 	.word	0x0000002f
        /*0d88*/ 	.word	0x0000e090
        /*0d8c*/ 	.short	0x010a
        /*0d8e*/ 	.byte	0xff
	.zero		1


	//   ....[138]....
        /*0d90*/ 	.word	0x0001a2c0
        /*0d94*/ 	.word	0x0000002f
        /*0d98*/ 	.word	0x0000e0c0
        /*0d9c*/ 	.short	0x010a
        /*0d9e*/ 	.byte	0xff
	.zero		1


	//   ....[139]....
        /*0da0*/ 	.word	0x0001a310
        /*0da4*/ 	.word	0x0000002f
        /*0da8*/ 	.word	0x0000e080
        /*0dac*/ 	.short	0x010a
        /*0dae*/ 	.byte	0xff
	.zero		1


	//   ....[140]....
        /*0db0*/ 	.word	0x0001a360
        /*0db4*/ 	.word	0x0000002f
        /*0db8*/ 	.word	0x0000e098
        /*0dbc*/ 	.short	0x010a
        /*0dbe*/ 	.byte	0xff
	.zero		1


	//   ....[141]....
        /*0dc0*/ 	.word	0x0001a3b0
        /*0dc4*/ 	.word	0x0000002f
        /*0dc8*/ 	.word	0x0000e0c8
        /*0dcc*/ 	.short	0x010a
        /*0dce*/ 	.byte	0xff
	.zero		1


	//   ....[142]....
        /*0dd0*/ 	.word	0x0001a410
        /*0dd4*/ 	.word	0x00000000
        /*0dd8*/ 	.word	0x00000000
        /*0ddc*/ 	.short	0x010a
        /*0dde*/ 	.byte	0xff
	.zero		1


	//   ....[143]....
        /*0de0*/ 	.word	0x0001a470
        /*0de4*/ 	.word	0x00000000
        /*0de8*/ 	.word	0x00000000
        /*0dec*/ 	.short	0x010a
        /*0dee*/ 	.byte	0xff
	.zero		1


	//   ....[144]....
        /*0df0*/ 	.word	0x0001a4d0
        /*0df4*/ 	.word	0x00000004
        /*0df8*/ 	.word	0x00000000
        /*0dfc*/ 	.short	0x010a
        /*0dfe*/ 	.byte	0xff
	.zero		1


	//   ....[145]....
        /*0e00*/ 	.word	0x0001a530
        /*0e04*/ 	.word	0x00000005
        /*0e08*/ 	.word	0x00000000
        /*0e0c*/ 	.short	0x010a
        /*0e0e*/ 	.byte	0xff
	.zero		1


	//   ....[146]....
        /*0e10*/ 	.word	0x0001a590
        /*0e14*/ 	.word	0x00000003
        /*0e18*/ 	.word	0x00000000
        /*0e1c*/ 	.short	0x010a
        /*0e1e*/ 	.byte	0xff
	.zero		1


	//   ....[147]....
        /*0e20*/ 	.word	0x0001a5f0
        /*0e24*/ 	.word	0x00000000
        /*0e28*/ 	.word	0x00000000
        /*0e2c*/ 	.short	0x010a
        /*0e2e*/ 	.byte	0xff
	.zero		1


	//   ....[148]....
        /*0e30*/ 	.word	0x0001a650
        /*0e34*/ 	.word	0x00000004
        /*0e38*/ 	.word	0x00000000
        /*0e3c*/ 	.short	0x010a
        /*0e3e*/ 	.byte	0xff
	.zero		1


	//   ....[149]....
        /*0e40*/ 	.word	0x0001a6b0
        /*0e44*/ 	.word	0x00000009
        /*0e48*/ 	.word	0x00000000
        /*0e4c*/ 	.short	0x010a
        /*0e4e*/ 	.byte	0xff
	.zero		1


	//   ....[150]....
        /*0e50*/ 	.word	0x0001a710
        /*0e54*/ 	.word	0x00000003
        /*0e58*/ 	.word	0x00000000
        /*0e5c*/ 	.short	0x010a
        /*0e5e*/ 	.byte	0xff
	.zero		1


	//   ....[151]....
        /*0e60*/ 	.word	0x0001a770
        /*0e64*/ 	.word	0x00000000
        /*0e68*/ 	.word	0x00000000
        /*0e6c*/ 	.short	0x010a
        /*0e6e*/ 	.byte	0xff
	.zero		1


	//   ....[152]....
        /*0e70*/ 	.word	0x0001a7d0
        /*0e74*/ 	.word	0x00000000
        /*0e78*/ 	.word	0x0000e010
        /*0e7c*/ 	.short	0x010a
        /*0e7e*/ 	.byte	0xff
	.zero		1


	//   ....[153]....
        /*0e80*/ 	.word	0x0001a830
        /*0e84*/ 	.word	0x00000000
        /*0e88*/ 	.word	0x0000e038
        /*0e8c*/ 	.short	0x010a
        /*0e8e*/ 	.byte	0xff
	.zero		1


	//   ....[154]....
        /*0e90*/ 	.word	0x0001a890
        /*0e94*/ 	.word	0x00000000
        /*0e98*/ 	.word	0x0000e018
        /*0e9c*/ 	.short	0x010a
        /*0e9e*/ 	.byte	0xff
	.zero		1


	//   ....[155]....
        /*0ea0*/ 	.word	0x0001a8f0
        /*0ea4*/ 	.word	0x00000000
        /*0ea8*/ 	.word	0x0000e038
        /*0eac*/ 	.short	0x010a
        /*0eae*/ 	.byte	0xff
	.zero		1


	//   ....[156]....
        /*0eb0*/ 	.word	0x0001a950
        /*0eb4*/ 	.word	0x00000000
        /*0eb8*/ 	.word	0x0000e038
        /*0ebc*/ 	.short	0x010a
        /*0ebe*/ 	.byte	0xff
	.zero		1


	//   ....[157]....
        /*0ec0*/ 	.word	0x0001a9b0
        /*0ec4*/ 	.word	0x00000000
        /*0ec8*/ 	.word	0x0000e038
        /*0ecc*/ 	.short	0x010a
        /*0ece*/ 	.byte	0xff
	.zero		1


	//   ....[158]....
        /*0ed0*/ 	.word	0x0001aa10
        /*0ed4*/ 	.word	0x00000000
        /*0ed8*/ 	.word	0x0000e038
        /*0edc*/ 	.short	0x010a
        /*0ede*/ 	.byte	0xff
	.zero		1


	//   ....[159]....
        /*0ee0*/ 	.word	0x0001aa70
        /*0ee4*/ 	.word	0x00000000
        /*0ee8*/ 	.word	0x0000e038
        /*0eec*/ 	.short	0x010a
        /*0eee*/ 	.byte	0xff
	.zero		1


	//   ....[160]....
        /*0ef0*/ 	.word	0x0001aad0
        /*0ef4*/ 	.word	0x00000000
        /*0ef8*/ 	.word	0x0000e038
        /*0efc*/ 	.short	0x010a
        /*0efe*/ 	.byte	0xff
	.zero		1


	//   ....[161]....
        /*0f00*/ 	.word	0x0001ab30
        /*0f04*/ 	.word	0x00000000
        /*0f08*/ 	.word	0x0000e038
        /*0f0c*/ 	.short	0x010a
        /*0f0e*/ 	.byte	0xff
	.zero		1


	//   ....[162]....
        /*0f10*/ 	.word	0x0001ab90
        /*0f14*/ 	.word	0x00000000
        /*0f18*/ 	.word	0x0000e038
        /*0f1c*/ 	.short	0x010a
        /*0f1e*/ 	.byte	0xff
	.zero		1


	//   ....[163]....
        /*0f20*/ 	.word	0x0001abf0
        /*0f24*/ 	.word	0x00000000
        /*0f28*/ 	.word	0x0000e038
        /*0f2c*/ 	.short	0x010a
        /*0f2e*/ 	.byte	0xff
	.zero		1


	//   ....[164]....
        /*0f30*/ 	.word	0x0001ac50
        /*0f34*/ 	.word	0x00000000
        /*0f38*/ 	.word	0x0000e038
        /*0f3c*/ 	.short	0x010a
        /*0f3e*/ 	.byte	0xff
	.zero		1


	//   ....[165]....
        /*0f40*/ 	.word	0x0001acb0
        /*0f44*/ 	.word	0x00000000
        /*0f48*/ 	.word	0x0000e038
        /*0f4c*/ 	.short	0x010a
        /*0f4e*/ 	.byte	0xff
	.zero		1


	//   ....[166]....
        /*0f50*/ 	.word	0x0001ad10
        /*0f54*/ 	.word	0x00000000
        /*0f58*/ 	.word	0x0000e038
        /*0f5c*/ 	.short	0x010a
        /*0f5e*/ 	.byte	0xff
	.zero		1


	//   ....[167]....
        /*0f60*/ 	.word	0x0001ad70
        /*0f64*/ 	.word	0x00000000
        /*0f68*/ 	.word	0x0000e038
        /*0f6c*/ 	.short	0x010a
        /*0f6e*/ 	.byte	0xff
	.zero		1


	//   ....[168]....
        /*0f70*/ 	.word	0x0001add0
        /*0f74*/ 	.word	0x00000000
        /*0f78*/ 	.word	0x0000e038
        /*0f7c*/ 	.short	0x010a
        /*0f7e*/ 	.byte	0xff
	.zero		1


	//   ....[169]....
        /*0f80*/ 	.word	0x0001ae30
        /*0f84*/ 	.word	0x00000000
        /*0f88*/ 	.word	0x0000e038
        /*0f8c*/ 	.short	0x010a
        /*0f8e*/ 	.byte	0xff
	.zero		1


	//   ....[170]....
        /*0f90*/ 	.word	0x0001ae90
        /*0f94*/ 	.word	0x00000000
        /*0f98*/ 	.word	0x0000e0b0
        /*0f9c*/ 	.short	0x010a
        /*0f9e*/ 	.byte	0xff
	.zero		1


	//   ....[171]....
        /*0fa0*/ 	.word	0x0001aef0
        /*0fa4*/ 	.word	0x00000000
        /*0fa8*/ 	.word	0x0000e0b8
        /*0fac*/ 	.short	0x010a
        /*0fae*/ 	.byte	0xff
	.zero		1


	//----- nvinfo : EIATTR_NUM_MBARRIERS
	.align		4
.L_66:
        /*0fb0*/ 	.byte	0x03, 0x38
        /*0fb2*/ 	.short	0x001c


	//----- nvinfo : EIATTR_EXIT_INSTR_OFFSETS
	.align		4
        /*0fb4*/ 	.byte	0x04, 0x1c
        /*0fb6*/ 	.short	(.L_68 - .L_67)


	//   ....[0]....
.L_67:
        /*0fb8*/ 	.word	0x000017a0


	//   ....[1]....
        /*0fbc*/ 	.word	0x000040d0


	//   ....[2]....
        /*0fc0*/ 	.word	0x00004130


	//   ....[3]....
        /*0fc4*/ 	.word	0x0000a800


	//   ....[4]....
        /*0fc8*/ 	.word	0x0000a870


	//   ....[5]....
        /*0fcc*/ 	.word	0x00016440


	//   ....[6]....
        /*0fd0*/ 	.word	0x000164d0


	//   ....[7]....
        /*0fd4*/ 	.word	0x00016520


	//   ....[8]....
        /*0fd8*/ 	.word	0x00018fb0


	//   ....[9]....
        /*0fdc*/ 	.word	0x00019000


	//   ....[10]....
        /*0fe0*/ 	.word	0x000196b0


	//   ....[11]....
        /*0fe4*/ 	.word	0x00019970


	//----- nvinfo : EIATTR_INDIRECT_BRANCH_TARGETS
	.align		4
.L_68:
        /*0fe8*/ 	.byte	0x04, 0x34
        /*0fea*/ 	.short	(.L_70 - .L_69)


	//   ....[0]....
.L_69:
        /*0fec*/ 	.word	.L_x_500@srel
        /*0ff0*/ 	.short	0x0
        /*0ff2*/ 	.short	0x0
        /*0ff4*/ 	.word	0x3
        /*0ff8*/ 	.word	.L_x_501@srel
        /*0ffc*/ 	.word	.L_x_502@srel
        /*1000*/ 	.word	.L_x_503@srel


	//----- nvinfo : EIATTR_MAX_THREADS
	.align		4
.L_70:
        /*1004*/ 	.byte	0x04, 0x05
        /*1006*/ 	.short	(.L_72 - .L_71)
.L_71:
        /*1008*/ 	.word	0x00000200
        /*100c*/ 	.word	0x00000001
        /*1010*/ 	.word	0x00000001


	//----- nvinfo : EIATTR_CRS_STACK_SIZE
	.align		4
.L_72:
        /*1014*/ 	.byte	0x04, 0x1e
        /*1016*/ 	.short	(.L_74 - .L_73)
.L_73:
        /*1018*/ 	.word	0x00000000


	//----- nvinfo : EIATTR_CBANK_PARAM_SIZE
	.align		4
.L_74:
        /*101c*/ 	.byte	0x03, 0x19
        /*101e*/ 	.short	0x0600


	//----- nvinfo : EIATTR_PARAM_CBANK
	.align		4
        /*1020*/ 	.byte	0x04, 0x0a
        /*1022*/ 	.short	(.L_76 - .L_75)
	.align		4
.L_75:
        /*1024*/ 	.word	index@(.nv.constant0._ZN7cutlass13device_kernelINS_4fmha6kernel36Sm100FmhaFwdKernelTmaWarpspecializedIN4cute5tupleIJiiiNS5_IJNS5_IJiiEEEiEEEEEENS1_10collective38Sm100FmhaFwdMainloopTmaWarpspecializedINS_6half_tEffNS5_IJNS4_1CILi256EEENSC_ILi128EEENSC_ILi32EEEEEENS5_IJiNSC_ILi1EEES7_EEENS5_IJiSH_NS5_IJNS5_IJNSC_ILi0EEEiEEEiEEEEEESM_NS9_10CausalMaskILb1EEENS5_IJNSC_ILi2EEESH_SH_EEENSC_ILb0EEEEENS9_38Sm100FmhaFwdEpilogueTmaWarpspecializedISB_fNS5_IJSE_SF_SE_EEESI_NS5_IJSH_S7_EEESR_EENS2_23PersistentTileSchedulerENS2_41Sm100FmhaCtxKernelWarpspecializedScheduleEEEEEvNT_6ParamsE)
        /*1028*/ 	.short	0x0380
        /*102a*/ 	.short	0x0600


	//----- nvinfo : EIATTR_SW_WAR
	.align		4
.L_76:
        /*102c*/ 	.byte	0x04, 0x36
        /*102e*/ 	.short	(.L_78 - .L_77)
.L_77:
        /*1030*/ 	.word	0x00000008
.L_78:


//--------------------- .nv.callgraph             --------------------------
	.section	.nv.callgraph,"",@"SHT_CUDA_CALLGRAPH"
	.align	4
	.sectionentsize	8
	.align		4
        /*0000*/ 	.word	0x00000000
	.align		4
        /*0004*/ 	.word	0xffffffff
	.align		4
        /*0008*/ 	.word	index@(_ZN7cutlass13device_kernelINS_4fmha6kernel36Sm100FmhaFwdKernelTmaWarpspecializedIN4cute5tupleIJiiiNS5_IJNS5_IJiiEEEiEEEEEENS1_10collective38Sm100FmhaFwdMainloopTmaWarpspecializedINS_6half_tEffNS5_IJNS4_1CILi256EEENSC_ILi128EEENSC_ILi32EEEEEENS5_IJiNSC_ILi1EEES7_EEENS5_IJiSH_NS5_IJNS5_IJNSC_ILi0EEEiEEEiEEEEEESM_NS9_10CausalMaskILb1EEENS5_IJNSC_ILi2EEESH_SH_EEENSC_ILb0EEEEENS9_38Sm100FmhaFwdEpilogueTmaWarpspecializedISB_fNS5_IJSE_SF_SE_EEESI_NS5_IJSH_S7_EEESR_EENS2_23PersistentTileSchedulerENS2_41Sm100FmhaCtxKernelWarpspecializedScheduleEEEEEvNT_6ParamsE)
	.align		4
        /*000c*/ 	.word	index@(__assertfail)
	.align		4
        /*0010*/ 	.word	index@(_ZN7cutlass13device_kernelINS_4fmha6kernel36Sm100FmhaFwdKernelTmaWarpspecializedIN4cute5tupleIJiiiNS5_IJNS5_IJiiEEEiEEEEEENS1_10collective38Sm100FmhaFwdMainloopTmaWarpspecializedINS_6half_tEffNS5_IJNS4_1CILi256EEENSC_ILi128EEENSC_ILi32EEEEEENS5_IJiNSC_ILi1EEES7_EEENS5_IJiSH_NS5_IJNS5_IJNSC_ILi0EEEiEEEiEEEEEESM_NS9_10CausalMaskILb1EEENS5_IJNSC_ILi2EEESH_SH_EEENSC_ILb0EEEEENS9_38Sm100FmhaFwdEpilogueTmaWarpspecializedISB_fNS5_IJSE_SF_SE_EEESI_NS5_IJSH_S7_EEESR_EENS2_23PersistentTileSchedulerENS2_41Sm100FmhaCtxKernelWarpspecializedScheduleEEEEEvNT_6ParamsE)
	.align		4
        /*0014*/ 	.word	index@(vprintf)
	.align		4
        /*0018*/ 	.word	0x00000000
	.align		4
        /*001c*/ 	.word	0xfffffffe
	.align		4
        /*0020*/ 	.word	0x00000000
	.align		4
        /*0024*/ 	.word	0xfffffffd
	.align		4
        /*0028*/ 	.word	0x00000000
	.align		4
        /*002c*/ 	.word	0xfffffffc


//--------------------- .nv.constant4             --------------------------
	.section	.nv.constant4,"a",@progbits
	.align	8
	.align		8
.nv.constant4:
        /*0000*/ 	.dword	vprintf
	.align		8
        /*0008*/ 	.dword	__assertfail
	.align		8
        /*0010*/ 	.dword	__unnamed_1
	.align		8
        /*0018*/ 	.dword	__unnamed_2
	.align		8
        /*0020*/ 	.dword	__unnamed_3
	.align		8
        /*0028*/ 	.dword	__unnamed_4
	.align		8
        /*0030*/ 	.dword	__unnamed_5
	.align		8
        /*0038*/ 	.dword	__unnamed_6
	.align		8
        /*0040*/ 	.dword	__unnamed_7
	.align		8
        /*0048*/ 	.dword	_ZN39_INTERNAL_f1ac2fd9_4_k_cu_659ead39_25624cuda3std3__45__cpo5beginE
	.align		8
        /*0050*/ 	.dword	_ZN39_INTERNAL_f1ac2fd9_4_k_cu_659ead39_25624cuda3std3__45__cpo3endE
	.align		8
        /*0058*/ 	.dword	_ZN39_INTERNAL_f1ac2fd9_4_k_cu_659ead39_25624cuda3std3__45__cpo6cbeginE
	.align		8
        /*0060*/ 	.dword	_ZN39_INTERNAL_f1ac2fd9_4_k_cu_659ead39_25624cuda3std3__45__cpo4cendE
	.align		8
        /*0068*/ 	.dword	_ZN39_INTERNAL_f1ac2fd9_4_k_cu_659ead39_25624cuda3std3__441_GLOBAL__N__f1ac2fd9_4_k_cu_659ead39_25626ignoreE
	.align		8
        /*0070*/ 	.dword	_ZN39_INTERNAL_f1ac2fd9_4_k_cu_659ead39_25624cuda3std3__419piecewise_constructE
	.align		8
        /*0078*/ 	.dword	_ZN39_INTERNAL_f1ac2fd9_4_k_cu_659ead39_25624cuda3std3__48in_placeE
	.align		8
        /*0080*/ 	.dword	_ZN39_INTERNAL_f1ac2fd9_4_k_cu_659ead39_25624cuda3std6ranges3__45__cpo4swapE
	.align		8
        /*0088*/ 	.dword	_ZN39_INTERNAL_f1ac2fd9_4_k_cu_659ead39_25624cuda3std6ranges3__45__cpo9iter_moveE
	.align		8
        /*0090*/ 	.dword	_ZN39_INTERNAL_f1ac2fd9_4_k_cu_659ead39_25624cute7productE
	.align		8
        /*0098*/ 	.dword	_ZN39_INTERNAL_f1ac2fd9_4_k_cu_659ead39_25624cute1_E
	.align		8
        /*00a0*/ 	.dword	$str$22
	.align		8
        /*00a8*/ 	.dword	$str$23
	.align		8
        /*00b0*/ 	.dword	$str$26
	.align		8
        /*00b8*/ 	.dword	$str$27
	.align		8
        /*00c0*/ 	.dword	$str$28
	.align		8
        /*00c8*/ 	.dword	$str$29
	.align		8
        /*00d0*/ 	.dword	$str$30
	.align		8
        /*00d8*/ 	.dword	$str$31
	.align		8
        /*00e0*/ 	.dword	$str$32
	.align		8
        /*00e8*/ 	.dword	$str$33
	.align		8
        /*00f0*/ 	.dword	$str$34
	.align		8
        /*00f8*/ 	.dword	$str$35
	.align		8
        /*0100*/ 	.dword	$str$36
	.align		8
        /*0108*/ 	.dword	$str$37


//--------------------- .nv.constant2._ZN7cutlass13device_kernelINS_4fmha6kernel36Sm100FmhaFwdKernelTmaWarpspecializedIN4cute5tupleIJiiiNS5_IJNS5_IJiiEEEiEEEEEENS1_10collective38Sm100FmhaFwdMainloopTmaWarpspecializedINS_6half_tEffNS5_IJNS4_1CILi256EEENSC_ILi128EEENSC_ILi32EEEEEENS5_IJiNSC_ILi1EEES7_EEENS5_IJiSH_NS5_IJNS5_IJNSC_ILi0EEEiEEEiEEEEEESM_NS9_10CausalMaskILb1EEENS5_IJNSC_ILi2EEESH_SH_EEENSC_ILb0EEEEENS9_38Sm100FmhaFwdEpilogueTmaWarpspecializedISB_fNS5_IJSE_SF_SE_EEESI_NS5_IJSH_S7_EEESR_EENS2_23PersistentTileSchedulerENS2_41Sm100FmhaCtxKernelWarpspecializedScheduleEEEEEvNT_6ParamsE --------------------------
	.section	.nv.constant2._ZN7cutlass13device_kernelINS_4fmha6kernel36Sm100FmhaFwdKernelTmaWarpspecializedIN4cute5tupleIJiiiNS5_IJNS5_IJiiEEEiEEEEEENS1_10collective38Sm100FmhaFwdMainloopTmaWarpspecializedINS_6half_tEffNS5_IJNS4_1CILi256EEENSC_ILi128EEENSC_ILi32EEEEEENS5_IJiNSC_ILi1EEES7_EEENS5_IJiSH_NS5_IJNS5_IJNSC_ILi0EEEiEEEiEEEEEESM_NS9_10CausalMaskILb1EEENS5_IJNSC_ILi2EEESH_SH_EEENSC_ILb0EEEEENS9_38Sm100FmhaFwdEpilogueTmaWarpspecializedISB_fNS5_IJSE_SF_SE_EEESI_NS5_IJSH_S7_EEESR_EENS2_23PersistentTileSchedulerENS2_41Sm100FmhaCtxKernelWarpspecializedScheduleEEEEEvNT_6ParamsE,"a",@progbits
	.sectionflags	@""
	.align	4
.nv.constant2._ZN7cutlass13device_kernelINS_4fmha6kernel36Sm100FmhaFwdKernelTmaWarpspecializedIN4cute5tupleIJiiiNS5_IJNS5_IJiiEEEiEEEEEENS1_10collective38Sm100FmhaFwdMainloopTmaWarpspecializedINS_6half_tEffNS5_IJNS4_1CILi256EEENSC_ILi128EEENSC_ILi32EEEEEENS5_IJiNSC_ILi1EEES7_EEENS5_IJiSH_NS5_IJNS5_IJNSC_ILi0EEEiEEEiEEEEEESM_NS9_10CausalMaskILb1EEENS5_IJNSC_ILi2EEESH_SH_EEENSC_ILb0EEEEENS9_38Sm100FmhaFwdEpilogueTmaWarpspecializedISB_fNS5_IJSE_SF_SE_EEESI_NS5_IJSH_S7_EEESR_EENS2_23PersistentTileSchedulerENS2_41Sm100FmhaCtxKernelWarpspecializedScheduleEEEEEvNT_6ParamsE:
        /*0000*/ 	.byte	0xe0, 0x64, 0x01, 0x00, 0xc0, 0x8f, 0x01, 0x00, 0xb0, 0x64, 0x01, 0x00


//--------------------- .text._ZN7cutlass13device_kernelINS_4fmha6kernel36Sm100FmhaFwdKernelTmaWarpspecializedIN4cute5tupleIJiiiNS5_IJNS5_IJiiEEEiEEEEEENS1_10collective38Sm100FmhaFwdMainloopTmaWarpspecializedINS_6half_tEffNS5_IJNS4_1CILi256EEENSC_ILi128EEENSC_ILi32EEEEEENS5_IJiNSC_ILi1EEES7_EEENS5_IJiSH_NS5_IJNS5_IJNSC_ILi0EEEiEEEiEEEEEESM_NS9_10CausalMaskILb1EEENS5_IJNSC_ILi2EEESH_SH_EEENSC_ILb0EEEEENS9_38Sm100FmhaFwdEpilogueTmaWarpspecializedISB_fNS5_IJSE_SF_SE_EEESI_NS5_IJSH_S7_EEESR_EENS2_23PersistentTileSchedulerENS2_41Sm100FmhaCtxKernelWarpspecializedScheduleEEEEEvNT_6ParamsE --------------------------
	.section	.text._ZN7cutlass13device_kernelINS_4fmha6kernel36Sm100FmhaFwdKernelTmaWarpspecializedIN4cute5tupleIJiiiNS5_IJNS5_IJiiEEEiEEEEEENS1_10collective38Sm100FmhaFwdMainloopTmaWarpspecializedINS_6half_tEffNS5_IJNS4_1CILi256EEENSC_ILi128EEENSC_ILi32EEEEEENS5_IJiNSC_ILi1EEES7_EEENS5_IJiSH_NS5_IJNS5_IJNSC_ILi0EEEiEEEiEEEEEESM_NS9_10CausalMaskILb1EEENS5_IJNSC_ILi2EEESH_SH_EEENSC_ILb0EEEEENS9_38Sm100FmhaFwdEpilogueTmaWarpspecializedISB_fNS5_IJSE_SF_SE_EEESI_NS5_IJSH_S7_EEESR_EENS2_23PersistentTileSchedulerENS2_41Sm100FmhaCtxKernelWarpspecializedScheduleEEEEEvNT_6ParamsE,"ax",@progbits
	.align	128
.text._ZN7cutlass13device_kernelINS_4fmha6kernel36Sm100FmhaFwdKernelTmaWarpspecializedIN4cute5tupleIJiiiNS5_IJNS5_IJiiEEEiEEEEEENS1_10collective38Sm100FmhaFwdMainloopTmaWarpspecializedINS_6half_tEffNS5_IJNS4_1CILi256EEENSC_ILi128EEENSC_ILi32EEEEEENS5_IJiNSC_ILi1EEES7_EEENS5_IJiSH_NS5_IJNS5_IJNSC_ILi0EEEiEEEiEEEEEESM_NS9_10CausalMaskILb1EEENS5_IJNSC_ILi2EEESH_SH_EEENSC_ILb0EEEEENS9_38Sm100FmhaFwdEpilogueTmaWarpspecializedISB_fNS5_IJSE_SF_SE_EEESI_NS5_IJSH_S7_EEESR_EENS2_23PersistentTileSchedulerENS2_41Sm100FmhaCtxKernelWarpspecializedScheduleEEEEEvNT_6ParamsE:
        .type           _ZN7cutlass13device_kernelINS_4fmha6kernel36Sm100FmhaFwdKernelTmaWarpspecializedIN4cute5tupleIJiiiNS5_IJNS5_IJiiEEEiEEEEEENS1_10collective38Sm100FmhaFwdMainloopTmaWarpspecializedINS_6half_tEffNS5_IJNS4_1CILi256EEENSC_ILi128EEENSC_ILi32EEEEEENS5_IJiNSC_ILi1EEES7_EEENS5_IJiSH_NS5_IJNS5_IJNSC_ILi0EEEiEEEiEEEEEESM_NS9_10CausalMaskILb1EEENS5_IJNSC_ILi2EEESH_SH_EEENSC_ILb0EEEEENS9_38Sm100FmhaFwdEpilogueTmaWarpspecializedISB_fNS5_IJSE_SF_SE_EEESI_NS5_IJSH_S7_EEESR_EENS2_23PersistentTileSchedulerENS2_41Sm100FmhaCtxKernelWarpspecializedScheduleEEEEEvNT_6ParamsE,@function
        .size           _ZN7cutlass13device_kernelINS_4fmha6kernel36Sm100FmhaFwdKernelTmaWarpspecializedIN4cute5tupleIJiiiNS5_IJNS5_IJiiEEEiEEEEEENS1_10collective38Sm100FmhaFwdMainloopTmaWarpspecializedINS_6half_tEffNS5_IJNS4_1CILi256EEENSC_ILi128EEENSC_ILi32EEEEEENS5_IJiNSC_ILi1EEES7_EEENS5_IJiSH_NS5_IJNS5_IJNSC_ILi0EEEiEEEiEEEEEESM_NS9_10CausalMaskILb1EEENS5_IJNSC_ILi2EEESH_SH_EEENSC_ILb0EEEEENS9_38Sm100FmhaFwdEpilogueTmaWarpspecializedISB_fNS5_IJSE_SF_SE_EEESI_NS5_IJSH_S7_EEESR_EENS2_23PersistentTileSchedulerENS2_41Sm100FmhaCtxKernelWarpspecializedScheduleEEEEEvNT_6ParamsE,(.L_x_504 - _ZN7cutlass13device_kernelINS_4fmha6kernel36Sm100FmhaFwdKernelTmaWarpspecializedIN4cute5tupleIJiiiNS5_IJNS5_IJiiEEEiEEEEEENS1_10collective38Sm100FmhaFwdMainloopTmaWarpspecializedINS_6half_tEffNS5_IJNS4_1CILi256EEENSC_ILi128EEENSC_ILi32EEEEEENS5_IJiNSC_ILi1EEES7_EEENS5_IJiSH_NS5_IJNS5_IJNSC_ILi0EEEiEEEiEEEEEESM_NS9_10CausalMaskILb1EEENS5_IJNSC_ILi2EEESH_SH_EEENSC_ILb0EEEEENS9_38Sm100FmhaFwdEpilogueTmaWarpspecializedISB_fNS5_IJSE_SF_SE_EEESI_NS5_IJSH_S7_EEESR_EENS2_23PersistentTileSchedulerENS2_41Sm100FmhaCtxKernelWarpspecializedScheduleEEEEEvNT_6ParamsE)
        .other          _ZN7cutlass13device_kernelINS_4fmha6kernel36Sm100FmhaFwdKernelTmaWarpspecializedIN4cute5tupleIJiiiNS5_IJNS5_IJiiEEEiEEEEEENS1_10collective38Sm100FmhaFwdMainloopTmaWarpspecializedINS_6half_tEffNS5_IJNS4_1CILi256EEENSC_ILi128EEENSC_ILi32EEEEEENS5_IJiNSC_ILi1EEES7_EEENS5_IJiSH_NS5_IJNS5_IJNSC_ILi0EEEiEEEiEEEEEESM_NS9_10CausalMaskILb1EEENS5_IJNSC_ILi2EEESH_SH_EEENSC_ILb0EEEEENS9_38Sm100FmhaFwdEpilogueTmaWarpspecializedISB_fNS5_IJSE_SF_SE_EEESI_NS5_IJSH_S7_EEESR_EENS2_23PersistentTileSchedulerENS2_41Sm100FmhaCtxKernelWarpspecializedScheduleEEEEEvNT_6ParamsE,@"STO_CUDA_ENTRY STV_DEFAULT"
_ZN7cutlass13device_kernelINS_4fmha6kernel36Sm100FmhaFwdKernelTmaWarpspecializedIN4cute5tupleIJiiiNS5_IJNS5_IJiiEEEiEEEEEENS1_10collective38Sm100FmhaFwdMainloopTmaWarpspecializedINS_6half_tEffNS5_IJNS4_1CILi256EEENSC_ILi128EEENSC_ILi32EEEEEENS5_IJiNSC_ILi1EEES7_EEENS5_IJiSH_NS5_IJNS5_IJNSC_ILi0EEEiEEEiEEEEEESM_NS9_10CausalMaskILb1EEENS5_IJNSC_ILi2EEESH_SH_EEENSC_ILb0EEEEENS9_38Sm100FmhaFwdEpilogueTmaWarpspecializedISB_fNS5_IJSE_SF_SE_EEESI_NS5_IJSH_S7_EEESR_EENS2_23PersistentTileSchedulerENS2_41Sm100FmhaCtxKernelWarpspecializedScheduleEEEEEvNT_6ParamsE:
[----:B------:R-:W1:Y:S02]  /*0000*/  LDC R1, c[0x0][0x37c] ;  /* 0x0000df00ff017b82 */ /* 0x000e640000000800 */
[----:B-1----:R-:W-:-:S04]  /*0010*/  IADD3 R1, PT, PT, R1, -0x70, RZ ;  /* 0xffffff9001017810 */ /* 0x002fc80007ffe0ff */
[----:B------:R-:W-:Y:S01]  /*0020*/  R2UR UR38, R1 ;  /* 0x00000000012672ca */ /* 0x000fe200000e0000 */
[----:B------:R-:W1:Y:S01]  /*0030*/  S2R R41, SR_TID.X ;  /* 0x0000000000297919 */ /* 0x000e620000002100 */
[----:B------:R-:W2:Y:S01]  /*0040*/  LDCU UR4, c[0x0][0x2f8] ;  /* 0x00005f00ff0477ac */ /* 0x000ea20008000800 */
[----:B------:R-:W3:Y:S01]  /*0050*/  LDCU UR37, c[0x0][0x2fc] ;  /* 0x00005f80ff2577ac */ /* 0x000ee20008000800 */
[----:B------:R-:W-:Y:S02]  /*0060*/  UPLOP3.LUT UP3, UPT, UPT, UPT, UPT, 0x40, 0x4 ;  /* 0x000000000004789c */ /* 0x000fe40003f6e870 */
[----:B------:R-:W-:Y:S02]  /*0070*/  UPLOP3.LUT UP1, UPT, UPT, UPT, UPT, 0x80, 0x8 ;  /* 0x000000000008789c */ /* 0x000fe40003f2f070 */
[----:B------:R-:W-:Y:S02]  /*0080*/  UPLOP3.LUT UP0, UPT, UPT, UPT, UPT, 0x40, 0x4 ;  /* 0x000000000004789c */ /* 0x000fe40003f0e870 */
[----:B------:R-:W-:-:S02]  /*0090*/  UPLOP3.LUT UP6, UPT, UPT, UPT, UPT, 0x40, 0x4 ;  /* 0x000000000004789c */ /* 0x000fc40003fce870 */
[----:B------:R-:W-:Y:S02]  /*00a0*/  UPLOP3.LUT UP5, UPT, UPT, UPT, UPT, 0x40, 0x4 ;  /* 0x000000000004789c */ /* 0x000fe40003fae870 */
[----:B--2---:R-:W-:Y:S02]  /*00b0*/  UIADD3 UR38, UP2, UPT, UR38, UR4, URZ ;  /* 0x0000000426267290 */ /* 0x004fe4000ff5e0ff */
[----:B------:R-:W-:Y:S02]  /*00c0*/  UP2UR UR41, UPR, URZ, 0x8 ;  /* 0x00000008ff297883 */ /* 0x000fe40008000000 */
[----:B---3--:R-:W-:Y:S02]  /*00d0*/  UIADD3.X UR37, UPT, UPT, URZ, UR37, URZ, UP2, !UPT ;  /* 0x00000025ff257290 */ /* 0x008fe400097fe4ff */
[----:B------:R-:W-:Y:S02]  /*00e0*/  UPLOP3.LUT UP2, UPT, UPT, UPT, UPT, 0x80, 0x8 ;  /* 0x000000000008789c */ /* 0x000fe40003f4f070 */
[----:B------:R-:W-:-:S02]  /*00f0*/  UPLOP3.LUT UP4, UPT, UPT, UPT, UPT, 0x40, 0x4 ;  /* 0x000000000004789c */ /* 0x000fc40003f8e870 */
[----:B------:R-:W-:Y:S01]  /*0100*/  UP2UR UR56, UPR, URZ, 0x4 ;  /* 0x00000004ff387883 */ /* 0x000fe20008000000 */
[----:B-1----:R-:W-:-:S05]  /*0110*/  SHF.R.U32.HI R3, RZ, 0x5, R41 ;  /* 0x00000005ff037819 */ /* 0x002fca0000011629 */
[----:B------:R-:W1:Y:S02]  /*0120*/  SHFL.IDX PT, R0, R3, RZ, 0x1f ;  /* 0x00001fff03007589 */ /* 0x000e6400000e0000 */
[----:B-1----:R-:W-:-:S04]  /*0130*/  SHF.R.S32.HI R5, RZ, 0x1f, R0 ;  /* 0x0000001fff057819 */ /* 0x002fc80000011400 */
[----:B------:R-:W-:-:S04]  /*0140*/  LEA.HI R2, R5, R0, RZ, 0x2 ;  /* 0x0000000005027211 */ /* 0x000fc800078f10ff */
[----:B------:R-:W-:-:S04]  /*0150*/  SHF.R.S32.HI R2, RZ, 0x2, R2 ;  /* 0x00000002ff027819 */ /* 0x000fc80000011402 */
[----:B------:R-:W-:-:S13]  /*0160*/  ISETP.NE.AND P0, PT, R2, RZ, PT ;  /* 0x000000ff0200720c */ /* 0x000fda0003f05270 */
[----:B------:R-:W-:Y:S05]  /*0170*/  @!P0 BRA `(.L_x_0) ;  /* 0x0000000400248947 */ /* 0x000fea0003800000 */
[----:B------:R-:W-:-:S13]  /*0180*/  ISETP.NE.AND P0, PT, R2, 0x2, PT ;  /* 0x000000020200780c */ /* 0x000fda0003f05270 */
[----:B------:R-:W-:Y:S05]  /*0190*/  @!P0 BRA `(.L_x_1) ;  /* 0x0000000000f48947 */ /* 0x000fea0003800000 */
[----:B------:R-:W-:-:S13]  /*01a0*/  ISETP.NE.AND P0, PT, R2, 0x1, PT ;  /* 0x000000010200780c */ /* 0x000fda0003f05270 */
[----:B------:R-:W-:Y:S05]  /*01b0*/  @P0 BRA `(.L_x_2) ;  /* 0x00000000002c0947 */ /* 0x000fea0003800000 */
[----:B------:R-:W-:Y:S01]  /*01c0*/  HFMA2 R2, -RZ, RZ, 0, 5.9604644775390625e-08 ;  /* 0x00000001ff027431 */ /* 0x000fe200000001ff */
[----:B------:R-:W-:Y:S02]  /*01d0*/  UPLOP3.LUT UP3, UPT, UPT, UPT, UPT, 0x40, 0x4 ;  /* 0x000000000004789c */ /* 0x000fe40003f6e870 */
[----:B------:R-:W-:Y:S02]  /*01e0*/  UPLOP3.LUT UP2, UPT, UPT, UPT, UPT, 0x40, 0x4 ;  /* 0x000000000004789c */ /* 0x000fe40003f4e870 */
[----:B------:R-:W-:Y:S02]  /*01f0*/  UPLOP3.LUT UP1, UPT, UPT, UPT, UPT, 0x80, 0x8 ;  /* 0x000000000008789c */ /* 0x000fe40003f2f070 */
[----:B------:R-:W-:Y:S02]  /*0200*/  UPLOP3.LUT UP0, UPT, UPT, UPT, UPT, 0x40, 0x4 ;  /* 0x000000000004789c */ /* 0x000fe40003f0e870 */
[----:B------:R-:W-:Y:S02]  /*0210*/  UPLOP3.LUT UP6, UPT, UPT, UPT, UPT, 0x40, 0x4 ;  /* 0x000000000004789c */ /* 0x000fe40003fce870 */
[----:B------:R-:W-:-:S02]  /*0220*/  UPLOP3.LUT UP5, UPT, UPT, UPT, UPT, 0x40, 0x4 ;  /* 0x000000000004789c */ /* 0x000fc40003fae870 */
[----:B------:R-:W-:Y:S02]  /*0230*/  UPLOP3.LUT UP4, UPT, UPT, UPT, UPT, 0x80, 0x8 ;  /* 0x000000000008789c */ /* 0x000fe40003f8f070 */
[----:B------:R-:W-:Y:S02]  /*0240*/  UP2UR UR41, UPR, URZ, 0x8 ;  /* 0x00000008ff297883 */ /* 0x000fe40008000000 */
[----:B------:R-:W-:Y:S01]  /*0250*/  UP2UR UR56, UPR, URZ, 0x4 ;  /* 0x00000004ff387883 */ /* 0x000fe20008000000 */
[----:B------:R-:W-:Y:S11]  /*0260*/  BRA `(.L_x_0) ;  /* 0x0000000000e87947 */ /* 0x000ff60003800000 */
.L_x_2:
[----:B------:R-:W-:Y:S01]  /*0270*/  ISETP.NE.AND P0, PT, R0, 0xc, PT ;  /* 0x0000000c0000780c */ /* 0x000fe20003f05270 */
[----:B------:R-:W-:Y:S01]  /*0280*/  UPLOP3.LUT UP2, UPT, UPT, UPT, UPT, 0x40, 0x4 ;  /* 0x000000000004789c */ /* 0x000fe20003f4e870 */
[----:B------:R-:W-:Y:S01]  /*0290*/  HFMA2 R2, -RZ, RZ, 0, 1.78813934326171875e-07 ;  /* 0x00000003ff027431 */ /* 0x000fe200000001ff */
[----:B------:R-:W-:Y:S02]  /*02a0*/  UPLOP3.LUT UP1, UPT, UPT, UPT, UPT, 0x80, 0x8 ;  /* 0x000000000008789c */ /* 0x000fe40003f2f070 */
[----:B------:R-:W-:Y:S02]  /*02b0*/  UP2UR UR41, UPR, URZ, 0x4 ;  /* 0x00000004ff297883 */ /* 0x000fe40008000000 */
[----:B------:R-:W-:Y:S02]  /*02c0*/  UPLOP3.LUT UP2, UPT, UPT, UPT, UPT, 0x40, 0x4 ;  /* 0x000000000004789c */ /* 0x000fe40003f4e870 */
[----:B------:R-:W-:Y:S02]  /*02d0*/  UPLOP3.LUT UP0, UPT, UPT, UPT, UPT, 0x40, 0x4 ;  /* 0x000000000004789c */ /* 0x000fe40003f0e870 */
[----:B------:R-:W-:-:S02]  /*02e0*/  UPLOP3.LUT UP6, UPT, UPT, UPT, UPT, 0x40, 0x4 ;  /* 0x000000000004789c */ /* 0x000fc40003fce870 */
[----:B------:R-:W-:Y:S02]  /*02f0*/  UPLOP3.LUT UP5, UPT, UPT, UPT, UPT, 0x80, 0x8 ;  /* 0x000000000008789c */ /* 0x000fe40003faf070 */
[----:B------:R-:W-:Y:S02]  /*0300*/  UPLOP3.LUT UP4, UPT, UPT, UPT, UPT, 0x40, 0x4 ;  /* 0x000000000004789c */ /* 0x000fe40003f8e870 */
[----:B------:R-:W-:Y:S01]  /*0310*/  UP2UR UR56, UPR, URZ, 0x4 ;  /* 0x00000004ff387883 */ /* 0x000fe20008000000 */
[----:B------:R-:W-:Y:S11]  /*0320*/  @!P0 BRA `(.L_x_0) ;  /* 0x0000000000b88947 */ /* 0x000ff60003800000 */
[----:B------:R-:W-:-:S13]  /*0330*/  ISETP.NE.AND P0, PT, R0, 0xe, PT ;  /* 0x0000000e0000780c */ /* 0x000fda0003f05270 */
[----:B------:R-:W-:Y:S05]  /*0340*/  @!P0 BRA `(.L_x_3) ;  /* 0x00000000005c8947 */ /* 0x000fea0003800000 */
[----:B------:R-:W-:-:S13]  /*0350*/  ISETP.NE.AND P0, PT, R0, 0xd, PT ;  /* 0x0000000d0000780c */ /* 0x000fda0003f05270 */
[----:B------:R-:W-:Y:S05]  /*0360*/  @P0 BRA `(.L_x_4) ;  /* 0x00000000002c0947 */ /* 0x000fea0003800000 */
[----:B------:R-:W-:Y:S01]  /*0370*/  HFMA2 R2, -RZ, RZ, 0, 2.384185791015625e-07 ;  /* 0x00000004ff027431 */ /* 0x000fe200000001ff */
        /* <DEDUP_REMOVED lines=10> */
.L_x_4:
[----:B------:R-:W-:Y:S01]  /*0420*/  HFMA2 R2, -RZ, RZ, 0, 3.5762786865234375e-07 ;  /* 0x00000006ff027431 */ /* 0x000fe200000001ff */
[----:B------:R-:W-:Y:S02]  /*0430*/  UPLOP3.LUT UP3, UPT, UPT, UPT, UPT, 0x40, 0x4 ;  /* 0x000000000004789c */ /* 0x000fe40003f6e870 */
[----:B------:R-:W-:Y:S02]  /*0440*/  UPLOP3.LUT UP2, UPT, UPT, UPT, UPT, 0x40, 0x4 ;  /* 0x000000000004789c */ /* 0x000fe40003f4e870 */
[----:B------:R-:W-:Y:S02]  /*0450*/  UPLOP3.LUT UP0, UPT, UPT, UPT, UPT, 0x40, 0x4 ;  /* 0x000000000004789c */ /* 0x000fe40003f0e870 */
[----:B------:R-:W-:Y:S02]  /*0460*/  UPLOP3.LUT UP6, UPT, UPT, UPT, UPT, 0x40, 0x4 ;  /* 0x000000000004789c */ /* 0x000fe40003fce870 */
[----:B------:R-:W-:Y:S02]  /*0470*/  UPLOP3.LUT UP5, UPT, UPT, UPT, UPT, 0x40, 0x4 ;  /* 0x000000000004789c */ /* 0x000fe40003fae870 */
[----:B------:R-:W-:-:S02]  /*0480*/  UPLOP3.LUT UP4, UPT, UPT, UPT, UPT, 0x40, 0x4 ;  /* 0x000000000004789c */ /* 0x000fc40003f8e870 */
[----:B------:R-:W-:Y:S02]  /*0490*/  UP2UR UR41, UPR, URZ, 0x8 ;  /* 0x00000008ff297883 */ /* 0x000fe40008000000 */
[----:B------:R-:W-:Y:S01]  /*04a0*/  UP2UR UR56, UPR, URZ, 0x4 ;  /* 0x00000004ff387883 */ /* 0x000fe20008000000 */
[----:B------:R-:W-:Y:S11]  /*04b0*/  BRA `(.L_x_0) ;  /* 0x0000000000547947 */ /* 0x000ff60003800000 */
.L_x_3:
[----:B------:R-:W-:Y:S01]  /*04c0*/  HFMA2 R2, -RZ, RZ, 0, 2.98023223876953125e-07 ;  /* 0x00000005ff027431 */ /* 0x000fe200000001ff */
        /* <DEDUP_REMOVED lines=10> */
.L_x_1:
[----:B------:R-:W-:Y:S01]  /*0570*/  HFMA2 R2, -RZ, RZ, 0, 1.1920928955078125e-07 ;  /* 0x00000002ff027431 */ /* 0x000fe200000001ff */
        /* <DEDUP_REMOVED lines=8> */
[----:B------:R-:W-:-:S12]  /*0600*/  UP2UR UR56, UPR, URZ, 0x4 ;  /* 0x00000004ff387883 */ /* 0x000fd80008000000 */
.L_x_0:
[----:B------:R-:W-:Y:S01]  /*0610*/  ELECT P0, URZ, PT ;  /* 0x0000000000ff782f */ /* 0x000fe20003800000 */
[----:B------:R-:W-:Y:S03]  /*0620*/  BSSY.RECONVERGENT B0, `(.L_x_5) ;  /* 0x000000f000007945 */ /* 0x000fe60003800200 */
[----:B------:R-:W-:Y:S02]  /*0630*/  PLOP3.LUT P2, PT, P0, PT, UP0, 0x5d, 0xd5 ;  /* 0x0000000000d5781c */ /* 0x000fe4000074eb0d */
[----:B------:R-:W-:-:S11]  /*0640*/  PLOP3.LUT P1, PT, P0, PT, UP6, 0x5d, 0xd5 ;  /* 0x0000000000d5781c */ /* 0x000fd6000072eb6d */
[----:B------:R-:W-:Y:S05]  /*0650*/  @P2 BRA `(.L_x_6) ;  /* 0x00000000002c2947 */ /* 0x000fea0003800000 */
[----:B------:R-:W1:Y:S02]  /*0660*/  LDCU.64 UR4, c[0x0][0x348] ;  /* 0x00006900ff0477ac */ /* 0x000e640008000a00 */
[----:B-1----:R-:W-:-:S04]  /*0670*/  UIADD3 UR8, UP0, UPT, UR4, 0x80, URZ ;  /* 0x0000008004087890 */ /* 0x002fc8000ff1e0ff */
[----:B------:R-:W-:Y:S02]  /*0680*/  UIADD3.X UR9, UPT, UPT, URZ, UR5, URZ, UP0, !UPT ;  /* 0x00000005ff097290 */ /* 0x000fe400087fe4ff */
[----:B------:R-:W-:-:S04]  /*0690*/  UIADD3 UR6, UP0, UPT, UR4, 0x180, URZ ;  /* 0x0000018004067890 */ /* 0x000fc8000ff1e0ff */
[----:B------:R-:W-:Y:S02]  /*06a0*/  UIADD3.X UR7, UPT, UPT, URZ, UR5, URZ, UP0, !UPT ;  /* 0x00000005ff077290 */ /* 0x000fe400087fe4ff */
[----:B------:R-:W-:Y:S01]  /*06b0*/  UIADD3 UR4, UP0, UPT, UR4, 0x280, URZ ;  /* 0x0000028004047890 */ /* 0x000fe2000ff1e0ff */
[----:B------:R1:W-:Y:S03]  /*06c0*/  UTMACCTL.PF [UR8] ;  /* 0x00000000080079b9 */ /* 0x0003e60008040000 */
[----:B------:R-:W-:-:S03]  /*06d0*/  UIADD3.X UR5, UPT, UPT, URZ, UR5, URZ, UP0, !UPT ;  /* 0x00000005ff057290 */ /* 0x000fc600087fe4ff */
[----:B------:R1:W-:Y:S06]  /*06e0*/  UTMACCTL.PF [UR6] ;  /* 0x00000000060079b9 */ /* 0x0003ec0008040000 */
[----:B------:R1:W-:Y:S02]  /*06f0*/  UTMACCTL.PF [UR4] ;  /* 0x00000000040079b9 */ /* 0x0003e40008040000 */
[----:B-1----:R-:W-:Y:S01]  /*0700*/  NOP ;  /* 0x0000000000007918 */ /* 0x002fe20000000000 */
.L_x_6:
[----:B------:R-:W-:Y:S05]  /*0710*/  BSYNC.RECONVERGENT B0 ;  /* 0x0000000000007941 */ /* 0x000fea0003800200 */
.L_x_5:
[----:B------:R-:W-:Y:S04]  /*0720*/  BSSY.RECONVERGENT B0, `(.L_x_7) ;  /* 0x000001b000007945 */ /* 0x000fe80003800200 */
[----:B------:R-:W-:Y:S05]  /*0730*/  @P1 BRA `(.L_x_8) ;  /* 0x0000000000241947 */ /* 0x000fea0003800000 */
[----:B------:R-:W1:Y:S01]  /*0740*/  LDCU.64 UR4, c[0x0][0x348] ;  /* 0x00006900ff0477ac */ /* 0x000e620008000a00 */
[----:B------:R-:W-:Y:S02]  /*0750*/  PLOP3.LUT P6, PT, PT, PT, PT, 0x80, 0x8 ;  /* 0x000000000008781c */ /* 0x000fe40003fcf070 */
[----:B------:R-:W-:Y:S02]  /*0760*/  PLOP3.LUT P5, PT, PT, PT, PT, 0x8, 0x80 ;  /* 0x000000000080781c */ /* 0x000fe40003fae170 */
[----:B------:R-:W-:Y:S02]  /*0770*/  PLOP3.LUT P4, PT, PT, PT, PT, 0x80, 0x8 ;  /* 0x000000000008781c */ /* 0x000fe40003f8f070 */
[----:B------:R-:W-:Y:S01]  /*0780*/  PLOP3.LUT P3, PT, PT, PT, PT, 0x80, 0x8 ;  /* 0x000000000008781c */ /* 0x000fe20003f6f070 */
[----:B-1----:R-:W-:-:S04]  /*0790*/  UIADD3 UR4, UP0, UPT, UR4, 0x400, URZ ;  /* 0x0000040004047890 */ /* 0x002fc8000ff1e0ff */
[----:B------:R-:W-:-:S09]  /*07a0*/  UIADD3.X UR5, UPT, UPT, URZ, UR5, URZ, UP0, !UPT ;  /* 0x00000005ff057290 */ /* 0x000fd200087fe4ff */
[----:B------:R1:W-:Y:S02]  /*07b0*/  UTMACCTL.PF [UR4] ;  /* 0x00000000040079b9 */ /* 0x0003e40008040000 */
[----:B-1----:R-:W-:Y:S05]  /*07c0*/  BRA `(.L_x_9) ;  /* 0x0000000000407947 */ /* 0x002fea0003800000 */
.L_x_8:
[----:B------:R-:W-:-:S13]  /*07d0*/  ISETP.NE.AND P1, PT, R2, 0x3, PT ;  /* 0x000000030200780c */ /* 0x000fda0003f25270 */
[----:B------:R-:W-:Y:S05]  /*07e0*/  @!P1 BRA `(.L_x_10) ;  /* 0x0000000000289947 */ /* 0x000fea0003800000 */
[----:B------:R-:W-:Y:S02]  /*07f0*/  ISETP.NE.AND P1, PT, R2, 0x4, PT ;  /* 0x000000040200780c */ /* 0x000fe40003f25270 */
[----:B------:R-:W-:Y:S02]  /*0800*/  PLOP3.LUT P4, PT, PT, PT, PT, 0x80, 0x8 ;  /* 0x000000000008781c */ /* 0x000fe40003f8f070 */
[----:B------:R-:W-:Y:S02]  /*0810*/  PLOP3.LUT P5, PT, PT, PT, PT, 0x8, 0x80 ;  /* 0x000000000080781c */ /* 0x000fe40003fae170 */
[----:B------:R-:W-:Y:S02]  /*0820*/  PLOP3.LUT P6, PT, PT, PT, PT, 0x80, 0x8 ;  /* 0x000000000008781c */ /* 0x000fe40003fcf070 */
[----:B------:R-:W-:-:S05]  /*0830*/  PLOP3.LUT P3, PT, PT, PT, PT, 0x80, 0x8 ;  /* 0x000000000008781c */ /* 0x000fca0003f6f070 */
[----:B------:R-:W-:Y:S08]  /*0840*/  @P1 BRA `(.L_x_9) ;  /* 0x0000000000201947 */ /* 0x000ff00003800000 */
[----:B------:R-:W-:Y:S02]  /*0850*/  PLOP3.LUT P5, PT, PT, PT, PT, 0x8, 0x80 ;  /* 0x000000000080781c */ /* 0x000fe40003fae170 */
[----:B------:R-:W-:Y:S02]  /*0860*/  PLOP3.LUT P6, PT, PT, PT, PT, 0x8, 0x80 ;  /* 0x000000000080781c */ /* 0x000fe40003fce170 */
[----:B------:R-:W-:Y:S01]  /*0870*/  PLOP3.LUT P3, PT, PT, PT, PT, 0x8, 0x80 ;  /* 0x000000000080781c */ /* 0x000fe20003f6e170 */
[----:B------:R-:W-:-:S12]  /*0880*/  BRA `(.L_x_9) ;  /* 0x0000000000107947 */ /* 0x000fd80003800000 */
.L_x_10:
[----:B------:R-:W-:Y:S02]  /*0890*/  PLOP3.LUT P6, PT, PT, PT, PT, 0x8, 0x80 ;  /* 0x000000000080781c */ /* 0x000fe40003fce170 */
[----:B------:R-:W-:Y:S02]  /*08a0*/  PLOP3.LUT P5, PT, PT, PT, PT, 0x80, 0x8 ;  /* 0x000000000008781c */ /* 0x000fe40003faf070 */
[----:B------:R-:W-:Y:S02]  /*08b0*/  PLOP3.LUT P4, PT, PT, PT, PT, 0x8, 0x80 ;  /* 0x000000000080781c */ /* 0x000fe40003f8e170 */
[----:B------:R-:W-:-:S13]  /*08c0*/  PLOP3.LUT P3, PT, PT, PT, PT, 0x80, 0x8 ;  /* 0x000000000008781c */ /* 0x000fda0003f6f070 */
.L_x_9:
[----:B------:R-:W-:Y:S05]  /*08d0*/  BSYNC.RECONVERGENT B0 ;  /* 0x0000000000007941 */ /* 0x000fea0003800200 */
.L_x_7:
[----:B------:R-:W1:Y:S01]  /*08e0*/  SHFL.IDX PT, R0, R3, RZ, 0x1f ;  /* 0x00001fff03007589 */ /* 0x000e6200000e0000 */
[----:B------:R-:W-:Y:S02]  /*08f0*/  ISETP.NE.AND P1, PT, R2, 0x3, PT ;  /* 0x000000030200780c */ /* 0x000fe40003f25270 */
[----:B------:R-:W-:Y:S02]  /*0900*/  PLOP3.LUT P0, PT, P0, PT, UP1, 0xae, 0xea ;  /* 0x0000000000ea781c */ /* 0x000fe4000070f51e */
[----:B-1----:R-:W-:-:S13]  /*0910*/  ISETP.NE.AND P2, PT, R0, RZ, PT ;  /* 0x000000ff0000720c */ /* 0x002fda0003f45270 */
[----:B------:R-:W-:Y:S05]  /*0920*/  @P2 BRA `(.L_x_11) ;  /* 0x0000000000382947 */ /* 0x000fea0003800000 */
[----:B------:R-:W1:Y:S01]  /*0930*/  S2UR UR5, SR_CgaCtaId ;  /* 0x00000000000579c3 */ /* 0x000e620000008800 */
[----:B------:R-:W-:Y:S01]  /*0940*/  UMOV UR6, 0x400 ;  /* 0x0000040000067882 */ /* 0x000fe20000000000 */
[----:B------:R-:W-:Y:S01]  /*0950*/  UMOV UR4, 0x1 ;  /* 0x0000000100047882 */ /* 0x000fe20000000000 */
[----:B------:R-:W-:Y:S01]  /*0960*/  ELECT P2, URZ, PT ;  /* 0x0000000000ff782f */ /* 0x000fe20003840000 */
[----:B-1----:R-:W-:Y:S02]  /*0970*/  ULEA UR5, UR5, UR6, 0x18 ;  /* 0x0000000605057291 */ /* 0x002fe4000f8ec0ff */
[----:B------:R-:W-:-:S04]  /*0980*/  UIADD3 UR6, UPT, UPT, -UR4, 0x100000, URZ ;  /* 0x0010000004067890 */ /* 0x000fc8000fffe1ff */
[----:B------:R-:W-:Y:S02]  /*0990*/  USHF.L.U32 UR7, UR6, 0xb, URZ ;  /* 0x0000000b06077899 */ /* 0x000fe400080006ff */
[----:B------:R-:W-:Y:S01]  /*09a0*/  USHF.L.U32 UR6, UR6, 0x1, URZ ;  /* 0x0000000106067899 */ /* 0x000fe200080006ff */
[----:B------:R-:W1:Y:S11]  /*09b0*/  FENCE.VIEW.ASYNC.S ;  /* 0x00000000000073c6 */ /* 0x000e760000000000 */
[----:B-1----:R1:W2:Y:S01]  /*09c0*/  SYNCS.EXCH.64 URZ, [UR5+0xe000], UR6 ;  /* 0x00e0000605ff75b2 */ /* 0x0022a20008000100 */
[----:B------:R1:W3:Y:S01]  /*09d0*/  SYNCS.EXCH.64 URZ, [UR5+0xe010], UR6 ;  /* 0x00e0100605ff75b2 */ /* 0x0002e20008000100 */
[----:B------:R1:W4:Y:S01]  /*09e0*/  SYNCS.EXCH.64 URZ, [UR5+0xe008], UR6 ;  /* 0x00e0080605ff75b2 */ /* 0x0003220008000100 */
[----:B------:R1:W1:Y:S01]  /*09f0*/  SYNCS.EXCH.64 URZ, [UR5+0xe018], UR6 ;  /* 0x00e0180605ff75b2 */ /* 0x0002620008000100 */
[----:B------:R-:W-:Y:S01]  /*0a00*/  NOP ;  /* 0x0000000000007918 */ /* 0x000fe20000000000 */
.L_x_11:
[----:B------:R-:W-:Y:S01]  /*0a10*/  NOP ;  /* 0x0000000000007918 */ /* 0x000fe20000000000 */
[----:B------:R-:W-:Y:S05]  /*0a20*/  @!P1 BRA `(.L_x_12) ;  /* 0x0000000000289947 */ /* 0x000fea0003800000 */
[----:B------:R-:W-:Y:S01]  /*0a30*/  ISETP.NE.AND P1, PT, R2, 0x4, PT ;  /* 0x000000040200780c */ /* 0x000fe20003f25270 */
[----:B------:R-:W-:Y:S02]  /*0a40*/  UPLOP3.LUT UP3, UPT, UPT, UPT, UPT, 0x80, 0x8 ;  /* 0x000000000008789c */ /* 0x000fe40003f6f070 */
[----:B------:R-:W-:Y:S02]  /*0a50*/  UPLOP3.LUT UP2, UPT, UPT, UPT, UPT, 0x40, 0x4 ;  /* 0x000000000004789c */ /* 0x000fe40003f4e870 */
[----:B------:R-:W-:Y:S02]  /*0a60*/  UPLOP3.LUT UP1, UPT, UPT, UPT, UPT, 0x80, 0x8 ;  /* 0x000000000008789c */ /* 0x000fe40003f2f070 */
[----:B------:R-:W-:-:S06]  /*0a70*/  UPLOP3.LUT UP0, UPT, UPT, UPT, UPT, 0x80, 0x8 ;  /* 0x000000000008789c */ /* 0x000fcc0003f0f070 */
[----:B------:R-:W-:Y:S05]  /*0a80*/  @P1 BRA `(.L_x_13) ;  /* 0x0000000000201947 */ /* 0x000fea0003800000 */
[----:B------:R-:W-:Y:S02]  /*0a90*/  UPLOP3.LUT UP2, UPT, UPT, UPT, UPT, 0x40, 0x4 ;  /* 0x000000000004789c */ /* 0x000fe40003f4e870 */
[----:B------:R-:W-:Y:S02]  /*0aa0*/  UPLOP3.LUT UP3, UPT, UPT, UPT, UPT, 0x40, 0x4 ;  /* 0x000000000004789c */ /* 0x000fe40003f6e870 */
[----:B------:R-:W-:Y:S01]  /*0ab0*/  UPLOP3.LUT UP0, UPT, UPT, UPT, UPT, 0x40, 0x4 ;  /* 0x000000000004789c */ /* 0x000fe20003f0e870 */
[----:B------:R-:W-:Y:S05]  /*0ac0*/  BRA `(.L_x_13) ;  /* 0x0000000000107947 */ /* 0x000fea0003800000 */
.L_x_12:
[----:B------:R-:W-:Y:S02]  /*0ad0*/  UPLOP3.LUT UP3, UPT, UPT, UPT, UPT, 0x40, 0x4 ;  /* 0x000000000004789c */ /* 0x000fe40003f6e870 */
[----:B------:R-:W-:Y:S02]  /*0ae0*/  UPLOP3.LUT UP2, UPT, UPT, UPT, UPT, 0x80, 0x8 ;  /* 0x000000000008789c */ /* 0x000fe40003f4f070 */
[----:B------:R-:W-:Y:S02]  /*0af0*/  UPLOP3.LUT UP1, UPT, UPT, UPT, UPT, 0x40, 0x4 ;  /* 0x000000000004789c */ /* 0x000fe40003f2e870 */
[----:B------:R-:W-:Y:S02]  /*0b00*/  UPLOP3.LUT UP0, UPT, UPT, UPT, UPT, 0x80, 0x8 ;  /* 0x000000000008789c */ /* 0x000fe40003f0f070 */
.L_x_13:
[----:B------:R-:W5:Y:S02]  /*0b10*/  SHFL.IDX PT, R0, R3, RZ, 0x1f ;  /* 0x00001fff03007589 */ /* 0x000f6400000e0000 */
[----:B-----5:R-:W-:-:S13]  /*0b20*/  ISETP.NE.AND P1, PT, R0, RZ, PT ;  /* 0x000000ff0000720c */ /* 0x020fda0003f25270 */
[----:B------:R-:W-:Y:S05]  /*0b30*/  @P1 BRA `(.L_x_14) ;  /* 0x0000000000401947 */ /* 0x000fea0003800000 */
[----:B-1----:R-:W1:Y:S01]  /*0b40*/  S2UR UR5, SR_CgaCtaId ;  /* 0x00000000000579c3 */ /* 0x002e620000008800 */
        /* <DEDUP_REMOVED lines=8> */
[----:B-1----:R1:W1:Y:S01]  /*0bd0*/  SYNCS.EXCH.64 URZ, [UR5+0xe020], UR6 ;  /* 0x00e0200605ff75b2 */ /* 0x0022620008000100 */
[----:B------:R1:W1:Y:S01]  /*0be0*/  SYNCS.EXCH.64 URZ, [UR5+0xe038], UR6 ;  /* 0x00e0380605ff75b2 */ /* 0x0002620008000100 */
[----:B------:R1:W1:Y:S01]  /*0bf0*/  SYNCS.EXCH.64 URZ, [UR5+0xe028], UR6 ;  /* 0x00e0280605ff75b2 */ /* 0x0002620008000100 */
[----:B------:R1:W1:Y:S01]  /*0c00*/  SYNCS.EXCH.64 URZ, [UR5+0xe040], UR6 ;  /* 0x00e0400605ff75b2 */ /* 0x0002620008000100 */
[----:B------:R1:W1:Y:S01]  /*0c10*/  SYNCS.EXCH.64 URZ, [UR5+0xe030], UR6 ;  /* 0x00e0300605ff75b2 */ /* 0x0002620008000100 */
[----:B------:R1:W1:Y:S01]  /*0c20*/  SYNCS.EXCH.64 URZ, [UR5+0xe048], UR6 ;  /* 0x00e0480605ff75b2 */ /* 0x0002620008000100 */
[----:B------:R-:W-:Y:S01]  /*0c30*/  NOP ;  /* 0x0000000000007918 */ /* 0x000fe20000000000 */
.L_x_14:
[----:B------:R-:W5:Y:S01]  /*0c40*/  SHFL.IDX PT, R0, R3, RZ, 0x1f ;  /* 0x00001fff03007589 */ /* 0x000f6200000e0000 */
[----:B------:R-:W-:Y:S01]  /*0c50*/  NOP ;  /* 0x0000000000007918 */ /* 0x000fe20000000000 */
[----:B-----5:R-:W-:-:S13]  /*0c60*/  ISETP.NE.AND P1, PT, R0, RZ, PT ;  /* 0x000000ff0000720c */ /* 0x020fda0003f25270 */
[----:B------:R-:W-:Y:S05]  /*0c70*/  @P1 BRA `(.L_x_15) ;  /* 0x0000000000401947 */ /* 0x000fea0003800000 */
[----:B-1----:R-:W1:Y:S01]  /*0c80*/  S2UR UR6, SR_CgaCtaId ;  /* 0x00000000000679c3 */ /* 0x002e620000008800 */
[----:B------:R-:W-:Y:S01]  /*0c90*/  UMOV UR7, 0x400 ;  /* 0x0000040000077882 */ /* 0x000fe20000000000 */
[----:B------:R-:W-:Y:S01]  /*0ca0*/  UMOV UR5, 0x1 ;  /* 0x0000000100057882 */ /* 0x000fe20000000000 */
[----:B------:R-:W-:Y:S01]  /*0cb0*/  UMOV UR4, 0x80 ;  /* 0x0000008000047882 */ /* 0x000fe20000000000 */
[----:B------:R-:W-:-:S04]  /*0cc0*/  UIADD3 UR8, UPT, UPT, -UR5, 0x100000, URZ ;  /* 0x0010000005087890 */ /* 0x000fc8000fffe1ff */
[----:B------:R-:W-:Y:S02]  /*0cd0*/  USHF.L.U32 UR9, UR8, 0xb, URZ ;  /* 0x0000000b08097899 */ /* 0x000fe400080006ff */
[----:B------:R-:W-:Y:S02]  /*0ce0*/  USHF.L.U32 UR8, UR8, 0x1, URZ ;  /* 0x0000000108087899 */ /* 0x000fe400080006ff */
[----:B------:R-:W-:-:S04]  /*0cf0*/  UIADD3 UR4, UPT, UPT, -UR4, 0x100000, URZ ;  /* 0x0010000004047890 */ /* 0x000fc8000fffe1ff */
[----:B------:R-:W-:Y:S02]  /*0d00*/  USHF.L.U32 UR5, UR4, 0xb, URZ ;  /* 0x0000000b04057899 */ /* 0x000fe400080006ff */
[----:B------:R-:W-:Y:S01]  /*0d10*/  USHF.L.U32 UR4, UR4, 0x1, URZ ;  /* 0x0000000104047899 */ /* 0x000fe200080006ff */
[----:B------:R-:W-:Y:S01]  /*0d20*/  ELECT P1, URZ, PT ;  /* 0x0000000000ff782f */ /* 0x000fe20003820000 */
[----:B-1----:R-:W-:Y:S01]  /*0d30*/  ULEA UR6, UR6, UR7, 0x18 ;  /* 0x0000000706067291 */ /* 0x002fe2000f8ec0ff */
[----:B------:R-:W1:Y:S11]  /*0d40*/  FENCE.VIEW.ASYNC.S ;  /* 0x00000000000073c6 */ /* 0x000e760000000000 */
[----:B-1----:R1:W1:Y:S01]  /*0d50*/  SYNCS.EXCH.64 URZ, [UR6+0xe050], UR8 ;  /* 0x00e0500806ff75b2 */ /* 0x0022620008000100 */
[----:B------:R1:W1:Y:S01]  /*0d60*/  SYNCS.EXCH.64 URZ, [UR6+0xe058], UR4 ;  /* 0x00e0580406ff75b2 */ /* 0x0002620008000100 */
[----:B------:R-:W-:Y:S01]  /*0d70*/  NOP ;  /* 0x0000000000007918 */ /* 0x000fe20000000000 */
.L_x_15:
[----:B------:R-:W5:Y:S01]  /*0d80*/  SHFL.IDX PT, R0, R3, RZ, 0x1f ;  /* 0x00001fff03007589 */ /* 0x000f6200000e0000 */
[----:B-1----:R-:W-:Y:S01]  /*0d90*/  USEL UR4, URZ, 0x2, !UP4 ;  /* 0x00000002ff047887 */ /* 0x002fe2000e000000 */
[----:B------:R-:W-:Y:S01]  /*0da0*/  ISETP.NE.AND P2, PT, R2, 0x2, PT ;  /* 0x000000020200780c */ /* 0x000fe20003f45270 */
[----:B------:R-:W-:Y:S02]  /*0db0*/  NOP ;  /* 0x0000000000007918 */ /* 0x000fe40000000000 */
[----:B------:R-:W-:Y:S01]  /*0dc0*/  USEL UR4, UR4, 0x1, !UP5 ;  /* 0x0000000104047887 */ /* 0x000fe2000e800000 */
[----:B-----5:R-:W-:-:S13]  /*0dd0*/  ISETP.NE.AND P1, PT, R0, RZ, PT ;  /* 0x000000ff0000720c */ /* 0x020fda0003f25270 */
[----:B------:R-:W-:Y:S05]  /*0de0*/  @P1 BRA `(.L_x_16) ;  /* 0x0000000000401947 */ /* 0x000fea0003800000 */
[----:B------:R-:W1:Y:S01]  /*0df0*/  S2UR UR7, SR_CgaCtaId ;  /* 0x00000000000779c3 */ /* 0x000e620000008800 */
[----:B------:R-:W-:Y:S01]  /*0e00*/  UMOV UR8, 0x400 ;  /* 0x0000040000087882 */ /* 0x000fe20000000000 */
[----:B------:R-:W-:Y:S01]  /*0e10*/  UMOV UR6, 0x1 ;  /* 0x0000000100067882 */ /* 0x000fe20000000000 */
[----:B------:R-:W-:Y:S01]  /*0e20*/  UMOV UR5, 0x80 ;  /* 0x0000008000057882 */ /* 0x000fe20000000000 */
[----:B------:R-:W-:Y:S01]  /*0e30*/  ELECT P1, URZ, PT ;  /* 0x0000000000ff782f */ /* 0x000fe20003820000 */
[----:B------:R-:W-:-:S04]  /*0e40*/  UIADD3 UR10, UPT, UPT, -UR5, 0x100000, URZ ;  /* 0x00100000050a7890 */ /* 0x000fc8000fffe1ff */
[----:B------:R-:W-:Y:S02]  /*0e50*/  USHF.L.U32 UR11, UR10, 0xb, URZ ;  /* 0x0000000b0a0b7899 */ /* 0x000fe400080006ff */
[----:B------:R-:W-:Y:S02]  /*0e60*/  USHF.L.U32 UR10, UR10, 0x1, URZ ;  /* 0x000000010a0a7899 */ /* 0x000fe400080006ff */
[----:B-1----:R-:W-:Y:S02]  /*0e70*/  ULEA UR7, UR7, UR8, 0x18 ;  /* 0x0000000807077291 */ /* 0x002fe4000f8ec0ff */
[----:B------:R-:W-:-:S04]  /*0e80*/  UIADD3 UR8, UPT, UPT, -UR6, 0x100000, URZ ;  /* 0x0010000006087890 */ /* 0x000fc8000fffe1ff */
[----:B------:R-:W-:Y:S02]  /*0e90*/  USHF.L.U32 UR9, UR8, 0xb, URZ ;  /* 0x0000000b08097899 */ /* 0x000fe400080006ff */
[----:B------:R-:W-:Y:S01]  /*0ea0*/  USHF.L.U32 UR8, UR8, 0x1, URZ ;  /* 0x0000000108087899 */ /* 0x000fe200080006ff */
[----:B------:R-:W1:Y:S11]  /*0eb0*/  FENCE.VIEW.ASYNC.S ;  /* 0x00000000000073c6 */ /* 0x000e760000000000 */
[----:B-1----:R1:W1:Y:S01]  /*0ec0*/  SYNCS.EXCH.64 URZ, [UR7+0xe060], UR8 ;  /* 0x00e0600807ff75b2 */ /* 0x0022620008000100 */
[----:B------:R1:W1:Y:S01]  /*0ed0*/  SYNCS.EXCH.64 URZ, [UR7+0xe068], UR10 ;  /* 0x00e0680a07ff75b2 */ /* 0x0002620008000100 */
[----:B------:R-:W-:Y:S01]  /*0ee0*/  NOP ;  /* 0x0000000000007918 */ /* 0x000fe20000000000 */
.L_x_16:
[----:B------:R-:W-:Y:S01]  /*0ef0*/  NOP ;  /* 0x0000000000007918 */ /* 0x000fe20000000000 */
[----:B------:R-:W-:Y:S05]  /*0f00*/  @!P2 BRA `(.L_x_17) ;  /* 0x000000000024a947 */ /* 0x000fea0003800000 */
[----:B------:R-:W-:Y:S01]  /*0f10*/  ISETP.NE.AND P1, PT, R2, RZ, PT ;  /* 0x000000ff0200720c */ /* 0x000fe20003f25270 */
[----:B------:R-:W-:Y:S02]  /*0f20*/  UP2UR UR5, UPR, URZ, 0x1 ;  /* 0x00000001ff057883 */ /* 0x000fe40008000000 */
[----:B------:R-:W-:Y:S01]  /*0f30*/  UPLOP3.LUT UP0, UPT, UPT, UPT, UPT, 0x80, 0x8 ;  /* 0x000000000008789c */ /* 0x000fe20003f0f070 */
[----:B-1----:R-:W-:-:S03]  /*0f40*/  UMOV UR7, URZ ;  /* 0x000000ff00077c82 */ /* 0x002fc60008000000 */
[----:B------:R-:W-:Y:S02]  /*0f50*/  UP2UR UR40, UPR, URZ, 0x1 ;  /* 0x00000001ff287883 */ /* 0x000fe40008000000 */
[----:B------:R-:W-:-:S04]  /*0f60*/  UISETP.NE.AND UP0, UPT, UR5, URZ, UPT ;  /* 0x000000ff0500728c */ /* 0x000fc8000bf05270 */
[----:B------:R-:W-:Y:S07]  /*0f70*/  @P1 BRA `(.L_x_18) ;  /* 0x00000000001c1947 */ /* 0x000fee0003800000 */
[----:B------:R-:W-:Y:S01]  /*0f80*/  UMOV UR7, 0x1 ;  /* 0x0000000100077882 */ /* 0x000fe20000000000 */
[----:B------:R-:W-:Y:S05]  /*0f90*/  BRA `(.L_x_18) ;  /* 0x0000000000147947 */ /* 0x000fea0003800000 */
.L_x_17:
[----:B------:R-:W-:Y:S02]  /*0fa0*/  UP2UR UR5, UPR, URZ, 0x1 ;  /* 0x00000001ff057883 */ /* 0x000fe40008000000 */
[----:B------:R-:W-:Y:S01]  /*0fb0*/  UPLOP3.LUT UP0, UPT, UPT, UPT, UPT, 0x40, 0x4 ;  /* 0x000000000004789c */ /* 0x000fe20003f0e870 */
[----:B-1----:R-:W-:-:S03]  /*0fc0*/  UMOV UR7, 0x2 ;  /* 0x0000000200077882 */ /* 0x002fc60000000000 */
[----:B------:R-:W-:Y:S02]  /*0fd0*/  UP2UR UR40, UPR, URZ, 0x1 ;  /* 0x00000001ff287883 */ /* 0x000fe40008000000 */
[----:B------:R-:W-:Y:S02]  /*0fe0*/  UISETP.NE.AND UP0, UPT, UR5, URZ, UPT ;  /* 0x000000ff0500728c */ /* 0x000fe4000bf05270 */
.L_x_18:
[----:B------:R-:W1:Y:S02]  /*0ff0*/  SHFL.IDX PT, R0, R3, RZ, 0x1f ;  /* 0x00001fff03007589 */ /* 0x000e6400000e0000 */
        /* <DEDUP_REMOVED lines=14> */
.L_x_19:
[----:B------:R-:W-:Y:S01]  /*10e0*/  NOP ;  /* 0x0000000000007918 */ /* 0x000fe20000000000 */
[----:B------:R-:W-:Y:S05]  /*10f0*/  @!P2 BRA `(.L_x_20) ;  /* 0x000000000024a947 */ /* 0x000fea0003800000 */
[----:B------:R-:W-:Y:S01]  /*1100*/  ISETP.NE.AND P1, PT, R2, 0x1, PT ;  /* 0x000000010200780c */ /* 0x000fe20003f25270 */
        /* <DEDUP_REMOVED lines=8> */
.L_x_20:
[----:B------:R-:W-:Y:S02]  /*1190*/  UP2UR UR5, UPR, URZ, 0x1 ;  /* 0x00000001ff057883 */ /* 0x000fe40008000000 */
[----:B------:R-:W-:Y:S01]  /*11a0*/  UPLOP3.LUT UP0, UPT, UPT, UPT, UPT, 0x40, 0x4 ;  /* 0x000000000004789c */ /* 0x000fe20003f0e870 */
[----:B-1----:R-:W-:-:S03]  /*11b0*/  UMOV UR6, 0x2 ;  /* 0x0000000200067882 */ /* 0x002fc60000000000 */
[----:B------:R-:W-:Y:S02]  /*11c0*/  UP2UR UR39, UPR, URZ, 0x1 ;  /* 0x00000001ff277883 */ /* 0x000fe40008000000 */
[----:B------:R-:W-:Y:S02]  /*11d0*/  UISETP.NE.AND UP0, UPT, UR5, URZ, UPT ;  /* 0x000000ff0500728c */ /* 0x000fe4000bf05270 */
.L_x_21:
[----:B------:R-:W1:Y:S01]  /*11e0*/  SHFL.IDX PT, R0, R3, RZ, 0x1f ;  /* 0x00001fff03007589 */ /* 0x000e6200000e0000 */
[----:B------:R-:W-:Y:S02]  /*11f0*/  USEL UR8, URZ, 0x1, !UP4 ;  /* 0x00000001ff087887 */ /* 0x000fe4000e000000 */
[----:B------:R-:W-:Y:S01]  /*1200*/  USEL UR55, URZ, 0x1, UP4 ;  /* 0x00000001ff377887 */ /* 0x000fe2000a000000 */
        /* <DEDUP_REMOVED lines=14> */
.L_x_22:
        /* <DEDUP_REMOVED lines=19> */
[----:B------:R1:W1:Y:S01]  /*1420*/  SYNCS.EXCH.64 URZ, [UR10+0xe098], UR12 ;  /* 0x00e0980c0aff75b2 */ /* 0x0002620008000100 */
[----:B------:R1:W1:Y:S01]  /*1430*/  SYNCS.EXCH.64 URZ, [UR10+0xe0a8], UR14 ;  /* 0x00e0a80e0aff75b2 */ /* 0x0002620008000100 */
[----:B------:R-:W-:Y:S01]  /*1440*/  NOP ;  /* 0x0000000000007918 */ /* 0x000fe20000000000 */
.L_x_23:
        /* <DEDUP_REMOVED lines=22> */
.L_x_24:
[----:B------:R-:W5:Y:S01]  /*15b0*/  SHFL.IDX PT, R3, R3, RZ, 0x1f ;  /* 0x00001fff03037589 */ /* 0x000f6200000e0000 */
[----:B------:R-:W1:Y:S01]  /*15c0*/  S2UR UR36, SR_CTAID.X ;  /* 0x00000000002479c3 */ /* 0x000e620000002500 */
[----:B------:R-:W-:Y:S01]  /*15d0*/  NOP ;  /* 0x0000000000007918 */ /* 0x000fe20000000000 */
[----:B-----5:R-:W-:-:S13]  /*15e0*/  ISETP.NE.AND P1, PT, R3, RZ, PT ;  /* 0x000000ff0300720c */ /* 0x020fda0003f25270 */
[----:B-1----:R-:W-:Y:S05]  /*15f0*/  @P1 BRA `(.L_x_25) ;  /* 0x0000000000301947 */ /* 0x002fea0003800000 */
        /* <DEDUP_REMOVED lines=12> */
.L_x_25:
[----:B------:R-:W-:Y:S01]  /*16c0*/  ISETP.GT.AND P1, PT, R2, 0x3, PT ;  /* 0x000000030200780c */ /* 0x000fe20003f24270 */
[----:B------:R-:W-:Y:S01]  /*16d0*/  NOP ;  /* 0x0000000000007918 */ /* 0x000fe20000000000 */
[----:B-1234-:R-:W-:Y:S11]  /*16e0*/  BAR.SYNC.DEFER_BLOCKING 0x0 ;  /* 0x0000000000007b1d */ /* 0x01eff60000010000 */
[----:B------:R-:W-:Y:S05]  /*16f0*/  @P1 BRA `(.L_x_26) ;  /* 0x0000014c00541947 */ /* 0x000fea0003800000 */
[----:B------:R-:W-:Y:S01]  /*1700*/  ISETP.GE.U32.AND P0, PT, R2, 0x2, PT ;  /* 0x000000020200780c */ /* 0x000fe20003f06070 */
[----:B------:R-:W-:-:S04]  /*1710*/  UISETP.NE.AND UP0, UPT, UR56, URZ, UPT ;  /* 0x000000ff3800728c */ /* 0x000fc8000bf05270 */
[----:B------:R-:W-:-:S04]  /*1720*/  USEL UR5, URZ, 0x2, !UP0 ;  /* 0x00000002ff057887 */ /* 0x000fc8000c000000 */
[----:B------:R-:W-:-:S04]  /*1730*/  USEL UR5, UR5, 0x1, !UP5 ;  /* 0x0000000105057887 */ /* 0x000fc8000e800000 */
[----:B------:R-:W-:Y:S08]  /*1740*/  @!P0 BRA `(.L_x_27) ;  /* 0x0000009000308947 */ /* 0x000ff00003800000 */
[----:B------:R-:W-:Y:S05]  /*1750*/  @!P2 BRA `(.L_x_28) ;  /* 0x000000280060a947 */ /* 0x000fea0003800000 */
[----:B------:R-:W-:-:S08]  /*1760*/  NOP ;  /* 0x0000000000007918 */ /* 0x000fd00000000000 */
[----:B------:R-:W1:-:S00]  /*1770*/  USETMAXREG.DEALLOC.CTAPOOL 0x20 ;  /* 0x00000020000079c8 */ /* 0x000e4000080e0500 */
[----:B-1----:R-:W1:Y:S02]  /*1780*/  LDC R0, c[0x0][0x900] ;  /* 0x00024000ff007b82 */ /* 0x002e640000000800 */
[----:B-1----:R-:W-:-:S13]  /*1790*/  ISETP.LE.AND P0, PT, R0, UR36, PT ;  /* 0x0000002400007c0c */ /* 0x002fda000bf03270 */
[----:B------:R-:W-:Y:S05]  /*17a0*/  @P0 EXIT ;  /* 0x000000000000094d */ /* 0x000fea0003800000 */
[----:B------:R-:W1:Y:S01]  /*17b0*/  S2UR UR68, SR_CgaCtaId ;  /* 0x00000000004479c3 */ /* 0x000e620000008800 */
[----:B------:R-:W-:Y:S01]  /*17c0*/  UMOV UR6, 0x400 ;  /* 0x0000040000067882 */ /* 0x000fe20000000000 */
[----:B------:R-:W-:Y:S01]  /*17d0*/  HFMA2 R7, -RZ, RZ, 0, 0 ;  /* 0x00000000ff077431 */ /* 0x000fe200000001ff */
[----:B------:R-:W-:Y:S01]  /*17e0*/  PRMT R8, RZ, 0x7610, R8 ;  /* 0x00007610ff087816 */ /* 0x000fe20000000008 */
[----:B------:R-:W-:Y:S02]  /*17f0*/  ULOP3.LUT UR22, UR5, 0x1, URZ, 0xc0, !UPT ;  /* 0x0000000105167892 */ /* 0x000fe4000f8ec0ff */
[----:B------:R-:W-:Y:S01]  /*1800*/  ULOP3.LUT UR21, UR4, 0x1, URZ, 0xc0, !UPT ;  /* 0x0000000104157892 */ /* 0x000fe2000f8ec0ff */
[----:B------:R-:W-:Y:S01]  /*1810*/  UMOV UR32, URZ ;  /* 0x000000ff00207c82 */ /* 0x000fe20008000000 */
[----:B------:R-:W-:Y:S01]  /*1820*/  UMOV UR31, 0x1 ;  /* 0x00000001001f7882 */ /* 0x000fe20000000000 */
[----:B------:R-:W-:Y:S01]  /*1830*/  UMOV UR30, 0x1 ;  /* 0x00000001001e7882 */ /* 0x000fe20000000000 */
[----:B------:R-:W-:Y:S01]  /*1840*/  UMOV UR29, 0x1 ;  /* 0x00000001001d7882 */ /* 0x000fe20000000000 */
[----:B------:R-:W-:Y:S01]  /*1850*/  UMOV UR28, URZ ;  /* 0x000000ff001c7c82 */ /* 0x000fe20008000000 */
[----:B------:R-:W-:Y:S01]  /*1860*/  UMOV UR69, 0x80004020 ;  /* 0x8000402000457882 */ /* 0x000fe20000000000 */
[----:B-1----:R-:W-:-:S04]  /*1870*/  ULEA UR68, UR68, UR6, 0x18 ;  /* 0x0000000644447291 */ /* 0x002fc8000f8ec0ff */
[----:B------:R-:W-:Y:S02]  /*1880*/  UIADD3 UR33, UPT, UPT, UR68, 0x4000, URZ ;  /* 0x0000400044217890 */ /* 0x000fe4000fffe0ff */
[----:B------:R-:W-:Y:S02]  /*1890*/  USHF.R.U32.HI UR68, URZ, 0x4, UR68 ;  /* 0x00000004ff447899 */ /* 0x000fe40008011644 */
[----:B------:R-:W-:Y:S02]  /*18a0*/  USHF.R.U32.HI UR33, URZ, 0x4, UR33 ;  /* 0x00000004ff217899 */ /* 0x000fe40008011621 */
[----:B------:R-:W-:Y:S02]  /*18b0*/  ULOP3.LUT UR68, UR68, 0x3fff, URZ, 0xc0, !UPT ;  /* 0x00003fff44447892 */ /* 0x000fe4000f8ec0ff */
[----:B------:R-:W-:Y:S02]  /*18c0*/  ULOP3.LUT UR33, UR33, 0x3fff, URZ, 0xc0, !UPT ;  /* 0x00003fff21217892 */ /* 0x000fe4000f8ec0ff */
[----:B------:R-:W-:-:S02]  /*18d0*/  ULOP3.LUT UR68, UR68, 0x10000, URZ, 0xfc, !UPT ;  /* 0x0001000044447892 */ /* 0x000fc4000f8efcff */
[----:B------:R-:W-:-:S12]  /*18e0*/  ULOP3.LUT UR23, UR33, 0x10000, URZ, 0xfc, !UPT ;  /* 0x0001000021177892 */ /* 0x000fd8000f8efcff */
.L_x_89:
[----:B------:R-:W1:Y:S01]  /*18f0*/  LDCU.64 UR4, c[0x0][0x908] ;  /* 0x00012100ff0477ac */ /* 0x000e620008000a00 */
[----:B--2---:R-:W2:Y:S01]  /*1900*/  LDCU UR6, c[0x0][0x904] ;  /* 0x00012080ff0677ac */ /* 0x004ea20008000800 */
[----:B-1----:R-:W-:Y:S01]  /*1910*/  UIMAD.WIDE.U32 UR8, UR36, UR4, URZ ;  /* 0x00000004240872a5 */ /* 0x002fe2000f8e00ff */
[----:B------:R-:W1:Y:S01]  /*1920*/  LDCU UR4, c[0x0][0x380] ;  /* 0x00007000ff0477ac */ /* 0x000e620008000800 */
[----:B--2---:R-:W-:-:S05]  /*1930*/  UISETP.NE.AND UP0, UPT, UR6, 0x1, UPT ;  /* 0x000000010600788c */ /* 0x004fca000bf05270 */
[----:B------:R-:W-:Y:S02]  /*1940*/  UMOV UR7, UR9 ;  /* 0x0000000900077c82 */ /* 0x000fe40008000000 */
[----:B------:R-:W-:-:S04]  /*1950*/  USHF.R.U32.HI UR5, URZ, UR5, UR7 ;  /* 0x00000005ff057299 */ /* 0x000fc80008011607 */
[----:B------:R-:W-:-:S04]  /*1960*/  USEL UR5, UR36, UR5, !UP0 ;  /* 0x0000000524057287 */ /* 0x000fc8000c000000 */
[----:B------:R-:W-:-:S04]  /*1970*/  UIADD3 UR5, UPT, UPT, -UR5, URZ, URZ ;  /* 0x000000ff05057290 */ /* 0x000fc8000fffe1ff */
[----:B------:R-:W-:-:S04]  /*1980*/  UIMAD UR6, UR6, UR5, UR36 ;  /* 0x00000005060672a4 */ /* 0x000fc8000f8e0224 */
[----:B------:R-:W-:-:S04]  /*1990*/  USHF.L.U32 UR6, UR6, 0x8, URZ ;  /* 0x0000000806067899 */ /* 0x000fc800080006ff */
[----:B-1----:R-:W-:-:S09]  /*19a0*/  UISETP.GE.AND UP0, UPT, UR6, UR4, UPT ;  /* 0x000000040600728c */ /* 0x002fd2000bf06270 */
[----:B------:R-:W-:Y:S05]  /*19b0*/  BRA.U UP0, `(.L_x_29) ;  /* 0x0000002500b07547 */ /* 0x000fea000b800000 */
[----:B------:R-:W-:-:S13]  /*19c0*/  LOP3.LUT P0, RZ, R8, 0xff, RZ, 0xc0, !PT ;  /* 0x000000ff08ff7812 */ /* 0x000fda000780c0ff */
[----:B------:R-:W-:Y:S05]  /*19d0*/  @P0 BRA `(.L_x_30) ;  /* 0x0000000000940947 */ /* 0x000fea0003800000 */
[----:B------:R-:W1:Y:S01]  /*19e0*/  S2UR UR5, SR_CgaCtaId ;  /* 0x00000000000579c3 */ /* 0x000e620000008800 */
[----:B------:R-:W-:Y:S01]  /*19f0*/  UMOV UR7, 0x40 ;  /* 0x0000004000077882 */ /* 0x000fe20000000000 */
[----:B------:R-:W-:Y:S01]  /*1a00*/  NOP ;  /* 0x0000000000007918 */ /* 0x000fe20000000000 */
[----:B------:R-:W-:Y:S01]  /*1a10*/  UMOV UR4, 0x400 ;  /* 0x0000040000047882 */ /* 0x000fe20000000000 */
[----:B-1----:R-:W-:Y:S02]  /*1a20*/  ULEA UR7, UR5, UR7, 0x18 ;  /* 0x0000000705077291 */ /* 0x002fe4000f8ec0ff */
[----:B------:R-:W-:-:S07]  /*1a30*/  ULEA UR5, UR5, UR4, 0x18 ;  /* 0x0000000405057291 */ /* 0x000fce000f8ec0ff */
[----:B------:R-:W1:Y:S02]  /*1a40*/  LDS.U8 R0, [UR7+0x1c] ;  /* 0x00001c07ff007984 */ /* 0x000e640008000000 */
[----:B-1----:R-:W-:-:S13]  /*1a50*/  ISETP.NE.AND P0, PT, R0, RZ, PT ;  /* 0x000000ff0000720c */ /* 0x002fda0003f05270 */
[----:B------:R-:W-:Y:S05]  /*1a60*/  @P0 BRA `(.L_x_31) ;  /* 0x0000000000580947 */ /* 0x000fea0003800000 */
[----:B------:R-:W-:-:S13]  /*1a70*/  ELECT P0, URZ, PT ;  /* 0x0000000000ff782f */ /* 0x000fda0003800000 */
[----:B------:R-:W-:Y:S05]  /*1a80*/  @!P0 BRA `(.L_x_32) ;  /* 0x0000000000608947 */ /* 0x000fea0003800000 */
[----:B------:R-:W-:Y:S01]  /*1a90*/  UMOV UR4, 0x10 ;  /* 0x0000001000047882 */ /* 0x000fe20000000000 */
[----:B------:R-:W-:Y:S01]  /*1aa0*/  HFMA2 R0, -RZ, RZ, 0, 5.9604644775390625e-08 ;  /* 0x00000001ff007431 */ /* 0x000fe200000001ff */
[----:B------:R-:W-:-:S03]  /*1ab0*/  MOV R2, 0xffff ;  /* 0x0000ffff00027802 */ /* 0x000fc60000000f00 */
[----:B------:R-:W-:Y:S04]  /*1ac0*/  DEPBAR.LE SB1, 0x36 ;  /* 0x00009d800000791a */ /* 0x000fe80000000000 */
[----:B------:R-:W1:Y:S02]  /*1ad0*/  UTCATOMSWS.FIND_AND_SET.ALIGN UP0, UR4, UR4 ;  /* 0x00000004000475e3 */ /* 0x000e640008000800 */
[----:B-1----:R-:W-:Y:S01]  /*1ae0*/  MOV R3, UR4 ;  /* 0x0000000400037c02 */ /* 0x002fe20008000f00 */
[----:B------:R-:W-:Y:S06]  /*1af0*/  BRA.U UP0, `(.L_x_33) ;  /* 0x0000000100187547 */ /* 0x000fec000b800000 */
.L_x_34:
[----:B------:R-:W-:Y:S05]  /*1b00*/  NANOSLEEP 0x64 ;  /* 0x000000640000795d */ /* 0x000fea0003800000 */
[----:B------:R-:W-:-:S05]  /*1b10*/  UMOV UR4, 0x10 ;  /* 0x0000001000047882 */ /* 0x000fca0000000000 */
[----:B------:R-:W-:Y:S04]  /*1b20*/  DEPBAR.LE SB1, 0x36 ;  /* 0x00009d800000791a */ /* 0x000fe80000000000 */
[----:B------:R-:W1:Y:S02]  /*1b30*/  UTCATOMSWS.FIND_AND_SET.ALIGN UP0, UR4, UR4 ;  /* 0x00000004000475e3 */ /* 0x000e640008000800 */
[----:B-1----:R-:W-:Y:S01]  /*1b40*/  MOV R3, UR4 ;  /* 0x0000000400037c02 */ /* 0x002fe20008000f00 */
[----:B------:R-:W-:Y:S05]  /*1b50*/  BRA.U !UP0, `(.L_x_34) ;  /* 0xfffffffd08e87547 */ /* 0x000fea000b83ffff */
.L_x_33:
[-C--:B------:R-:W-:Y:S02]  /*1b60*/  SHF.L.U32 R2, R2, R3.reuse, RZ ;  /* 0x0000000302027219 */ /* 0x080fe400000006ff */
[----:B------:R-:W-:Y:S01]  /*1b70*/  SHF.L.U32 R0, R0, R3, RZ ;  /* 0x0000000300007219 */ /* 0x000fe200000006ff */
[----:B------:R-:W-:Y:S02]  /*1b80*/  IMAD.SHL.U32 R3, R3, 0x20, RZ ;  /* 0x0000002003037824 */ /* 0x000fe400078e00ff */
[----:B------:R1:W-:Y:S04]  /*1b90*/  ATOMS.OR RZ, [UR7+0x14], R2 ;  /* 0x00001402ffff798c */ /* 0x0003e8000b000007 */
[----:B------:R1:W-:Y:S04]  /*1ba0*/  ATOMS.OR RZ, [UR7+0x18], R0 ;  /* 0x00001800ffff798c */ /* 0x0003e8000b000007 */
[----:B------:R1:W-:Y:S01]  /*1bb0*/  STS [UR5+0xe0e0], R3 ;  /* 0x00e0e003ff007988 */ /* 0x0003e20008000805 */
[----:B------:R-:W-:Y:S05]  /*1bc0*/  BRA `(.L_x_32) ;  /* 0x0000000000107947 */ /* 0x000fea0003800000 */
.L_x_31:
[----:B------:R-:W-:Y:S02]  /*1bd0*/  MOV R0, 0xffffffff ;  /* 0xffffffff00007802 */ /* 0x000fe40000000f00 */
[----:B------:R-:W-:-:S03]  /*1be0*/  MOV R2, 0x1c10 ;  /* 0x00001c1000027802 */ /* 0x000fc60000000f00 */
[----:B------:R1:W-:Y:S04]  /*1bf0*/  STS [UR5+0xe0e0], R0 ;  /* 0x00e0e000ff007988 */ /* 0x0003e80008000805 */
[----:B-1----:R-:W-:Y:S05]  /*1c00*/  CALL.REL.NOINC `($__internal_1_$__cuda_sm10x_tcgen05_guardrail_trap_phase_invalid_during_alloc) ;  /* 0x0000019000d87944 */ /* 0x002fea0003c00000 */
.L_x_32:
[----:B------:R-:W-:Y:S05]  /*1c10*/  WARPSYNC.ALL ;  /* 0x0000000000007948 */ /* 0x000fea0003800000 */
[----:B------:R-:W-:Y:S01]  /*1c20*/  NOP ;  /* 0x0000000000007918 */ /* 0x000fe20000000000 */
.L_x_30:
[----:B------:R-:W2:Y:S01]  /*1c30*/  LDCU UR7, c[0x0][0x384] ;  /* 0x00007080ff0777ac */ /* 0x000ea20008000800 */
[----:B------:R-:W-:Y:S01]  /*1c40*/  HFMA2 R8, -RZ, RZ, 0, 5.9604644775390625e-08 ;  /* 0x00000001ff087431 */ /* 0x000fe200000001ff */
[----:B--2---:R-:W-:-:S09]  /*1c50*/  UISETP.NE.AND UP0, UPT, UR7, URZ, UPT ;  /* 0x000000ff0700728c */ /* 0x004fd2000bf05270 */
[----:B------:R-:W-:Y:S05]  /*1c60*/  BRA.U !UP0, `(.L_x_29) ;  /* 0x0000002508047547 */ /* 0x000fea000b800000 */
[----:B------:R-:W-:Y:S01]  /*1c70*/  UIADD3 UR6, UPT, UPT, UR6, 0x100, URZ ;  /* 0x0000010006067890 */ /* 0x000fe2000fffe0ff */
[----:B------:R-:W-:Y:S01]  /*1c80*/  BSSY.RECONVERGENT B0, `(.L_x_35) ;  /* 0x000000d000007945 */ /* 0x000fe20003800200 */
[----:B------:R-:W-:Y:S02]  /*1c90*/  UIADD3 UR7, UPT, UPT, UR7, 0x7f, URZ ;  /* 0x0000007f07077890 */ /* 0x000fe4000fffe0ff */
[----:B------:R-:W-:Y:S02]  /*1ca0*/  USHF.R.S32.HI UR4, URZ, 0x1f, UR6 ;  /* 0x0000001fff047899 */ /* 0x000fe40008011406 */
[----:B------:R-:W-:Y:S02]  /*1cb0*/  USHF.R.S32.HI UR5, URZ, 0x1f, UR7 ;  /* 0x0000001fff057899 */ /* 0x000fe40008011407 */
[----:B------:R-:W-:Y:S02]  /*1cc0*/  ULEA.HI UR4, UR4, UR6, URZ, 0x7 ;  /* 0x0000000604047291 */ /* 0x000fe4000f8f38ff */
[----:B------:R-:W-:-:S02]  /*1cd0*/  ULEA.HI UR5, UR5, UR7, URZ, 0x7 ;  /* 0x0000000705057291 */ /* 0x000fc4000f8f38ff */
[----:B------:R-:W-:Y:S02]  /*1ce0*/  UIADD3 UR4, UPT, UPT, UR4, 0x7f, URZ ;  /* 0x0000007f04047890 */ /* 0x000fe4000fffe0ff */
[----:B------:R-:W-:Y:S02]  /*1cf0*/  USHF.R.S32.HI UR5, URZ, 0x7, UR5 ;  /* 0x00000007ff057899 */ /* 0x000fe40008011405 */
[----:B------:R-:W-:-:S04]  /*1d00*/  USHF.R.S32.HI UR4, URZ, 0x7, UR4 ;  /* 0x00000007ff047899 */ /* 0x000fc80008011404 */
[----:B------:R-:W-:-:S04]  /*1d10*/  UISETP.LT.AND UP0, UPT, UR5, UR4, UPT ;  /* 0x000000040500728c */ /* 0x000fc8000bf01270 */
[----:B------:R-:W-:Y:S01]  /*1d20*/  USEL UR27, UR5, UR4, UP0 ;  /* 0x00000004051b7287 */ /* 0x000fe20008000000 */
[----:B------:R-:W-:Y:S11]  /*1d30*/  @!P4 BRA `(.L_x_36) ;  /* 0x000000000004c947 */ /* 0x000ff60003800000 */
[----:B------:R-:W-:Y:S05]  /*1d40*/  BPT.TRAP 0x1 ;  /* 0x000000040000795c */ /* 0x000fea0000300000 */
.L_x_36:
[----:B------:R-:W-:Y:S05]  /*1d50*/  BSYNC.RECONVERGENT B0 ;  /* 0x0000000000007941 */ /* 0x000fea0003800200 */
.L_x_35:
[----:B------:R-:W2:Y:S01]  /*1d60*/  S2UR UR20, SR_CgaCtaId ;  /* 0x00000000001479c3 */ /* 0x000ea20000008800 */
[----:B------:R-:W-:Y:S01]  /*1d70*/  UMOV UR4, 0x400 ;  /* 0x0000040000047882 */ /* 0x000fe20000000000 */
[----:B------:R-:W-:Y:S01]  /*1d80*/  SHF.L.U32 R5, R7, 0x1f, RZ ;  /* 0x0000001f07057819 */ /* 0x000fe200000006ff */
[----:B--2---:R-:W-:-:S09]  /*1d90*/  ULEA UR20, UR20, UR4, 0x18 ;  /* 0x0000000414147291 */ /* 0x004fd2000f8ec0ff */
[----:B------:R-:W2:Y:S02]  /*1da0*/  SYNCS.PHASECHK.TRANS64.TRYWAIT P0, [UR20+0xe000], R5 ;  /* 0x00e00005ff0075a7 */ /* 0x000ea40008001114 */
[----:B--2---:R-:W-:Y:S05]  /*1db0*/  @!P0 BRA `(.L_x_37) ;  /* 0x0000017800f08947 */ /* 0x004fea0003800000 */
.L_x_385:
[----:B------:R-:W-:Y:S05]  /*1dc0*/  BRA.U !UP1, `(.L_x_38) ;  /* 0x0000000109047547 */ /* 0x000fea000b800000 */
[----:B------:R-:W-:Y:S05]  /*1dd0*/  BPT.TRAP 0x1 ;  /* 0x000000040000795c */ /* 0x000fea0000300000 */
.L_x_38:
[----:B------:R-:W-:Y:S01]  /*1de0*/  ULEA UR4, UR32, UR20, 0x3 ;  /* 0x0000001420047291 */ /* 0x000fe2000f8e18ff */
[----:B-1----:R-:W-:Y:S01]  /*1df0*/  MOV R3, UR28 ;  /* 0x0000001c00037c02 */ /* 0x002fe20008000f00 */
[----:B------:R-:W-:-:S03]  /*1e00*/  UISETP.NE.AND UP4, UPT, UR22, URZ, UPT ;  /* 0x000000ff1600728c */ /* 0x000fc6000bf85270 */
[----:B------:R-:W-:-:S04]  /*1e10*/  SHF.L.U32 R3, R3, 0x1f, RZ ;  /* 0x0000001f03037819 */ /* 0x000fc800000006ff */
[----:B------:R-:W1:Y:S02]  /*1e20*/  SYNCS.PHASECHK.TRANS64.TRYWAIT P0, [UR4+0xe020], R3 ;  /* 0x00e02003ff0075a7 */ /* 0x000e640008001104 */
[----:B-1----:R-:W-:Y:S05]  /*1e30*/  @!P0 BRA `(.L_x_39) ;  /* 0x0000017800e88947 */ /* 0x002fea0003800000 */
.L_x_387:
[----:B------:R-:W-:-:S04]  /*1e40*/  UIADD3 UR26, UPT, UPT, UR32, 0x1, URZ ;  /* 0x00000001201a7890 */ /* 0x000fc8000fffe0ff */
[----:B------:R-:W-:-:S04]  /*1e50*/  UISETP.NE.AND UP0, UPT, UR26, 0x3, UPT ;  /* 0x000000031a00788c */ /* 0x000fc8000bf05270 */
[----:B------:R-:W-:Y:S02]  /*1e60*/  USEL UR5, URZ, 0x1, UP0 ;  /* 0x00000001ff057887 */ /* 0x000fe40008000000 */
[----:B------:R-:W-:Y:S02]  /*1e70*/  USEL UR26, UR26, URZ, UP0 ;  /* 0x000000ff1a1a7287 */ /* 0x000fe40008000000 */
[----:B------:R-:W-:Y:S01]  /*1e80*/  ULOP3.LUT UR28, UR28, UR5, URZ, 0x3c, !UPT ;  /* 0x000000051c1c7292 */ /* 0x000fe2000f8e3cff */
[----:B------:R-:W-:Y:S11]  /*1e90*/  BRA.U UP4, `(.L_x_40) ;  /* 0x0000000104047547 */ /* 0x000ff6000b800000 */
[----:B------:R-:W-:Y:S05]  /*1ea0*/  BPT.TRAP 0x1 ;  /* 0x000000040000795c */ /* 0x000fea0000300000 */
.L_x_40:
[----:B------:R-:W-:Y:S01]  /*1eb0*/  IMAD.U32 R4, RZ, RZ, UR29 ;  /* 0x0000001dff047e24 */ /* 0x000fe2000f8e00ff */
[----:B------:R-:W-:Y:S01]  /*1ec0*/  MOV R2, RZ ;  /* 0x000000ff00027202 */ /* 0x000fe20000000f00 */
[----:B-1----:R-:W-:-:S03]  /*1ed0*/  IMAD.MOV.U32 R0, RZ, RZ, RZ ;  /* 0x000000ffff007224 */ /* 0x002fc600078e00ff */
[----:B------:R-:W-:-:S04]  /*1ee0*/  SHF.L.U32 R4, R4, 0x1f, RZ ;  /* 0x0000001f04047819 */ /* 0x000fc800000006ff */
[----:B------:R-:W1:Y:S02]  /*1ef0*/  SYNCS.PHASECHK.TRANS64.TRYWAIT P0, [UR20+0xe058], R4 ;  /* 0x00e05804ff0075a7 */ /* 0x000e640008001114 */
[----:B-1----:R-:W-:Y:S05]  /*1f00*/  @!P0 BRA `(.L_x_41) ;  /* 0x0000017800cc8947 */ /* 0x002fea0003800000 */
.L_x_389:
[----:B------:R-:W-:Y:S01]  /*1f10*/  R2UR UR6, R2 ;  /* 0x00000000020672ca */ /* 0x000fe200000e0000 */
[----:B------:R-:W-:Y:S01]  /*1f20*/  ULEA UR14, UR32, UR23, 0x9 ;  /* 0x00000017200e7291 */ /* 0x000fe2000f8e48ff */
[----:B------:R-:W-:Y:S01]  /*1f30*/  R2UR UR5, R0 ;  /* 0x00000000000572ca */ /* 0x000fe200000e0000 */
[----:B------:R-:W-:Y:S02]  /*1f40*/  UIADD3 UR16, UPT, UPT, UR68, 0x2, URZ ;  /* 0x0000000244107890 */ /* 0x000fe4000fffe0ff */
[----:B------:R-:W-:Y:S01]  /*1f50*/  UIADD3 UR10, UPT, UPT, UR14, 0x2, URZ ;  /* 0x000000020e0a7890 */ /* 0x000fe2000fffe0ff */
[----:B------:R-:W-:Y:S01]  /*1f60*/  UMOV UR12, 0x0 ;  /* 0x00000000000c7882 */ /* 0x000fe20000000000 */
[----:B------:R-:W-:Y:S01]  /*1f70*/  UMOV UR13, 0x8200010 ;  /* 0x08200010000d7882 */ /* 0x000fe20000000000 */
[----:B------:R-:W-:Y:S01]  /*1f80*/  UMOV UR15, 0x80004020 ;  /* 0x80004020000f7882 */ /* 0x000fe20000000000 */
[----:B------:R-:W-:Y:S01]  /*1f90*/  UMOV UR8, 0x0 ;  /* 0x0000000000087882 */ /* 0x000fe20000000000 */
[----:B------:R-:W-:Y:S01]  /*1fa0*/  UMOV UR9, 0x8200010 ;  /* 0x0820001000097882 */ /* 0x000fe20000000000 */
[----:B------:R-:W-:Y:S01]  /*1fb0*/  UMOV UR17, 0x80004020 ;  /* 0x8000402000117882 */ /* 0x000fe20000000000 */
[----:B------:R-:W-:Y:S01]  /*1fc0*/  UMOV UR11, 0x80004020 ;  /* 0x80004020000b7882 */ /* 0x000fe20000000000 */
[----:B------:R2:W-:Y:S02]  /*1fd0*/  UTCHMMA gdesc[UR68], gdesc[UR14], tmem[UR6], tmem[UR12], idesc[UR13], !UPT ;  /* 0x00ff0c0e440075ea */ /* 0x0005e4000f800006 */
[----:B------:R2:W-:Y:S01]  /*1fe0*/  UTCHMMA gdesc[UR16], gdesc[UR10], tmem[UR5], tmem[UR8], idesc[UR9], UPT ;  /* 0x00ff080a100075ea */ /* 0x0005e2000b800005 */
[----:B------:R-:W-:Y:S05]  /*1ff0*/  BRA.U UP4, `(.L_x_42) ;  /* 0x0000000104047547 */ /* 0x000fea000b800000 */
[----:B--2---:R-:W-:Y:S05]  /*2000*/  BPT.TRAP 0x1 ;  /* 0x000000040000795c */ /* 0x004fea0000300000 */
.L_x_42:
[----:B--2---:R-:W-:Y:S01]  /*2010*/  UIADD3 UR5, UPT, UPT, UR20, 0xe050, URZ ;  /* 0x0000e05014057890 */ /* 0x004fe2000fffe0ff */
[----:B------:R-:W-:Y:S01]  /*2020*/  BSSY.RECONVERGENT B0, `(.L_x_43) ;  /* 0x0000005000007945 */ /* 0x000fe20003800200 */
[----:B------:R-:W-:-:S07]  /*2030*/  ULOP3.LUT UR25, UR29, 0x1, URZ, 0x3c, !UPT ;  /* 0x000000011d197892 */ /* 0x000fce000f8e3cff */
[----:B------:R2:W-:Y:S01]  /*2040*/  UTCBAR [UR5], URZ ;  /* 0x000000ff050073e9 */ /* 0x0005e200080000ff */
[----:B------:R-:W-:Y:S05]  /*2050*/  @!P4 BRA `(.L_x_44) ;  /* 0x000000000004c947 */ /* 0x000fea0003800000 */
[----:B--2---:R-:W-:Y:S05]  /*2060*/  BPT.TRAP 0x1 ;  /* 0x000000040000795c */ /* 0x004fea0000300000 */
.L_x_44:
[----:B--2---:R-:W-:Y:S05]  /*2070*/  BSYNC.RECONVERGENT B0 ;  /* 0x0000000000007941 */ /* 0x004fea0003800200 */
.L_x_43:
[----:B------:R-:W2:Y:S01]  /*2080*/  SYNCS.PHASECHK.TRANS64.TRYWAIT P0, [UR20+0xe008], R5 ;  /* 0x00e00805ff0075a7 */ /* 0x000ea20008001114 */
[----:B------:R-:W-:Y:S01]  /*2090*/  UISETP.NE.AND UP3, UPT, UR21, URZ, UPT ;  /* 0x000000ff1500728c */ /* 0x000fe2000bf65270 */
[----:B--2---:R-:W-:Y:S10]  /*20a0*/  @!P0 BRA `(.L_x_45) ;  /* 0x00000178007c8947 */ /* 0x004ff40003800000 */
.L_x_391:
[----:B------:R-:W-:Y:S05]  /*20b0*/  BRA.U UP3, `(.L_x_46) ;  /* 0x0000000103047547 */ /* 0x000fea000b800000 */
[----:B------:R-:W-:Y:S05]  /*20c0*/  BPT.TRAP 0x1 ;  /* 0x000000040000795c */ /* 0x000fea0000300000 */
.L_x_46:
[----:B-1----:R-:W-:Y:S02]  /*20d0*/  IMAD.U32 R4, RZ, RZ, UR30 ;  /* 0x0000001eff047e24 */ /* 0x002fe4000f8e00ff */
[----:B------:R-:W-:Y:S02]  /*20e0*/  HFMA2 R2, -RZ, RZ, 0, 7.62939453125e-06 ;  /* 0x00000080ff027431 */ /* 0x000fe400000001ff */
[----:B--2---:R-:W-:Y:S01]  /*20f0*/  IMAD.MOV.U32 R0, RZ, RZ, 0x80 ;  /* 0x00000080ff007424 */ /* 0x004fe200078e00ff */
[----:B------:R-:W-:-:S04]  /*2100*/  SHF.L.U32 R4, R4, 0x1f, RZ ;  /* 0x0000001f04047819 */ /* 0x000fc800000006ff */
[----:B------:R-:W1:Y:S02]  /*2110*/  SYNCS.PHASECHK.TRANS64.TRYWAIT P0, [UR20+0xe068], R4 ;  /* 0x00e06804ff0075a7 */ /* 0x000e640008001114 */
[----:B-1----:R-:W-:Y:S05]  /*2120*/  @!P0 BRA `(.L_x_47) ;  /* 0x0000017800748947 */ /* 0x002fea0003800000 */
.L_x_393:
[----:B------:R-:W-:Y:S01]  /*2130*/  R2UR UR6, R2 ;  /* 0x00000000020672ca */ /* 0x000fe200000e0000 */
[----:B------:R-:W-:Y:S01]  /*2140*/  UIADD3 UR18, UPT, UPT, UR68, 0x200, URZ ;  /* 0x0000020044127890 */ /* 0x000fe2000fffe0ff */
[----:B------:R-:W-:Y:S01]  /*2150*/  R2UR UR5, R0 ;  /* 0x00000000000572ca */ /* 0x000fe200000e0000 */
        /* <DEDUP_REMOVED lines=8> */
[----:B------:R-:W-:-:S02]  /*21e0*/  UMOV UR17, 0x80004020 ;  /* 0x8000402000117882 */ /* 0x000fc40000000000 */
[----:B------:R2:W-:Y:S02]  /*21f0*/  UTCHMMA gdesc[UR18], gdesc[UR14], tmem[UR6], tmem[UR12], idesc[UR13], !UPT ;  /* 0x00ff0c0e120075ea */ /* 0x0005e4000f800006 */
[----:B------:R2:W-:Y:S01]  /*2200*/  UTCHMMA gdesc[UR16], gdesc[UR10], tmem[UR5], tmem[UR8], idesc[UR9], UPT ;  /* 0x00ff080a100075ea */ /* 0x0005e2000b800005 */
[----:B------:R-:W-:Y:S05]  /*2210*/  BRA.U UP3, `(.L_x_48) ;  /* 0x0000000103047547 */ /* 0x000fea000b800000 */
[----:B--2---:R-:W-:Y:S05]  /*2220*/  BPT.TRAP 0x1 ;  /* 0x000000040000795c */ /* 0x004fea0000300000 */
.L_x_48:
[----:B--2---:R-:W-:-:S09]  /*2230*/  UIADD3 UR5, UPT, UPT, UR20, 0xe060, URZ ;  /* 0x0000e06014057890 */ /* 0x004fd2000fffe0ff */
[----:B------:R2:W-:Y:S01]  /*2240*/  UTCBAR [UR5], URZ ;  /* 0x000000ff050073e9 */ /* 0x0005e200080000ff */
[----:B------:R-:W-:Y:S05]  /*2250*/  BRA.U !UP1, `(.L_x_49) ;  /* 0x0000000109047547 */ /* 0x000fea000b800000 */
[----:B--2---:R-:W-:Y:S05]  /*2260*/  BPT.TRAP 0x1 ;  /* 0x000000040000795c */ /* 0x004fea0000300000 */
.L_x_49:
[----:B------:R-:W-:-:S09]  /*2270*/  UIADD3 UR4, UPT, UPT, UR4, 0xe038, URZ ;  /* 0x0000e03804047890 */ /* 0x000fd2000fffe0ff */
[----:B------:R3:W-:Y:S01]  /*2280*/  UTCBAR [UR4], URZ ;  /* 0x000000ff040073e9 */ /* 0x0007e200080000ff */
[----:B------:R-:W-:Y:S05]  /*2290*/  BRA.U !UP1, `(.L_x_50) ;  /* 0x0000000109047547 */ /* 0x000fea000b800000 */
[----:B--23--:R-:W-:Y:S05]  /*22a0*/  BPT.TRAP 0x1 ;  /* 0x000000040000795c */ /* 0x00cfea0000300000 */
.L_x_50:
[----:B---3--:R-:W-:Y:S01]  /*22b0*/  ULEA UR4, UR26, UR20, 0x3 ;  /* 0x000000141a047291 */ /* 0x008fe2000f8e18ff */
[----:B-1----:R-:W-:-:S04]  /*22c0*/  MOV R3, UR28 ;  /* 0x0000001c00037c02 */ /* 0x002fc80008000f00 */
[----:B------:R-:W-:-:S04]  /*22d0*/  SHF.L.U32 R3, R3, 0x1f, RZ ;  /* 0x0000001f03037819 */ /* 0x000fc800000006ff */
[----:B------:R-:W1:Y:S02]  /*22e0*/  SYNCS.PHASECHK.TRANS64.TRYWAIT P0, [UR4+0xe020], R3 ;  /* 0x00e02003ff0075a7 */ /* 0x000e640008001104 */
[----:B-1----:R-:W-:Y:S05]  /*22f0*/  @!P0 BRA `(.L_x_51) ;  /* 0x0000017800188947 */ /* 0x002fea0003800000 */
.L_x_395:
[----:B------:R-:W-:-:S04]  /*2300*/  UIADD3 UR32, UPT, UPT, UR26, 0x1, URZ ;  /* 0x000000011a207890 */ /* 0x000fc8000fffe0ff */
[----:B------:R-:W-:-:S04]  /*2310*/  UISETP.NE.AND UP0, UPT, UR32, 0x3, UPT ;  /* 0x000000032000788c */ /* 0x000fc8000bf05270 */
[----:B------:R-:W-:Y:S02]  /*2320*/  USEL UR4, URZ, 0x1, UP0 ;  /* 0x00000001ff047887 */ /* 0x000fe40008000000 */
[----:B------:R-:W-:Y:S02]  /*2330*/  USEL UR32, UR32, URZ, UP0 ;  /* 0x000000ff20207287 */ /* 0x000fe40008000000 */
[----:B------:R-:W-:Y:S01]  /*2340*/  ULOP3.LUT UR28, UR28, UR4, URZ, 0x3c, !UPT ;  /* 0x000000041c1c7292 */ /* 0x000fe2000f8e3cff */
[----:B------:R-:W-:Y:S11]  /*2350*/  BRA.U UP5, `(.L_x_52) ;  /* 0x0000000105047547 */ /* 0x000ff6000b800000 */
[----:B--2---:R-:W-:Y:S05]  /*2360*/  BPT.TRAP 0x1 ;  /* 0x000000040000795c */ /* 0x004fea0000300000 */
.L_x_52:
[----:B-1----:R-:W-:-:S04]  /*2370*/  MOV R3, UR31 ;  /* 0x0000001f00037c02 */ /* 0x002fc80008000f00 */
[----:B------:R-:W-:-:S04]  /*2380*/  SHF.L.U32 R3, R3, 0x1f, RZ ;  /* 0x0000001f03037819 */ /* 0x000fc800000006ff */
[----:B------:R-:W1:Y:S02]  /*2390*/  SYNCS.PHASECHK.TRANS64.TRYWAIT P0, [UR20+0xe0a0], R3 ;  /* 0x00e0a003ff0075a7 */ /* 0x000e640008001114 */
[----:B-1----:R-:W-:Y:S05]  /*23a0*/  @!P0 BRA `(.L_x_53) ;  /* 0x0000017800048947 */ /* 0x002fea0003800000 */
.L_x_397:
[----:B------:R-:W-:Y:S05]  /*23b0*/  BRA.U UP4, `(.L_x_54) ;  /* 0x0000000104047547 */ /* 0x000fea000b800000 */
[----:B--2---:R-:W-:Y:S05]  /*23c0*/  BPT.TRAP 0x1 ;  /* 0x000000040000795c */ /* 0x004fea0000300000 */
.L_x_54:
[----:B------:R-:W-:Y:S01]  /*23d0*/  IMAD.U32 R5, RZ, RZ, UR25 ;  /* 0x00000019ff057e24 */ /* 0x000fe2000f8e00ff */
[----:B------:R-:W-:Y:S01]  /*23e0*/  MOV R4, 0x20 ;  /* 0x0000002000047802 */ /* 0x000fe20000000f00 */
[----:B-1----:R-:W-:-:S03]  /*23f0*/  IMAD.MOV.U32 R3, RZ, RZ, 0x100 ;  /* 0x00000100ff037424 */ /* 0x002fc600078e00ff */
[----:B------:R-:W-:-:S04]  /*2400*/  SHF.L.U32 R5, R5, 0x1f, RZ ;  /* 0x0000001f05057819 */ /* 0x000fc800000006ff */
[----:B------:R-:W1:Y:S02]  /*2410*/  SYNCS.PHASECHK.TRANS64.TRYWAIT P0, [UR20+0xe058], R5 ;  /* 0x00e05805ff0075a7 */ /* 0x000e640008001114 */
[----:B-1----:R-:W-:Y:S05]  /*2420*/  @!P0 BRA `(.L_x_55) ;  /* 0x0000017400fc8947 */ /* 0x002fea0003800000 */
.L_x_399:
[----:B------:R-:W-:Y:S01]  /*2430*/  IMAD.MOV.U32 R2, RZ, RZ, 0x28 ;  /* 0x00000028ff027424 */ /* 0x000fe200078e00ff */
[----:B------:R-:W-:Y:S01]  /*2440*/  R2UR UR18, R4 ;  /* 0x00000000041272ca */ /* 0x000fe200000e0000 */
[----:B------:R-:W-:Y:S01]  /*2450*/  IMAD.MOV.U32 R4, RZ, RZ, 0x30 ;  /* 0x00000030ff047424 */ /* 0x000fe200078e00ff */
[----:B------:R-:W-:Y:S01]  /*2460*/  R2UR UR19, R3 ;  /* 0x00000000031372ca */ /* 0x000fe200000e0000 */
[----:B-1----:R-:W-:Y:S01]  /*2470*/  IMAD.MOV.U32 R0, RZ, RZ, 0x100 ;  /* 0x00000100ff007424 */ /* 0x002fe200078e00ff */
[----:B------:R-:W-:Y:S01]  /*2480*/  R2UR UR16, R2 ;  /* 0x00000000021072ca */ /* 0x000fe200000e0000 */
[----:B------:R-:W-:Y:S01]  /*2490*/  IMAD.MOV.U32 R2, RZ, RZ, 0x38 ;  /* 0x00000038ff027424 */ /* 0x000fe200078e00ff */
[----:B------:R-:W-:Y:S01]  /*24a0*/  R2UR UR14, R4 ;  /* 0x00000000040e72ca */ /* 0x000fe200000e0000 */
[----:B------:R-:W-:Y:S01]  /*24b0*/  IMAD.MOV.U32 R3, RZ, RZ, 0x100 ;  /* 0x00000100ff037424 */ /* 0x000fe200078e00ff */
[----:B------:R-:W-:Y:S01]  /*24c0*/  R2UR UR17, R0 ;  /* 0x00000000001172ca */ /* 0x000fe200000e0000 */
[----:B------:R-:W-:Y:S01]  /*24d0*/  IMAD.MOV.U32 R4, RZ, RZ, 0x40 ;  /* 0x00000040ff047424 */ /* 0x000fe200078e00ff */
[----:B------:R-:W-:Y:S01]  /*24e0*/  R2UR UR12, R2 ;  /* 0x00000000020c72ca */ /* 0x000fe200000e0000 */
[----:B------:R-:W-:Y:S01]  /*24f0*/  IMAD.MOV.U32 R2, RZ, RZ, 0x48 ;  /* 0x00000048ff027424 */ /* 0x000fe200078e00ff */
[----:B------:R-:W-:Y:S01]  /*2500*/  ULEA UR66, UR26, UR33, 0x9 ;  /* 0x000000211a427291 */ /* 0x000fe2000f8e48ff */
[C---:B------:R-:W-:Y:S01]  /*2510*/  R2UR UR15, R3.reuse ;  /* 0x00000000030f72ca */ /* 0x040fe200000e0000 */
[----:B------:R-:W-:Y:S01]  /*2520*/  UMOV UR50, 0x0 ;  /* 0x0000000000327882 */ /* 0x000fe20000000000 */
[----:B------:R-:W-:Y:S01]  /*2530*/  R2UR UR13, R0 ;  /* 0x00000000000d72ca */ /* 0x000fe200000e0000 */
[----:B------:R-:W-:Y:S01]  /*2540*/  UIADD3 UR64, UPT, UPT, UR66, 0x40, URZ ;  /* 0x0000004042407890 */ /* 0x000fe2000fffe0ff */
[----:B------:R-:W-:Y:S01]  /*2550*/  R2UR UR8, R2 ;  /* 0x00000000020872ca */ /* 0x000fe200000e0000 */
[----:B------:R-:W-:Y:S01]  /*2560*/  IMAD.MOV.U32 R2, RZ, RZ, 0x50 ;  /* 0x00000050ff027424 */ /* 0x000fe200078e00ff */
[----:B------:R-:W-:Y:S01]  /*2570*/  R2UR UR10, R4 ;  /* 0x00000000040a72ca */ /* 0x000fe200000e0000 */
[----:B------:R-:W-:Y:S01]  /*2580*/  UIADD3 UR62, UPT, UPT, UR66, 0x80, URZ ;  /* 0x00000080423e7890 */ /* 0x000fe2000fffe0ff */
[----:B------:R-:W-:Y:S01]  /*2590*/  R2UR UR11, R3 ;  /* 0x00000000030b72ca */ /* 0x000fe200000e0000 */
[----:B------:R-:W-:Y:S01]  /*25a0*/  UIADD3 UR60, UPT, UPT, UR66, 0xc0, URZ ;  /* 0x000000c0423c7890 */ /* 0x000fe2000fffe0ff */
[----:B------:R-:W-:Y:S01]  /*25b0*/  R2UR UR6, R2 ;  /* 0x00000000020672ca */ /* 0x000fe200000e0000 */
[----:B------:R-:W-:Y:S01]  /*25c0*/  IMAD.MOV.U32 R2, RZ, RZ, 0x58 ;  /* 0x00000058ff027424 */ /* 0x000fe200078e00ff */
[C---:B------:R-:W-:Y:S01]  /*25d0*/  R2UR UR9, R0.reuse ;  /* 0x00000000000972ca */ /* 0x040fe200000e0000 */
[----:B------:R-:W-:Y:S01]  /*25e0*/  UIADD3 UR58, UPT, UPT, UR66, 0x100, URZ ;  /* 0x00000100423a7890 */ /* 0x000fe2000fffe0ff */
[----:B------:R-:W-:Y:S01]  /*25f0*/  R2UR UR7, R0 ;  /* 0x00000000000772ca */ /* 0x000fe200000e0000 */
[----:B------:R-:W-:Y:S01]  /*2600*/  UIADD3 UR56, UPT, UPT, UR66, 0x140, URZ ;  /* 0x0000014042387890 */ /* 0x000fe2000fffe0ff */
[----:B------:R-:W-:Y:S01]  /*2610*/  R2UR UR4, R2 ;  /* 0x00000000020472ca */ /* 0x000fe200000e0000 */
[----:B------:R-:W-:Y:S01]  /*2620*/  UIADD3 UR54, UPT, UPT, UR66, 0x180, URZ ;  /* 0x0000018042367890 */ /* 0x000fe2000fffe0ff */
[----:B--2---:R-:W-:Y:S01]  /*2630*/  R2UR UR5, R0 ;  /* 0x00000000000572ca */ /* 0x004fe200000e0000 */
[----:B------:R-:W-:Y:S01]  /*2640*/  UMOV UR51, 0x8090010 ;  /* 0x0809001000337882 */ /* 0x000fe20000000000 */
[----:B------:R-:W-:Y:S01]  /*2650*/  UMOV UR67, 0x80004020 ;  /* 0x8000402000437882 */ /* 0x000fe20000000000 */
[----:B------:R-:W-:Y:S01]  /*2660*/  UIADD3 UR52, UPT, UPT, UR66, 0x1c0, URZ ;  /* 0x000001c042347890 */ /* 0x000fe2000fffe0ff */
[----:B------:R1:W-:Y:S01]  /*2670*/  UTCHMMA tmem[UR18], gdesc[UR66], tmem[UR19], tmem[UR50], idesc[UR51], !UPT ;  /* 0x00ff3242120079ea */ /* 0x0003e2000f800013 */
[----:B------:R-:W-:Y:S01]  /*2680*/  UMOV UR48, 0x0 ;  /* 0x0000000000307882 */ /* 0x000fe20000000000 */
        /* <DEDUP_REMOVED lines=8> */
[----:B------:R1:W-:Y:S01]  /*2710*/  UTCHMMA tmem[UR16], gdesc[UR64], tmem[UR17], tmem[UR48], idesc[UR49], UPT ;  /* 0x00ff3040100079ea */ /* 0x0003e2000b800011 */
        /* <DEDUP_REMOVED lines=16> */
[----:B------:R1:W-:Y:S01]  /*2820*/  UTCHMMA tmem[UR6], gdesc[UR54], tmem[UR7], tmem[UR38], idesc[UR39], UPT ;  /* 0x00ff2636060079ea */ /* 0x0003e2000b800007 */
[----:B------:R1:W-:Y:S01]  /*2830*/  UTCHMMA tmem[UR4], gdesc[UR52], tmem[UR5], tmem[UR34], idesc[UR35], UPT ;  /* 0x00ff2234040079ea */ /* 0x0003e2000b800005 */
[----:B------:R-:W-:Y:S05]  /*2840*/  BRA.U UP5, `(.L_x_56) ;  /* 0x0000000105047547 */ /* 0x000fea000b800000 */
[----:B-1----:R-:W-:Y:S05]  /*2850*/  BPT.TRAP 0x1 ;  /* 0x000000040000795c */ /* 0x002fea0000300000 */
.L_x_56:
[----:B-1----:R-:W-:Y:S02]  /*2860*/  UIADD3 UR5, UPT, UPT, UR20, 0xe090, URZ ;  /* 0x0000e09014057890 */ /* 0x002fe4000fffe0ff */
[----:B------:R-:W-:Y:S02]  /*2870*/  UISETP.GE.AND UP0, UPT, UR27, 0x2, UPT ;  /* 0x000000021b00788c */ /* 0x000fe4000bf06270 */
[----:B------:R-:W-:Y:S01]  /*2880*/  ULOP3.LUT UR6, UR30, 0x1, URZ, 0x3c, !UPT ;  /* 0x000000011e067892 */ /* 0x000fe2000f8e3cff */
[----:B------:R-:W-:Y:S01]  /*2890*/  UMOV UR4, URZ ;  /* 0x000000ff00047c82 */ /* 0x000fe20008000000 */
[----:B------:R-:W-:-:S03]  /*28a0*/  UMOV UR24, UR26 ;  /* 0x0000001a00187c82 */ /* 0x000fc60008000000 */
[----:B------:R1:W-:Y:S02]  /*28b0*/  UTCBAR [UR5], URZ ;  /* 0x000000ff050073e9 */ /* 0x0003e400080000ff */
[----:B------:R-:W-:Y:S05]  /*28c0*/  BRA.U !UP0, `(.L_x_57) ;  /* 0x00000011082c7547 */ /* 0x000fea000b800000 */
[----:B------:R-:W-:Y:S01]  /*28d0*/  UMOV UR4, URZ ;  /* 0x000000ff00047c82 */ /* 0x000fe20008000000 */
[----:B------:R-:W-:Y:S01]  /*28e0*/  UMOV UR24, UR26 ;  /* 0x0000001a00187c82 */ /* 0x000fe20008000000 */
[----:B-1----:R-:W-:Y:S01]  /*28f0*/  UMOV UR5, UR26 ;  /* 0x0000001a00057c82 */ /* 0x002fe20008000000 */
.L_x_76:
[----:B--2---:R-:W-:Y:S01]  /*2900*/  UMOV UR7, UR27 ;  /* 0x0000001b00077c82 */ /* 0x004fe20008000000 */
[----:B------:R-:W-:Y:S02]  /*2910*/  UIADD3 UR27, UPT, UPT, UR27, -0x1, URZ ;  /* 0xffffffff1b1b7890 */ /* 0x000fe4000fffe0ff */
[----:B------:R-:W-:Y:S01]  /*2920*/  UISETP.GT.U32.AND UP2, UPT, UR7, 0x2, UPT ;  /* 0x000000020700788c */ /* 0x000fe2000bf44070 */
[----:B------:R-:W-:Y:S01]  /*2930*/  UMOV UR29, UR25 ;  /* 0x00000019001d7c82 */ /* 0x000fe20008000000 */
[----:B------:R-:W-:Y:S01]  /*2940*/  UMOV UR30, UR6 ;  /* 0x00000006001e7c82 */ /* 0x000fe20008000000 */
[----:B-1----:R-:W-:Y:S08]  /*2950*/  BRA.U !UP1, `(.L_x_58) ;  /* 0x0000000109047547 */ /* 0x002ff0000b800000 */
[----:B------:R-:W-:Y:S05]  /*2960*/  BPT.TRAP 0x1 ;  /* 0x000000040000795c */ /* 0x000fea0000300000 */
.L_x_58:
[----:B------:R-:W1:Y:S01]  /*2970*/  S2UR UR20, SR_CgaCtaId ;  /* 0x00000000001479c3 */ /* 0x000e620000008800 */
[----:B------:R-:W-:Y:S01]  /*2980*/  UMOV UR6, 0x400 ;  /* 0x0000040000067882 */ /* 0x000fe20000000000 */
[----:B------:R-:W-:Y:S02]  /*2990*/  IMAD.U32 R0, RZ, RZ, UR28 ;  /* 0x0000001cff007e24 */ /* 0x000fe4000f8e00ff */
[----:B------:R-:W-:Y:S03]  /*29a0*/  HFMA2 R2, -RZ, RZ, 0, 0 ;  /* 0x00000000ff027431 */ /* 0x000fe600000001ff */
[----:B------:R-:W-:Y:S01]  /*29b0*/  SHF.L.U32 R4, R0, 0x1f, RZ ;  /* 0x0000001f00047819 */ /* 0x000fe200000006ff */
[----:B------:R-:W-:Y:S01]  /*29c0*/  IMAD.MOV.U32 R0, RZ, RZ, RZ ;  /* 0x000000ffff007224 */ /* 0x000fe200078e00ff */
[----:B-1----:R-:W-:Y:S04]  /*29d0*/  ULEA UR20, UR20, UR6, 0x18 ;  /* 0x0000000614147291 */ /* 0x002fe8000f8ec0ff */
[----:B------:R-:W-:Y:S09]  /*29e0*/  ULEA UR6, UR32, UR20, 0x3 ;  /* 0x0000001420067291 */ /* 0x000ff2000f8e18ff */
[----:B------:R-:W1:Y:S02]  /*29f0*/  SYNCS.PHASECHK.TRANS64.TRYWAIT P0, [UR6+0xe020], R4 ;  /* 0x00e02004ff0075a7 */ /* 0x000e640008001106 */
[----:B-1----:R-:W-:Y:S05]  /*2a00*/  @!P0 BRA `(.L_x_59) ;  /* 0x00000170009c8947 */ /* 0x002fea0003800000 */
.L_x_401:
[----:B------:R-:W-:Y:S01]  /*2a10*/  ULEA UR38, UR32, UR23, 0x9 ;  /* 0x0000001720267291 */ /* 0x000fe2000f8e48ff */
[----:B------:R-:W-:Y:S01]  /*2a20*/  R2UR UR7, R2 ;  /* 0x00000000020772ca */ /* 0x000fe200000e0000 */
[----:B------:R-:W-:Y:S01]  /*2a30*/  UIADD3 UR10, UPT, UPT, UR68, 0x2, URZ ;  /* 0x00000002440a7890 */ /* 0x000fe2000fffe0ff */
[----:B------:R-:W-:Y:S01]  /*2a40*/  R2UR UR6, R0 ;  /* 0x00000000000672ca */ /* 0x000fe200000e0000 */
[----:B------:R-:W-:Y:S02]  /*2a50*/  UIADD3 UR34, UPT, UPT, UR38, 0x2, URZ ;  /* 0x0000000226227890 */ /* 0x000fe4000fffe0ff */
[----:B------:R-:W-:Y:S02]  /*2a60*/  UISETP.NE.AND UP4, UPT, UR22, URZ, UPT ;  /* 0x000000ff1600728c */ /* 0x000fe4000bf85270 */
[----:B------:R-:W-:Y:S01]  /*2a70*/  UIADD3 UR26, UPT, UPT, UR32, 0x1, URZ ;  /* 0x00000001201a7890 */ /* 0x000fe2000fffe0ff */
[----:B------:R-:W-:Y:S01]  /*2a80*/  UMOV UR12, 0x0 ;  /* 0x00000000000c7882 */ /* 0x000fe20000000000 */
[----:B------:R-:W-:Y:S02]  /*2a90*/  UMOV UR13, 0x8200010 ;  /* 0x08200010000d7882 */ /* 0x000fe40000000000 */
[----:B------:R-:W-:Y:S01]  /*2aa0*/  UISETP.NE.AND UP0, UPT, UR26, 0x3, UPT ;  /* 0x000000031a00788c */ /* 0x000fe2000bf05270 */
[----:B------:R-:W-:Y:S01]  /*2ab0*/  UMOV UR39, 0x80004020 ;  /* 0x8000402000277882 */ /* 0x000fe20000000000 */
[----:B------:R-:W-:Y:S02]  /*2ac0*/  UMOV UR8, 0x0 ;  /* 0x0000000000087882 */ /* 0x000fe40000000000 */
[----:B------:R-:W-:Y:S01]  /*2ad0*/  USEL UR14, URZ, 0x1, UP0 ;  /* 0x00000001ff0e7887 */ /* 0x000fe20008000000 */
[----:B------:R2:W-:Y:S01]  /*2ae0*/  UTCHMMA gdesc[UR68], gdesc[UR38], tmem[UR7], tmem[UR12], idesc[UR13], !UPT ;  /* 0x00ff0c26440075ea */ /* 0x0005e2000f800007 */
[----:B------:R-:W-:Y:S02]  /*2af0*/  USEL UR26, UR26, URZ, UP0 ;  /* 0x000000ff1a1a7287 */ /* 0x000fe40008000000 */
[----:B------:R-:W-:Y:S01]  /*2b00*/  ULOP3.LUT UR28, UR28, UR14, URZ, 0x3c, !UPT ;  /* 0x0000000e1c1c7292 */ /* 0x000fe2000f8e3cff */
[----:B------:R-:W-:Y:S01]  /*2b10*/  UMOV UR9, 0x8200010 ;  /* 0x0820001000097882 */ /* 0x000fe20000000000 */
[----:B------:R-:W-:Y:S01]  /*2b20*/  UMOV UR11, 0x80004020 ;  /* 0x80004020000b7882 */ /* 0x000fe20000000000 */
[----:B------:R-:W-:Y:S02]  /*2b30*/  UMOV UR35, 0x80004020 ;  /* 0x8000402000237882 */ /* 0x000fe40000000000 */
[----:B------:R2:W-:Y:S01]  /*2b40*/  UTCHMMA gdesc[UR10], gdesc[UR34], tmem[UR6], tmem[UR8], idesc[UR9], UPT ;  /* 0x00ff08220a0075ea */ /* 0x0005e2000b800006 */
[----:B------:R-:W-:Y:S06]  /*2b50*/  BRA.U UP4, `(.L_x_60) ;  /* 0x0000000104047547 */ /* 0x000fec000b800000 */
[----:B--2---:R-:W-:Y:S05]  /*2b60*/  BPT.TRAP 0x1 ;  /* 0x000000040000795c */ /* 0x004fea0000300000 */
.L_x_60:
[----:B--2---:R-:W-:Y:S09]  /*2b70*/  UIADD3 UR6, UPT, UPT, UR20, 0xe050, URZ ;  /* 0x0000e05014067890 */ /* 0x004ff2000fffe0ff */
[----:B------:R2:W-:Y:S01]  /*2b80*/  UTCBAR [UR6], URZ ;  /* 0x000000ff060073e9 */ /* 0x0005e200080000ff */
[----:B------:R-:W-:Y:S05]  /*2b90*/  BRA.U UP5, `(.L_x_61) ;  /* 0x0000000105047547 */ /* 0x000fea000b800000 */
[----:B--2---:R-:W-:Y:S05]  /*2ba0*/  BPT.TRAP 0x1 ;  /* 0x000000040000795c */ /* 0x004fea0000300000 */
.L_x_61:
[----:B------:R-:W-:Y:S01]  /*2bb0*/  MOV R0, UR31 ;  /* 0x0000001f00007c02 */ /* 0x000fe20008000f00 */
[----:B------:R-:W-:Y:S03]  /*2bc0*/  UISETP.NE.AND UP3, UPT, UR21, URZ, UPT ;  /* 0x000000ff1500728c */ /* 0x000fe6000bf65270 */
[----:B-1----:R-:W-:Y:S04]  /*2bd0*/  SHF.L.U32 R3, R0, 0x1f, RZ ;  /* 0x0000001f00037819 */ /* 0x002fe800000006ff */
[----:B------:R-:W1:Y:S02]  /*2be0*/  SYNCS.PHASECHK.TRANS64.TRYWAIT P0, [UR20+0xe0a8], R3 ;  /* 0x00e0a803ff0075a7 */ /* 0x000e640008001114 */
[----:B-1----:R-:W-:Y:S05]  /*2bf0*/  @!P0 BRA `(.L_x_62) ;  /* 0x0000017000388947 */ /* 0x002fea0003800000 */
.L_x_403:
[----:B------:R-:W-:Y:S05]  /*2c00*/  BRA.U UP3, `(.L_x_63) ;  /* 0x0000000103047547 */ /* 0x000fea000b800000 */
[----:B--2---:R-:W-:Y:S05]  /*2c10*/  BPT.TRAP 0x1 ;  /* 0x000000040000795c */ /* 0x004fea0000300000 */
.L_x_63:
[----:B-1----:R-:W-:Y:S01]  /*2c20*/  IMAD.U32 R0, RZ, RZ, UR30 ;  /* 0x0000001eff007e24 */ /* 0x002fe2000f8e00ff */
[----:B------:R-:W-:Y:S01]  /*2c30*/  MOV R4, 0xa0 ;  /* 0x000000a000047802 */ /* 0x000fe20000000f00 */
[----:B------:R-:W-:Y:S03]  /*2c40*/  IMAD.MOV.U32 R3, RZ, RZ, 0x180 ;  /* 0x00000180ff037424 */ /* 0x000fe600078e00ff */
[----:B------:R-:W-:Y:S04]  /*2c50*/  SHF.L.U32 R5, R0, 0x1f, RZ ;  /* 0x0000001f00057819 */ /* 0x000fe800000006ff */
[----:B------:R-:W1:Y:S02]  /*2c60*/  SYNCS.PHASECHK.TRANS64.TRYWAIT P0, [UR20+0xe068], R5 ;  /* 0x00e06805ff0075a7 */ /* 0x000e640008001114 */
[----:B-1----:R-:W-:Y:S05]  /*2c70*/  @!P0 BRA `(.L_x_64) ;  /* 0x0000017000308947 */ /* 0x002fea0003800000 */
.L_x_405:
[----:B------:R-:W-:Y:S01]  /*2c80*/  ULEA UR72, UR5, UR33, 0x9 ;  /* 0x0000002105487291 */ /* 0x000fe2000f8e48ff */
[----:B------:R-:W-:Y:S01]  /*2c90*/  IMAD.MOV.U32 R2, RZ, RZ, 0xa8 ;  /* 0x000000a8ff027424 */ /* 0x000fe200078e00ff */
[----:B------:R-:W-:Y:S01]  /*2ca0*/  UISETP.NE.U32.AND UP0, UPT, UR4, URZ, UPT ;  /* 0x000000ff0400728c */ /* 0x000fe2000bf05070 */
[----:B------:R-:W-:Y:S01]  /*2cb0*/  R2UR UR18, R4 ;  /* 0x00000000041272ca */ /* 0x000fe200000e0000 */
[----:B------:R-:W-:Y:S01]  /*2cc0*/  UIADD3 UR70, UPT, UPT, UR72, 0x40, URZ ;  /* 0x0000004048467890 */ /* 0x000fe2000fffe0ff */
[----:B------:R-:W-:Y:S01]  /*2cd0*/  IMAD.MOV.U32 R4, RZ, RZ, 0xb0 ;  /* 0x000000b0ff047424 */ /* 0x000fe200078e00ff */
[----:B------:R-:W-:Y:S01]  /*2ce0*/  UIADD3 UR66, UPT, UPT, UR72, 0x80, URZ ;  /* 0x0000008048427890 */ /* 0x000fe2000fffe0ff */
[----:B------:R-:W-:Y:S01]  /*2cf0*/  R2UR UR16, R2 ;  /* 0x00000000021072ca */ /* 0x000fe200000e0000 */
[----:B------:R-:W-:Y:S01]  /*2d00*/  UIADD3 UR64, UPT, UPT, UR72, 0xc0, URZ ;  /* 0x000000c048407890 */ /* 0x000fe2000fffe0ff */
[----:B------:R-:W-:Y:S01]  /*2d10*/  IMAD.MOV.U32 R2, RZ, RZ, 0xb8 ;  /* 0x000000b8ff027424 */ /* 0x000fe200078e00ff */
[----:B------:R-:W-:Y:S01]  /*2d20*/  UIADD3 UR62, UPT, UPT, UR72, 0x100, URZ ;  /* 0x00000100483e7890 */ /* 0x000fe2000fffe0ff */
[----:B------:R-:W-:Y:S01]  /*2d30*/  R2UR UR19, R3 ;  /* 0x00000000031372ca */ /* 0x000fe200000e0000 */
[----:B------:R-:W-:Y:S01]  /*2d40*/  UIADD3 UR60, UPT, UPT, UR72, 0x140, URZ ;  /* 0x00000140483c7890 */ /* 0x000fe2000fffe0ff */
[----:B-1----:R-:W-:Y:S01]  /*2d50*/  IMAD.MOV.U32 R0, RZ, RZ, 0x180 ;  /* 0x00000180ff007424 */ /* 0x002fe200078e00ff */
[----:B------:R-:W-:Y:S01]  /*2d60*/  UIADD3 UR58, UPT, UPT, UR72, 0x180, URZ ;  /* 0x00000180483a7890 */ /* 0x000fe2000fffe0ff */
[----:B------:R-:W-:Y:S01]  /*2d70*/  R2UR UR12, R2 ;  /* 0x00000000020c72ca */ /* 0x000fe200000e0000 */
[----:B------:R-:W-:Y:S01]  /*2d80*/  UIADD3 UR56, UPT, UPT, UR72, 0x1c0, URZ ;  /* 0x000001c048387890 */ /* 0x000fe2000fffe0ff */
[----:B------:R-:W-:Y:S01]  /*2d90*/  IMAD.MOV.U32 R2, RZ, RZ, 0xc8 ;  /* 0x000000c8ff027424 */ /* 0x000fe200078e00ff */
[----:B------:R-:W-:Y:S01]  /*2da0*/  R2UR UR14, R4 ;  /* 0x00000000040e72ca */ /* 0x000fe200000e0000 */
[----:B------:R-:W-:Y:S01]  /*2db0*/  IMAD.MOV.U32 R3, RZ, RZ, 0x180 ;  /* 0x00000180ff037424 */ /* 0x000fe200078e00ff */
[----:B------:R-:W-:Y:S01]  /*2dc0*/  R2UR UR17, R0 ;  /* 0x00000000001172ca */ /* 0x000fe200000e0000 */
[----:B------:R-:W-:Y:S01]  /*2dd0*/  IMAD.MOV.U32 R4, RZ, RZ, 0xc0 ;  /* 0x000000c0ff047424 */ /* 0x000fe200078e00ff */
[----:B------:R-:W-:Y:S01]  /*2de0*/  R2UR UR8, R2 ;  /* 0x00000000020872ca */ /* 0x000fe200000e0000 */
[----:B------:R-:W-:Y:S01]  /*2df0*/  IMAD.MOV.U32 R2, RZ, RZ, 0xd0 ;  /* 0x000000d0ff027424 */ /* 0x000fe200078e00ff */
[C---:B------:R-:W-:Y:S01]  /*2e00*/  R2UR UR15, R3.reuse ;  /* 0x00000000030f72ca */ /* 0x040fe200000e0000 */
[----:B------:R-:W-:Y:S01]  /*2e10*/  UMOV UR54, 0x0 ;  /* 0x0000000000367882 */ /* 0x000fe20000000000 */
[----:B------:R-:W-:Y:S01]  /*2e20*/  R2UR UR13, R0 ;  /* 0x00000000000d72ca */ /* 0x000fe200000e0000 */
[----:B------:R-:W-:Y:S01]  /*2e30*/  UMOV UR55, 0x8090010 ;  /* 0x0809001000377882 */ /* 0x000fe20000000000 */
[----:B--2---:R-:W-:Y:S01]  /*2e40*/  R2UR UR6, R2 ;  /* 0x00000000020672ca */ /* 0x004fe200000e0000 */
[----:B------:R-:W-:Y:S01]  /*2e50*/  IMAD.MOV.U32 R2, RZ, RZ, 0xd8 ;  /* 0x000000d8ff027424 */ /* 0x000fe200078e00ff */
[----:B------:R-:W-:Y:S01]  /*2e60*/  R2UR UR10, R4 ;  /* 0x00000000040a72ca */ /* 0x000fe200000e0000 */
[----:B------:R-:W-:Y:S01]  /*2e70*/  UMOV UR73, 0x80004020 ;  /* 0x8000402000497882 */ /* 0x000fe20000000000 */
[----:B------:R-:W-:Y:S01]  /*2e80*/  R2UR UR11, R3 ;  /* 0x00000000030b72ca */ /* 0x000fe200000e0000 */
[----:B------:R1:W-:Y:S01]  /*2e90*/  UTCHMMA tmem[UR18], gdesc[UR72], tmem[UR19], tmem[UR54], idesc[UR55], UP0 ;  /* 0x00ff3648120079ea */ /* 0x0003e20008000013 */
[C---:B------:R-:W-:Y:S01]  /*2ea0*/  R2UR UR9, R0.reuse ;  /* 0x00000000000972ca */ /* 0x040fe200000e0000 */
[----:B------:R-:W-:Y:S01]  /*2eb0*/  UMOV UR52, 0x0 ;  /* 0x0000000000347882 */ /* 0x000fe20000000000 */
[----:B------:R-:W-:Y:S01]  /*2ec0*/  R2UR UR7, R0 ;  /* 0x00000000000772ca */ /* 0x000fe200000e0000 */
[----:B------:R-:W-:Y:S01]  /*2ed0*/  UMOV UR53, 0x8090010 ;  /* 0x0809001000357882 */ /* 0x000fe20000000000 */
[----:B------:R-:W-:Y:S01]  /*2ee0*/  R2UR UR4, R2 ;  /* 0x00000000020472ca */ /* 0x000fe200000e0000 */
[----:B------:R-:W-:Y:S01]  /*2ef0*/  UMOV UR71, 0x80004020 ;  /* 0x8000402000477882 */ /* 0x000fe20000000000 */
[----:B------:R-:W-:Y:S01]  /*2f00*/  R2UR UR5, R0 ;  /* 0x00000000000572ca */ /* 0x000fe200000e0000 */
[----:B------:R1:W-:Y:S01]  /*2f10*/  UTCHMMA tmem[UR16], gdesc[UR70], tmem[UR17], tmem[UR52], idesc[UR53], UPT ;  /* 0x00ff3446100079ea */ /* 0x0003e2000b800011 */
        /* <DEDUP_REMOVED lines=22> */
[----:B------:R-:W-:Y:S02]  /*3080*/  UMOV UR57, 0x80004020 ;  /* 0x8000402000397882 */ /* 0x000fe40000000000 */
[----:B------:R1:W-:Y:S01]  /*3090*/  UTCHMMA tmem[UR4], gdesc[UR56], tmem[UR5], tmem[UR40], idesc[UR41], UPT ;  /* 0x00ff2838040079ea */ /* 0x0003e2000b800005 */
[----:B------:R-:W-:Y:S05]  /*30a0*/  BRA.U UP5, `(.L_x_65) ;  /* 0x0000000105047547 */ /* 0x000fea000b800000 */
[----:B-1----:R-:W-:Y:S05]  /*30b0*/  BPT.TRAP 0x1 ;  /* 0x000000040000795c */ /* 0x002fea0000300000 */
.L_x_65:
[----:B-1----:R-:W-:Y:S02]  /*30c0*/  UIADD3 UR4, UPT, UPT, UR20, 0xe098, URZ ;  /* 0x0000e09814047890 */ /* 0x002fe4000fffe0ff */
[----:B------:R-:W-:Y:S07]  /*30d0*/  ULOP3.LUT UR31, UR31, 0x1, URZ, 0x3c, !UPT ;  /* 0x000000011f1f7892 */ /* 0x000fee000f8e3cff */
[----:B------:R1:W-:Y:S01]  /*30e0*/  UTCBAR [UR4], URZ ;  /* 0x000000ff040073e9 */ /* 0x0003e200080000ff */
[----:B------:R-:W-:Y:S05]  /*30f0*/  BRA.U !UP1, `(.L_x_66) ;  /* 0x0000000109047547 */ /* 0x000fea000b800000 */
[----:B-1----:R-:W-:Y:S05]  /*3100*/  BPT.TRAP 0x1 ;  /* 0x000000040000795c */ /* 0x002fea0000300000 */
.L_x_66:
[----:B------:R-:W-:Y:S01]  /*3110*/  ULEA UR6, UR24, UR20, 0x3 ;  /* 0x0000001418067291 */ /* 0x000fe2000f8e18ff */
[----:B------:R-:W-:Y:S01]  /*3120*/  IMAD.MOV.U32 R2, RZ, RZ, 0x80 ;  /* 0x00000080ff027424 */ /* 0x000fe200078e00ff */
[----:B------:R-:W-:Y:S01]  /*3130*/  UIADD3 UR8, UPT, UPT, UR68, 0x200, URZ ;  /* 0x0000020044087890 */ /* 0x000fe2000fffe0ff */
[----:B------:R-:W-:Y:S01]  /*3140*/  IMAD.MOV.U32 R0, RZ, RZ, 0x80 ;  /* 0x00000080ff007424 */ /* 0x000fe200078e00ff */
[----:B------:R-:W-:Y:S02]  /*3150*/  UIADD3 UR6, UPT, UPT, UR6, 0xe038, URZ ;  /* 0x0000e03806067890 */ /* 0x000fe4000fffe0ff */
[----:B------:R-:W-:Y:S01]  /*3160*/  UIADD3 UR10, UPT, UPT, UR68, 0x202, URZ ;  /* 0x00000202440a7890 */ /* 0x000fe2000fffe0ff */
[----:B------:R-:W-:Y:S01]  /*3170*/  R2UR UR5, R2 ;  /* 0x00000000020572ca */ /* 0x000fe200000e0000 */
[----:B------:R-:W-:Y:S01]  /*3180*/  UIADD3 UR7, UPT, UPT, UR24, 0x1, URZ ;  /* 0x0000000118077890 */ /* 0x000fe2000fffe0ff */
[----:B-1----:R-:W-:Y:S01]  /*3190*/  R2UR UR4, R0 ;  /* 0x00000000000472ca */ /* 0x002fe200000e0000 */
[----:B------:R-:W-:Y:S01]  /*31a0*/  UMOV UR39, 0x80004020 ;  /* 0x8000402000277882 */ /* 0x000fe20000000000 */
[----:B------:R-:W-:Y:S01]  /*31b0*/  UMOV UR12, 0x0 ;  /* 0x00000000000c7882 */ /* 0x000fe20000000000 */
[----:B------:R-:W-:Y:S01]  /*31c0*/  UISETP.NE.AND UP0, UPT, UR7, 0x3, UPT ;  /* 0x000000030700788c */ /* 0x000fe2000bf05270 */
[----:B------:R1:W-:Y:S01]  /*31d0*/  UTCBAR [UR6], URZ ;  /* 0x000000ff060073e9 */ /* 0x0003e200080000ff */
[----:B------:R-:W-:Y:S01]  /*31e0*/  UMOV UR13, 0x8200010 ;  /* 0x08200010000d7882 */ /* 0x000fe20000000000 */
[----:B------:R-:W-:Y:S01]  /*31f0*/  UMOV UR9, 0x80004020 ;  /* 0x8000402000097882 */ /* 0x000fe20000000000 */
[----:B------:R-:W-:Y:S01]  /*3200*/  USEL UR7, UR7, URZ, UP0 ;  /* 0x000000ff07077287 */ /* 0x000fe20008000000 */
[----:B------:R-:W-:Y:S01]  /*3210*/  UMOV UR35, 0x80004020 ;  /* 0x8000402000237882 */ /* 0x000fe20000000000 */
[----:B------:R-:W-:Y:S02]  /*3220*/  UMOV UR14, 0x0 ;  /* 0x00000000000e7882 */ /* 0x000fe40000000000 */
[----:B------:R1:W-:Y:S01]  /*3230*/  UTCHMMA gdesc[UR8], gdesc[UR38], tmem[UR5], tmem[UR12], idesc[UR13], !UPT ;  /* 0x00ff0c26080075ea */ /* 0x0003e2000f800005 */
[----:B------:R-:W-:Y:S01]  /*3240*/  UMOV UR15, 0x8200010 ;  /* 0x08200010000f7882 */ /* 0x000fe20000000000 */
[----:B------:R-:W-:Y:S02]  /*3250*/  UMOV UR11, 0x80004020 ;  /* 0x80004020000b7882 */ /* 0x000fe40000000000 */
[----:B------:R1:W-:Y:S01]  /*3260*/  UTCHMMA gdesc[UR10], gdesc[UR34], tmem[UR4], tmem[UR14], idesc[UR15], UPT ;  /* 0x00ff0e220a0075ea */ /* 0x0003e2000b800004 */
[----:B------:R-:W-:Y:S05]  /*3270*/  BRA.U UP3, `(.L_x_67) ;  /* 0x0000000103047547 */ /* 0x000fea000b800000 */
[----:B-1----:R-:W-:Y:S05]  /*3280*/  BPT.TRAP 0x1 ;  /* 0x000000040000795c */ /* 0x002fea0000300000 */
.L_x_67:
[----:B-1----:R-:W-:Y:S09]  /*3290*/  UIADD3 UR4, UPT, UPT, UR20, 0xe060, URZ ;  /* 0x0000e06014047890 */ /* 0x002ff2000fffe0ff */
[----:B------:R1:W-:Y:S01]  /*32a0*/  UTCBAR [UR4], URZ ;  /* 0x000000ff040073e9 */ /* 0x0003e200080000ff */
[----:B------:R-:W-:Y:S05]  /*32b0*/  BRA.U !UP1, `(.L_x_68) ;  /* 0x0000000109047547 */ /* 0x000fea000b800000 */
[----:B-1----:R-:W-:Y:S05]  /*32c0*/  BPT.TRAP 0x1 ;  /* 0x000000040000795c */ /* 0x002fea0000300000 */
.L_x_68:
[----:B------:R-:W-:Y:S02]  /*32d0*/  ULEA UR5, UR7, UR20, 0x3 ;  /* 0x0000001407057291 */ /* 0x000fe4000f8e18ff */
[----:B------:R-:W-:Y:S02]  /*32e0*/  UIADD3 UR7, UPT, UPT, UR7, 0x1, URZ ;  /* 0x0000000107077890 */ /* 0x000fe4000fffe0ff */
[----:B-1----:R-:W-:Y:S02]  /*32f0*/  UIADD3 UR4, UPT, UPT, UR5, 0xe038, URZ ;  /* 0x0000e03805047890 */ /* 0x002fe4000fffe0ff */
[----:B------:R-:W-:Y:S04]  /*3300*/  UISETP.NE.AND UP0, UPT, UR7, 0x3, UPT ;  /* 0x000000030700788c */ /* 0x000fe8000bf05270 */
[----:B------:R-:W-:Y:S03]  /*3310*/  USEL UR24, UR7, URZ, UP0 ;  /* 0x000000ff07187287 */ /* 0x000fe60008000000 */
[----:B------:R1:W-:Y:S01]  /*3320*/  UTCBAR [UR4], URZ ;  /* 0x000000ff040073e9 */ /* 0x0003e200080000ff */
[----:B------:R-:W-:Y:S08]  /*3330*/  BRA.U !UP1, `(.L_x_69) ;  /* 0x0000000109047547 */ /* 0x000ff0000b800000 */
[----:B-1----:R-:W-:Y:S05]  /*3340*/  BPT.TRAP 0x1 ;  /* 0x000000040000795c */ /* 0x002fea0000300000 */
.L_x_69:
[----:B-1----:R-:W-:Y:S01]  /*3350*/  ULEA UR4, UR26, UR20, 0x3 ;  /* 0x000000141a047291 */ /* 0x002fe2000f8e18ff */
[----:B------:R-:W-:Y:S04]  /*3360*/  MOV R0, UR28 ;  /* 0x0000001c00007c02 */ /* 0x000fe80008000f00 */
[----:B------:R-:W-:Y:S04]  /*3370*/  SHF.L.U32 R3, R0, 0x1f, RZ ;  /* 0x0000001f00037819 */ /* 0x000fe800000006ff */
[----:B------:R-:W1:Y:S02]  /*3380*/  SYNCS.PHASECHK.TRANS64.TRYWAIT P0, [UR4+0xe020], R3 ;  /* 0x00e02003ff0075a7 */ /* 0x000e640008001104 */
[----:B-1----:R-:W-:Y:S05]  /*3390*/  @!P0 BRA `(.L_x_70) ;  /* 0x0000016800808947 */ /* 0x002fea0003800000 */
.L_x_407:
[----:B------:R-:W-:Y:S04]  /*33a0*/  UIADD3 UR32, UPT, UPT, UR26, 0x1, URZ ;  /* 0x000000011a207890 */ /* 0x000fe8000fffe0ff */
[----:B------:R-:W-:Y:S04]  /*33b0*/  UISETP.NE.AND UP0, UPT, UR32, 0x3, UPT ;  /* 0x000000032000788c */ /* 0x000fe8000bf05270 */
[----:B------:R-:W-:Y:S02]  /*33c0*/  USEL UR4, URZ, 0x1, UP0 ;  /* 0x00000001ff047887 */ /* 0x000fe40008000000 */
[----:B------:R-:W-:Y:S02]  /*33d0*/  USEL UR32, UR32, URZ, UP0 ;  /* 0x000000ff20207287 */ /* 0x000fe40008000000 */
[----:B------:R-:W-:Y:S01]  /*33e0*/  ULOP3.LUT UR28, UR28, UR4, URZ, 0x3c, !UPT ;  /* 0x000000041c1c7292 */ /* 0x000fe2000f8e3cff */
[----:B------:R-:W-:Y:S11]  /*33f0*/  BRA.U UP5, `(.L_x_71) ;  /* 0x0000000105047547 */ /* 0x000ff6000b800000 */
[----:B------:R-:W-:Y:S05]  /*3400*/  BPT.TRAP 0x1 ;  /* 0x000000040000795c */ /* 0x000fea0000300000 */
.L_x_71:
[----:B-1----:R-:W-:Y:S04]  /*3410*/  MOV R0, UR31 ;  /* 0x0000001f00007c02 */ /* 0x002fe80008000f00 */
[----:B------:R-:W-:Y:S04]  /*3420*/  SHF.L.U32 R3, R0, 0x1f, RZ ;  /* 0x0000001f00037819 */ /* 0x000fe800000006ff */
[----:B------:R-:W1:Y:S02]  /*3430*/  SYNCS.PHASECHK.TRANS64.TRYWAIT P0, [UR20+0xe0a0], R3 ;  /* 0x00e0a003ff0075a7 */ /* 0x000e640008001114 */
[----:B-1----:R-:W-:Y:S05]  /*3440*/  @!P0 BRA `(.L_x_72) ;  /* 0x00000168006c8947 */ /* 0x002fea0003800000 */
.L_x_409:
[----:B------:R-:W-:Y:S05]  /*3450*/  BRA.U UP4, `(.L_x_73) ;  /* 0x0000000104047547 */ /* 0x000fea000b800000 */
[----:B------:R-:W-:Y:S05]  /*3460*/  BPT.TRAP 0x1 ;  /* 0x000000040000795c */ /* 0x000fea0000300000 */
.L_x_73:
[----:B------:R-:W-:Y:S01]  /*3470*/  ULOP3.LUT UR25, UR29, 0x1, URZ, 0x3c, !UPT ;  /* 0x000000011d197892 */ /* 0x000fe2000f8e3cff */
[----:B------:R-:W-:Y:S02]  /*3480*/  HFMA2 R4, -RZ, RZ, 0, 1.9073486328125e-06 ;  /* 0x00000020ff047431 */ /* 0x000fe400000001ff */
[----:B-1----:R-:W-:Y:S01]  /*3490*/  IMAD.MOV.U32 R3, RZ, RZ, 0x100 ;  /* 0x00000100ff037424 */ /* 0x002fe200078e00ff */
[----:B------:R-:W-:Y:S02]  /*34a0*/  MOV R2, 0x28 ;  /* 0x0000002800027802 */ /* 0x000fe40000000f00 */
[----:B------:R-:W-:Y:S05]  /*34b0*/  IMAD.U32 R0, RZ, RZ, UR25 ;  /* 0x00000019ff007e24 */ /* 0x000fea000f8e00ff */
[----:B------:R-:W-:Y:S01]  /*34c0*/  SHF.L.U32 R5, R0, 0x1f, RZ ;  /* 0x0000001f00057819 */ /* 0x000fe200000006ff */
[----:B------:R-:W-:Y:S03]  /*34d0*/  IMAD.MOV.U32 R0, RZ, RZ, 0x100 ;  /* 0x00000100ff007424 */ /* 0x000fe600078e00ff */
[----:B------:R-:W1:Y:S02]  /*34e0*/  SYNCS.PHASECHK.TRANS64.TRYWAIT P0, [UR20+0xe058], R5 ;  /* 0x00e05805ff0075a7 */ /* 0x000e640008001114 */
[----:B-1----:R-:W-:Y:S05]  /*34f0*/  @!P0 BRA `(.L_x_74) ;  /* 0x0000016800588947 */ /* 0x002fea0003800000 */
.L_x_411:
[----:B------:R-:W-:Y:S01]  /*3500*/  ULEA UR66, UR26, UR33, 0x9 ;  /* 0x000000211a427291 */ /* 0x000fe2000f8e48ff */
[----:B------:R-:W-:Y:S01]  /*3510*/  R2UR UR16, R2 ;  /* 0x00000000021072ca */ /* 0x000fe200000e0000 */
[----:B------:R-:W-:Y:S01]  /*3520*/  IMAD.MOV.U32 R2, RZ, RZ, 0x38 ;  /* 0x00000038ff027424 */ /* 0x000fe200078e00ff */
        /* <DEDUP_REMOVED lines=10> */
[----:B------:R-:W-:Y:S01]  /*35d0*/  R2UR UR17, R0 ;  /* 0x00000000001172ca */ /* 0x000fe200000e0000 */
[----:B------:R-:W-:Y:S01]  /*35e0*/  UIADD3 UR54, UPT, UPT, UR66, 0x180, URZ ;  /* 0x0000018042367890 */ /* 0x000fe2000fffe0ff */
[----:B------:R-:W-:Y:S01]  /*35f0*/  R2UR UR8, R2 ;  /* 0x00000000020872ca */ /* 0x000fe200000e0000 */
[----:B------:R-:W-:Y:S01]  /*3600*/  UIADD3 UR52, UPT, UPT, UR66, 0x1c0, URZ ;  /* 0x000001c042347890 */ /* 0x000fe2000fffe0ff */
[----:B------:R-:W-:Y:S01]  /*3610*/  IMAD.MOV.U32 R2, RZ, RZ, 0x50 ;  /* 0x00000050ff027424 */ /* 0x000fe200078e00ff */
[----:B------:R-:W-:Y:S01]  /*3620*/  R2UR UR14, R4 ;  /* 0x00000000040e72ca */ /* 0x000fe200000e0000 */
[----:B------:R-:W-:Y:S01]  /*3630*/  IMAD.MOV.U32 R3, RZ, RZ, 0x100 ;  /* 0x00000100ff037424 */ /* 0x000fe200078e00ff */
[----:B------:R-:W-:Y:S01]  /*3640*/  UMOV UR50, 0x0 ;  /* 0x0000000000327882 */ /* 0x000fe20000000000 */
[----:B------:R-:W-:Y:S01]  /*3650*/  IMAD.MOV.U32 R0, RZ, RZ, 0x100 ;  /* 0x00000100ff007424 */ /* 0x000fe200078e00ff */
[----:B------:R-:W-:Y:S01]  /*3660*/  R2UR UR6, R2 ;  /* 0x00000000020672ca */ /* 0x000fe200000e0000 */
[----:B------:R-:W-:Y:S01]  /*3670*/  IMAD.MOV.U32 R4, RZ, RZ, 0x40 ;  /* 0x00000040ff047424 */ /* 0x000fe200078e00ff */
[C---:B------:R-:W-:Y:S01]  /*3680*/  R2UR UR15, R3.reuse ;  /* 0x00000000030f72ca */ /* 0x040fe200000e0000 */
[----:B------:R-:W-:Y:S01]  /*3690*/  IMAD.MOV.U32 R2, RZ, RZ, 0x58 ;  /* 0x00000058ff027424 */ /* 0x000fe200078e00ff */
[----:B------:R-:W-:Y:S01]  /*36a0*/  R2UR UR13, R0 ;  /* 0x00000000000d72ca */ /* 0x000fe200000e0000 */
[----:B------:R-:W-:Y:S01]  /*36b0*/  UMOV UR51, 0x8090010 ;  /* 0x0809001000337882 */ /* 0x000fe20000000000 */
[----:B------:R-:W-:Y:S01]  /*36c0*/  R2UR UR10, R4 ;  /* 0x00000000040a72ca */ /* 0x000fe200000e0000 */
[----:B------:R-:W-:Y:S01]  /*36d0*/  UMOV UR67, 0x80004020 ;  /* 0x8000402000437882 */ /* 0x000fe20000000000 */
[----:B------:R-:W-:Y:S01]  /*36e0*/  R2UR UR11, R3 ;  /* 0x00000000030b72ca */ /* 0x000fe200000e0000 */
[----:B------:R2:W-:Y:S01]  /*36f0*/  UTCHMMA tmem[UR18], gdesc[UR66], tmem[UR19], tmem[UR50], idesc[UR51], UPT ;  /* 0x00ff3242120079ea */ /* 0x0005e2000b800013 */
        /* <DEDUP_REMOVED lines=33> */
[----:B--2---:R-:W-:Y:S05]  /*3910*/  BPT.TRAP 0x1 ;  /* 0x000000040000795c */ /* 0x004fea0000300000 */
.L_x_75:
[----:B--2---:R-:W-:Y:S02]  /*3920*/  UIADD3 UR7, UPT, UPT, UR20, 0xe090, URZ ;  /* 0x0000e09014077890 */ /* 0x004fe4000fffe0ff */
[----:B------:R-:W-:Y:S01]  /*3930*/  ULOP3.LUT UR6, UR30, 0x1, URZ, 0x3c, !UPT ;  /* 0x000000011e067892 */ /* 0x000fe2000f8e3cff */
[----:B------:R-:W-:Y:S01]  /*3940*/  UMOV UR4, 0x1 ;  /* 0x0000000100047882 */ /* 0x000fe20000000000 */
[----:B------:R-:W-:Y:S05]  /*3950*/  UMOV UR5, UR26 ;  /* 0x0000001a00057c82 */ /* 0x000fea0008000000 */
[----:B------:R2:W-:Y:S01]  /*3960*/  UTCBAR [UR7], URZ ;  /* 0x000000ff070073e9 */ /* 0x0005e200080000ff */
[----:B------:R-:W-:Y:S05]  /*3970*/  BRA.U UP2, `(.L_x_76) ;  /* 0xffffffed02e07547 */ /* 0x000fea000b83ffff */
.L_x_57:
[----:B------:R-:W-:Y:S04]  /*3980*/  BSSY.RECONVERGENT B0, `(.L_x_77) ;  /* 0x0000003000007945 */ /* 0x000fe80003800200 */
[----:B------:R-:W-:Y:S05]  /*3990*/  @!P4 BRA `(.L_x_78) ;  /* 0x000000000004c947 */ /* 0x000fea0003800000 */
[----:B-12---:R-:W-:Y:S05]  /*39a0*/  BPT.TRAP 0x1 ;  /* 0x000000040000795c */ /* 0x006fea0000300000 */
.L_x_78:
[----:B-12---:R-:W-:Y:S05]  /*39b0*/  BSYNC.RECONVERGENT B0 ;  /* 0x0000000000007941 */ /* 0x006fea0003800200 */
.L_x_77:
[----:B------:R-:W-:Y:S01]  /*39c0*/  UIADD3 UR5, UPT, UPT, UR20, 0xe010, URZ ;  /* 0x0000e01014057890 */ /* 0x000fe2000fffe0ff */
[----:B------:R-:W-:Y:S08]  /*39d0*/  BSSY.RECONVERGENT B0, `(.L_x_79) ;  /* 0x0000004000007945 */ /* 0x000ff00003800200 */
[----:B------:R1:W-:Y:S01]  /*39e0*/  UTCBAR [UR5], URZ ;  /* 0x000000ff050073e9 */ /* 0x0003e200080000ff */
[----:B------:R-:W-:Y:S05]  /*39f0*/  @!P4 BRA `(.L_x_80) ;  /* 0x000000000004c947 */ /* 0x000fea0003800000 */
[----:B-1----:R-:W-:Y:S05]  /*3a00*/  BPT.TRAP 0x1 ;  /* 0x000000040000795c */ /* 0x002fea0000300000 */
.L_x_80:
[----:B-1----:R-:W-:Y:S05]  /*3a10*/  BSYNC.RECONVERGENT B0 ;  /* 0x0000000000007941 */ /* 0x002fea0003800200 */
.L_x_79:
[----:B------:R-:W-:-:S09]  /*3a20*/  UIADD3 UR5, UPT, UPT, UR20, 0xe018, URZ ;  /* 0x0000e01814057890 */ /* 0x000fd2000fffe0ff */
[----:B------:R1:W-:Y:S01]  /*3a30*/  UTCBAR [UR5], URZ ;  /* 0x000000ff050073e9 */ /* 0x0003e200080000ff */
[----:B------:R-:W-:Y:S05]  /*3a40*/  BRA.U UP5, `(.L_x_81) ;  /* 0x0000000105047547 */ /* 0x000fea000b800000 */
[----:B-1----:R-:W-:Y:S05]  /*3a50*/  BPT.TRAP 0x1 ;  /* 0x000000040000795c */ /* 0x002fea0000300000 */
.L_x_81:
[----:B------:R-:W-:-:S04]  /*3a60*/  MOV R3, UR31 ;  /* 0x0000001f00037c02 */ /* 0x000fc80008000f00 */
[----:B------:R-:W-:-:S04]  /*3a70*/  SHF.L.U32 R3, R3, 0x1f, RZ ;  /* 0x0000001f03037819 */ /* 0x000fc800000006ff */
[----:B------:R-:W2:Y:S02]  /*3a80*/  SYNCS.PHASECHK.TRANS64.TRYWAIT P0, [UR20+0xe0a8], R3 ;  /* 0x00e0a803ff0075a7 */ /* 0x000ea40008001114 */
[----:B--2---:R-:W-:Y:S05]  /*3a90*/  @!P0 BRA `(.L_x_82) ;  /* 0x0000016400108947 */ /* 0x004fea0003800000 */
.L_x_413:
[----:B------:R-:W-:Y:S05]  /*3aa0*/  BRA.U UP3, `(.L_x_83) ;  /* 0x0000000103047547 */ /* 0x000fea000b800000 */
[----:B-1----:R-:W-:Y:S05]  /*3ab0*/  BPT.TRAP 0x1 ;  /* 0x000000040000795c */ /* 0x002fea0000300000 */
.L_x_83:
[----:B------:R-:W-:Y:S02]  /*3ac0*/  IMAD.U32 R5, RZ, RZ, UR6 ;  /* 0x00000006ff057e24 */ /* 0x000fe4000f8e00ff */
[----:B------:R-:W-:Y:S02]  /*3ad0*/  HFMA2 R4, -RZ, RZ, 0, 9.5367431640625e-06 ;  /* 0x000000a0ff047431 */ /* 0x000fe400000001ff */
[----:B--2---:R-:W-:Y:S01]  /*3ae0*/  IMAD.MOV.U32 R3, RZ, RZ, 0x180 ;  /* 0x00000180ff037424 */ /* 0x004fe200078e00ff */
[----:B------:R-:W-:-:S04]  /*3af0*/  SHF.L.U32 R5, R5, 0x1f, RZ ;  /* 0x0000001f05057819 */ /* 0x000fc800000006ff */
[----:B------:R-:W2:Y:S02]  /*3b00*/  SYNCS.PHASECHK.TRANS64.TRYWAIT P0, [UR20+0xe068], R5 ;  /* 0x00e06805ff0075a7 */ /* 0x000ea40008001114 */
[----:B--2---:R-:W-:Y:S05]  /*3b10*/  @!P0 BRA `(.L_x_84) ;  /* 0x0000016400088947 */ /* 0x004fea0003800000 */
.L_x_415:
[----:B------:R-:W-:Y:S01]  /*3b20*/  IMAD.MOV.U32 R2, RZ, RZ, 0xa8 ;  /* 0x000000a8ff027424 */ /* 0x000fe200078e00ff */
[----:B------:R-:W-:Y:S01]  /*3b30*/  R2UR UR15, R4 ;  /* 0x00000000040f72ca */ /* 0x000fe200000e0000 */
[----:B------:R-:W-:Y:S01]  /*3b40*/  IMAD.MOV.U32 R4, RZ, RZ, 0xb0 ;  /* 0x000000b0ff047424 */ /* 0x000fe200078e00ff */
[----:B------:R-:W-:Y:S01]  /*3b50*/  R2UR UR16, R3 ;  /* 0x00000000031072ca */ /* 0x000fe200000e0000 */
[----:B--2---:R-:W-:Y:S01]  /*3b60*/  IMAD.MOV.U32 R0, RZ, RZ, 0x180 ;  /* 0x00000180ff007424 */ /* 0x004fe200078e00ff */
        /* <DEDUP_REMOVED lines=10> */
[----:B------:R-:W-:Y:S01]  /*3c10*/  UISETP.NE.U32.AND UP0, UPT, UR4, URZ, UPT ;  /* 0x000000ff0400728c */ /* 0x000fe2000bf05070 */
[----:B------:R-:W-:Y:S01]  /*3c20*/  R2UR UR10, R0 ;  /* 0x00000000000a72ca */ /* 0x000fe200000e0000 */
[----:B------:R-:W-:Y:S01]  /*3c30*/  UIADD3 UR64, UPT, UPT, UR26, 0x40, URZ ;  /* 0x000000401a407890 */ /* 0x000fe2000fffe0ff */
[----:B-1----:R-:W-:Y:S01]  /*3c40*/  R2UR UR5, R2 ;  /* 0x00000000020572ca */ /* 0x002fe200000e0000 */
        /* <DEDUP_REMOVED lines=13> */
[----:B------:R-:W-:Y:S01]  /*3d20*/  R2UR UR17, R0 ;  /* 0x00000000001172ca */ /* 0x000fe200000e0000 */
[----:B------:R-:W-:Y:S01]  /*3d30*/  UMOV UR50, 0x0 ;  /* 0x0000000000327882 */ /* 0x000fe20000000000 */
[----:B------:R-:W-:Y:S01]  /*3d40*/  UMOV UR51, 0x8090010 ;  /* 0x0809001000337882 */ /* 0x000fe20000000000 */
[----:B------:R-:W-:Y:S01]  /*3d50*/  UMOV UR27, 0x80004020 ;  /* 0x80004020001b7882 */ /* 0x000fe20000000000 */
[----:B------:R-:W-:Y:S01]  /*3d60*/  UIADD3 UR52, UPT, UPT, UR26, 0x1c0, URZ ;  /* 0x000001c01a347890 */ /* 0x000fe2000fffe0ff */
[----:B------:R1:W-:Y:S01]  /*3d70*/  UTCHMMA tmem[UR15], gdesc[UR26], tmem[UR16], tmem[UR50], idesc[UR51], UP0 ;  /* 0x00ff321a0f0079ea */ /* 0x0003e20008000010 */
        /* <DEDUP_REMOVED lines=30> */
.L_x_85:
[----:B-1----:R-:W-:-:S09]  /*3f60*/  UIADD3 UR4, UPT, UPT, UR20, 0xe098, URZ ;  /* 0x0000e09814047890 */ /* 0x002fd2000fffe0ff */
[----:B------:R1:W-:Y:S01]  /*3f70*/  UTCBAR [UR4], URZ ;  /* 0x000000ff040073e9 */ /* 0x0003e200080000ff */
[----:B------:R-:W-:Y:S05]  /*3f80*/  BRA.U !UP1, `(.L_x_86) ;  /* 0x0000000109047547 */ /* 0x000fea000b800000 */
[----:B-1----:R-:W-:Y:S05]  /*3f90*/  BPT.TRAP 0x1 ;  /* 0x000000040000795c */ /* 0x002fea0000300000 */
.L_x_86:
[----:B-1----:R-:W-:-:S04]  /*3fa0*/  ULEA UR4, UR24, UR20, 0x3 ;  /* 0x0000001418047291 */ /* 0x002fc8000f8e18ff */
[----:B------:R-:W-:-:S09]  /*3fb0*/  UIADD3 UR4, UPT, UPT, UR4, 0xe038, URZ ;  /* 0x0000e03804047890 */ /* 0x000fd2000fffe0ff */
[----:B------:R1:W-:Y:S01]  /*3fc0*/  UTCBAR [UR4], URZ ;  /* 0x000000ff040073e9 */ /* 0x0003e200080000ff */
[----:B------:R-:W-:Y:S05]  /*3fd0*/  BRA.U UP4, `(.L_x_87) ;  /* 0x0000000104047547 */ /* 0x000fea000b800000 */
[----:B-1----:R-:W-:Y:S05]  /*3fe0*/  BPT.TRAP 0x1 ;  /* 0x000000040000795c */ /* 0x002fea0000300000 */
.L_x_87:
[----:B-1----:R-:W-:-:S09]  /*3ff0*/  UIADD3 UR4, UPT, UPT, UR20, 0xe050, URZ ;  /* 0x0000e05014047890 */ /* 0x002fd2000fffe0ff */
[----:B------:R1:W-:Y:S01]  /*4000*/  UTCBAR [UR4], URZ ;  /* 0x000000ff040073e9 */ /* 0x0003e200080000ff */
[----:B------:R-:W-:Y:S05]  /*4010*/  BRA.U UP3, `(.L_x_88) ;  /* 0x0000000103047547 */ /* 0x000fea000b800000 */
[----:B-1----:R-:W-:Y:S05]  /*4020*/  BPT.TRAP 0x1 ;  /* 0x000000040000795c */ /* 0x002fea0000300000 */
.L_x_88:
[----:B------:R-:W-:Y:S01]  /*4030*/  UIADD3 UR20, UPT, UPT, UR20, 0xe060, URZ ;  /* 0x0000e06014147890 */ /* 0x000fe2000fffe0ff */
[----:B------:R-:W-:Y:S01]  /*4040*/  LOP3.LUT R7, R7, 0x1, RZ, 0x3c, !PT ;  /* 0x0000000107077812 */ /* 0x000fe200078e3cff */
[----:B------:R-:W-:-:S07]  /*4050*/  ULOP3.LUT UR31, UR31, 0x1, URZ, 0x3c, !UPT ;  /* 0x000000011f1f7892 */ /* 0x000fce000f8e3cff */
[----:B------:R2:W-:Y:S01]  /*4060*/  UTCBAR [UR20], URZ ;  /* 0x000000ff140073e9 */ /* 0x0005e200080000ff */
[----:B------:R-:W-:Y:S02]  /*4070*/  NOP ;  /* 0x0000000000007918 */ /* 0x000fe40000000000 */
.L_x_29:
[----:B------:R-:W3:Y:S01]  /*4080*/  LDCU UR5, c[0x0][0x370] ;  /* 0x00006e00ff0577ac */ /* 0x000ee20008000800 */
[----:B-1----:R-:W1:Y:S01]  /*4090*/  LDCU UR4, c[0x0][0x900] ;  /* 0x00012000ff0477ac */ /* 0x002e620008000800 */
[----:B---3--:R-:W-:-:S04]  /*40a0*/  UIADD3 UR36, UPT, UPT, UR5, UR36, URZ ;  /* 0x0000002405247290 */ /* 0x008fc8000fffe0ff */
[----:B-1----:R-:W-:-:S09]  /*40b0*/  UISETP.GE.AND UP0, UPT, UR36, UR4, UPT ;  /* 0x000000042400728c */ /* 0x002fd2000bf06270 */
[----:B------:R-:W-:Y:S05]  /*40c0*/  BRA.U !UP0, `(.L_x_89) ;  /* 0xffffffd908087547 */ /* 0x000fea000b83ffff */
[----:B--2---:R-:W-:Y:S05]  /*40d0*/  EXIT ;  /* 0x000000000000794d */ /* 0x004fea0003800000 */
.L_x_28:
[----:B------:R-:W-:-:S08]  /*40e0*/  NOP ;  /* 0x0000000000007918 */ /* 0x000fd00000000000 */
[----:B------:R-:W1:-:S00]  /*40f0*/  USETMAXREG.DEALLOC.CTAPOOL 0x60 ;  /* 0x00000060000079c8 */ /* 0x000e4000080e0500 */
[----:B-1----:R-:W1:Y:S01]  /*4100*/  LDC R0, c[0x0][0x900] ;  /* 0x00024000ff007b82 */ /* 0x002e620000000800 */
[----:B------:R-:W-:Y:S02]  /*4110*/  MOV R45, UR36 ;  /* 0x00000024002d7c02 */ /* 0x000fe40008000f00 */
[----:B-1----:R-:W-:-:S13]  /*4120*/  ISETP.LE.AND P0, PT, R0, UR36, PT ;  /* 0x0000002400007c0c */ /* 0x002fda000bf03270 */
[----:B------:R-:W-:Y:S05]  /*4130*/  @P0 EXIT ;  /* 0x000000000000094d */ /* 0x000fea0003800000 */
[----:B------:R-:W1:Y:S01]  /*4140*/  S2UR UR4, SR_CTAID.Z ;  /* 0x00000000000479c3 */ /* 0x000e620000002700 */
[----:B------:R-:W2:Y:S01]  /*4150*/  S2R R0, SR_CTAID.Y ;  /* 0x0000000000007919 */ /* 0x000ea20000002600 */
[----:B------:R-:W1:Y:S01]  /*4160*/  LDCU UR36, c[0x0][0x370] ;  /* 0x00006e00ff2477ac */ /* 0x000e620008000800 */
[----:B------:R-:W-:Y:S01]  /*4170*/  LOP3.LUT P0, R44, R41, 0x7f, RZ, 0xc0, !PT ;  /* 0x0000007f292c7812 */ /* 0x000fe2000780c0ff */
[----:B------:R-:W-:Y:S01]  /*4180*/  BSSY B8, `(.L_x_90) ;  /* 0x0000667000087945 */ /* 0x000fe20003800000 */
[----:B------:R-:W-:Y:S01]  /*4190*/  IMAD.MOV.U32 R43, RZ, RZ, 0x1 ;  /* 0x00000001ff2b7424 */ /* 0x000fe200078e00ff */
[----:B------:R-:W3:Y:S01]  /*41a0*/  LDCU UR5, c[0x0][0x374] ;  /* 0x00006e80ff0577ac */ /* 0x000ee20008000800 */
[----:B------:R-:W-:Y:S01]  /*41b0*/  IMAD.MOV.U32 R42, RZ, RZ, RZ ;  /* 0x000000ffff2a7224 */ /* 0x000fe200078e00ff */
[----:B------:R-:W4:Y:S01]  /*41c0*/  LDCU.64 UR44, c[0x0][0x358] ;  /* 0x00006b00ff2c77ac */ /* 0x000f220008000a00 */
[----:B------:R-:W-:Y:S01]  /*41d0*/  UMOV UR43, URZ ;  /* 0x000000ff002b7c82 */ /* 0x000fe20008000000 */
[----:B------:R-:W-:Y:S01]  /*41e0*/  UMOV UR42, URZ ;  /* 0x000000ff002a7c82 */ /* 0x000fe20008000000 */
[----:B-1----:R-:W-:-:S04]  /*41f0*/  UIMAD UR4, UR36, UR4, URZ ;  /* 0x00000004240472a4 */ /* 0x002fc8000f8e02ff */
[----:B------:R-:W-:-:S04]  /*4200*/  UIADD3 UR4, UPT, UPT, URZ, -UR4, URZ ;  /* 0x80000004ff047290 */ /* 0x000fc8000fffe0ff */
[----:B---3--:R-:W-:Y:S01]  /*4210*/  UIMAD UR4, UR4, UR5, URZ ;  /* 0x00000005040472a4 */ /* 0x008fe2000f8e02ff */
[----:B--2---:R-:W-:-:S05]  /*4220*/  IMAD R0, R0, UR36, R45 ;  /* 0x0000002400007c24 */ /* 0x004fca000f8e022d */
[----:B------:R-:W-:-:S04]  /*4230*/  ISETP.NE.OR P0, PT, R0, UR4, P0 ;  /* 0x0000000400007c0c */ /* 0x000fc80008705670 */
[----:B----4-:R-:W-:-:S09]  /*4240*/  P2R R46, PR, RZ, 0x1 ;  /* 0x00000001ff2e7803 */ /* 0x010fd20000000000 */
.L_x_222:
[----:B------:R-:W-:Y:S05]  /*4250*/  YIELD ;  /* 0x0000000000007946 */ /* 0x000fea0003800000 */
[----:B-1----:R-:W1:Y:S01]  /*4260*/  LDC R6, c[0x0][0x904] ;  /* 0x00024100ff067b82 */ /* 0x002e620000000800 */
[----:B--2---:R-:W2:Y:S01]  /*4270*/  LDCU.64 UR4, c[0x0][0x908] ;  /* 0x00012100ff0477ac */ /* 0x004ea20008000a00 */
[----:B------:R-:W-:Y:S01]  /*4280*/  BSSY B7, `(.L_x_91) ;  /* 0x0000652000077945 */ /* 0x000fe20003800000 */
[----:B---3--:R-:W3:Y:S05]  /*4290*/  LDCU.64 UR6, c[0x0][0x920] ;  /* 0x00012400ff0677ac */ /* 0x008eea0008000a00 */
[----:B----4-:R-:W4:Y:S08]  /*42a0*/  LDC.64 R4, c[0x0][0x918] ;  /* 0x00024600ff047b82 */ /* 0x010f300000000a00 */
[----:B------:R-:W5:Y:S01]  /*42b0*/  LDC.64 R2, c[0x0][0x910] ;  /* 0x00024400ff027b82 */ /* 0x000f620000000a00 */
[----:B--2---:R-:W-:Y:S01]  /*42c0*/  IMAD.HI.U32 R40, R45, UR4, RZ ;  /* 0x000000042d287c27 */ /* 0x004fe2000f8e00ff */
[----:B------:R-:W2:Y:S04]  /*42d0*/  LDCU UR4, c[0x0][0x380] ;  /* 0x00007000ff0477ac */ /* 0x000ea80008000800 */
[----:B------:R-:W-:-:S02]  /*42e0*/  SHF.R.U32.HI R40, RZ, UR5, R40 ;  /* 0x00000005ff287c19 */ /* 0x000fc40008011628 */
[----:B-1----:R-:W-:-:S04]  /*42f0*/  ISETP.NE.AND P0, PT, R6, 0x1, PT ;  /* 0x000000010600780c */ /* 0x002fc80003f05270 */
[----:B------:R-:W-:Y:S02]  /*4300*/  SEL R40, R45, R40, !P0 ;  /* 0x000000282d287207 */ /* 0x000fe40004000000 */
[----:B----4-:R-:W-:-:S03]  /*4310*/  ISETP.NE.AND P0, PT, R5, 0x1, PT ;  /* 0x000000010500780c */ /* 0x010fc60003f05270 */
[----:B---3--:R-:W-:-:S05]  /*4320*/  IMAD.HI.U32 R7, R40, UR6, RZ ;  /* 0x0000000628077c27 */ /* 0x008fca000f8e00ff */
[----:B------:R-:W-:-:S04]  /*4330*/  SHF.R.U32.HI R7, RZ, UR7, R7 ;  /* 0x00000007ff077c19 */ /* 0x000fc80008011607 */
[----:B------:R-:W-:Y:S01]  /*4340*/  SEL R0, R40, R7, !P0 ;  /* 0x0000000728007207 */ /* 0x000fe20004000000 */
[----:B------:R-:W-:Y:S01]  /*4350*/  IMAD.MOV R7, RZ, RZ, -R40 ;  /* 0x000000ffff077224 */ /* 0x000fe200078e0a28 */
[----:B-----5:R-:W-:-:S03]  /*4360*/  ISETP.NE.AND P0, PT, R2, 0x1, PT ;  /* 0x000000010200780c */ /* 0x020fc60003f05270 */
[----:B------:R-:W-:-:S04]  /*4370*/  IMAD.HI.U32 R3, R0, R3, RZ ;  /* 0x0000000300037227 */ /* 0x000fc800078e00ff */
[----:B------:R-:W-:Y:S01]  /*4380*/  IMAD R7, R6, R7, R45 ;  /* 0x0000000706077224 */ /* 0x000fe200078e022d */
[----:B------:R-:W-:-:S03]  /*4390*/  SHF.R.U32.HI R3, RZ, R4, R3 ;  /* 0x00000004ff037219 */ /* 0x000fc60000011603 */
[----:B------:R-:W-:Y:S01]  /*43a0*/  IMAD.SHL.U32 R4, R7, 0x100, RZ ;  /* 0x0000010007047824 */ /* 0x000fe200078e00ff */
[----:B------:R-:W-:-:S04]  /*43b0*/  SEL R3, R0, R3, !P0 ;  /* 0x0000000300037207 */ /* 0x000fc80004000000 */
[----:B--2---:R-:W-:Y:S01]  /*43c0*/  ISETP.GE.AND P0, PT, R4, UR4, PT ;  /* 0x0000000404007c0c */ /* 0x004fe2000bf06270 */
[----:B------:R-:W-:Y:S02]  /*43d0*/  IMAD.MOV R4, RZ, RZ, -R0 ;  /* 0x000000ffff047224 */ /* 0x000fe400078e0a00 */
[----:B------:R-:W-:Y:S02]  /*43e0*/  IMAD.MOV R3, RZ, RZ, -R3 ;  /* 0x000000ffff037224 */ /* 0x000fe400078e0a03 */
[----:B------:R-:W-:Y:S02]  /*43f0*/  IMAD R40, R5, R4, R40 ;  /* 0x0000000405287224 */ /* 0x000fe400078e0228 */
[----:B------:R-:W-:-:S06]  /*4400*/  IMAD R2, R2, R3, R0 ;  /* 0x0000000302027224 */ /* 0x000fcc00078e0200 */
[----:B------:R-:W-:Y:S05]  /*4410*/  @P0 BRA `(.L_x_92) ;  /* 0x0000006000e00947 */ /* 0x000fea0003800000 */
[----:B------:R-:W1:Y:S02]  /*4420*/  LDCU UR5, c[0x0][0x384] ;  /* 0x00007080ff0577ac */ /* 0x000e640008000800 */
[----:B-1----:R-:W-:-:S09]  /*4430*/  UISETP.NE.AND UP0, UPT, UR5, URZ, UPT ;  /* 0x000000ff0500728c */ /* 0x002fd2000bf05270 */
[----:B------:R-:W-:Y:S05]  /*4440*/  BRA.U UP0, `(.L_x_93) ;  /* 0x0000003500b47547 */ /* 0x000fea000b800000 */
[----:B------:R-:W-:-:S09]  /*4450*/  UISETP.NE.AND UP0, UPT, UR41, URZ, UPT ;  /* 0x000000ff2900728c */ /* 0x000fd2000bf05270 */
[----:B------:R-:W-:Y:S05]  /*4460*/  BRA.U UP0, `(.L_x_94) ;  /* 0x0000000100047547 */ /* 0x000fea000b800000 */
[----:B------:R-:W-:Y:S05]  /*4470*/  BPT.TRAP 0x1 ;  /* 0x000000040000795c */ /* 0x000fea0000300000 */
.L_x_94:
[----:B------:R-:W1:Y:S01]  /*4480*/  S2R R16, SR_CgaCtaId ;  /* 0x0000000000107919 */ /* 0x000e620000008800 */
[----:B------:R-:W-:Y:S01]  /*4490*/  MOV R5, 0x400 ;  /* 0x0000040000057802 */ /* 0x000fe20000000f00 */
[----:B------:R-:W-:Y:S01]  /*44a0*/  BSSY B0, `(.L_x_95) ;  /* 0x0000005000007945 */ /* 0x000fe20003800000 */
[----:B------:R-:W-:Y:S02]  /*44b0*/  SHF.L.U32 R3, R43, 0x1f, RZ ;  /* 0x0000001f2b037819 */ /* 0x000fe400000006ff */
[----:B-1----:R-:W-:-:S04]  /*44c0*/  LEA R16, R16, R5, 0x18 ;  /* 0x0000000510107211 */ /* 0x002fc800078ec0ff */
[----:B------:R-:W1:Y:S02]  /*44d0*/  SYNCS.PHASECHK.TRANS64.TRYWAIT P0, [R16+URZ+0xe0c0], R3 ;  /* 0x00e0c003100075a7 */ /* 0x000e6400080011ff */
[----:B-1----:R-:W-:Y:S05]  /*44e0*/  @!P0 BRA `(.L_x_96) ;  /* 0x0000015800ac8947 */ /* 0x002fea0003800000 */
.L_x_416:
[----:B------:R-:W-:Y:S05]  /*44f0*/  BSYNC B0 ;  /* 0x0000000000007941 */ /* 0x000fea0003800000 */
.L_x_95:
[----:B------:R-:W-:Y:S01]  /*4500*/  ISETP.NE.AND P0, PT, R46, RZ, PT ;  /* 0x000000ff2e00720c */ /* 0x000fe20003f05270 */
[----:B------:R-:W-:-:S12]  /*4510*/  BSSY.RECONVERGENT B6, `(.L_x_97) ;  /* 0x0000233000067945 */ /* 0x000fd80003800200 */
[----:B------:R-:W-:Y:S05]  /*4520*/  @P0 BRA `(.L_x_98) ;  /* 0x0000002000c40947 */ /* 0x000fea0003800000 */
[----:B------:R-:W2:Y:S01]  /*4530*/  LDC.64 R10, c[0x4][0xa0] ;  /* 0x01002800ff0a7b82 */ /* 0x000ea20000000a00 */
[----:B------:R-:W-:Y:S01]  /*4540*/  MOV R17, 0x0 ;  /* 0x0000000000117802 */ /* 0x000fe20000000f00 */
[----:B------:R-:W3:Y:S01]  /*4550*/  LDCU.64 UR4, c[0x4][0xd0] ;  /* 0x01001a00ff0477ac */ /* 0x000ee20008000a00 */
[----:B------:R-:W-:Y:S02]  /*4560*/  MOV R6, UR38 ;  /* 0x0000002600067c02 */ /* 0x000fe40008000f00 */
[----:B------:R-:W-:-:S03]  /*4570*/  MOV R7, UR37 ;  /* 0x0000002500077c02 */ /* 0x000fc60008000f00 */
[----:B------:R4:W1:Y:S01]  /*4580*/  LDC.64 R8, c[0x4][R17] ;  /* 0x0100000011087b82 */ /* 0x0008620000000a00 */
[----:B---3--:R-:W-:Y:S02]  /*4590*/  IMAD.U32 R4, RZ, RZ, UR4 ;  /* 0x00000004ff047e24 */ /* 0x008fe4000f8e00ff */
[----:B------:R-:W-:Y:S01]  /*45a0*/  IMAD.U32 R5, RZ, RZ, UR5 ;  /* 0x00000005ff057e24 */ /* 0x000fe2000f8e00ff */
[----:B--2---:R4:W-:Y:S04]  /*45b0*/  STL.64 [R1], R10 ;  /* 0x0000000a01007387 */ /* 0x0049e80000100a00 */
[----:B------:R-:W-:-:S07]  /*45c0*/  LEPC R20, `(.L_x_99) ;  /* 0x000000001014794e */ /* 0x000fce0000000000 */
[----:B-1--4-:R-:W-:Y:S05]  /*45d0*/  CALL.ABS.NOINC R8 ;  /* 0x0000000008007343 */ /* 0x012fea0003c00000 */
.L_x_99:
[----:B------:R-:W-:Y:S01]  /*45e0*/  HFMA2 R8, -RZ, RZ, 0, 1.1920928955078125e-07 ;  /* 0x00000002ff087431 */ /* 0x000fe200000001ff */
[----:B------:R-:W-:Y:S01]  /*45f0*/  MOV R9, 0x4 ;  /* 0x0000000400097802 */ /* 0x000fe20000000f00 */
[----:B------:R-:W-:Y:S01]  /*4600*/  IMAD.MOV.U32 R0, RZ, RZ, 0x3 ;  /* 0x00000003ff007424 */ /* 0x000fe200078e00ff */
[----:B------:R1:W2:Y:S01]  /*4610*/  LDC.64 R10, c[0x4][R17] ;  /* 0x01000000110a7b82 */ /* 0x0002a20000000a00 */
[----:B------:R-:W3:Y:S01]  /*4620*/  LDCU.64 UR4, c[0x4][0xe8] ;  /* 0x01001d00ff0477ac */ /* 0x000ee20008000a00 */
[----:B------:R-:W-:Y:S01]  /*4630*/  MOV R6, UR38 ;  /* 0x0000002600067c02 */ /* 0x000fe20008000f00 */
[----:B------:R-:W-:Y:S01]  /*4640*/  IMAD.U32 R7, RZ, RZ, UR37 ;  /* 0x00000025ff077e24 */ /* 0x000fe2000f8e00ff */
[----:B------:R1:W-:Y:S04]  /*4650*/  STL.64 [R1], R8 ;  /* 0x0000000801007387 */ /* 0x0003e80000100a00 */
[----:B------:R1:W-:Y:S01]  /*4660*/  STL [R1+0x8], R0 ;  /* 0x0000080001007387 */ /* 0x0003e20000100800 */
[----:B---3--:R-:W-:Y:S01]  /*4670*/  MOV R4, UR4 ;  /* 0x0000000400047c02 */ /* 0x008fe20008000f00 */
[----:B------:R-:W-:-:S02]  /*4680*/  IMAD.U32 R5, RZ, RZ, UR5 ;  /* 0x00000005ff057e24 */ /* 0x000fc4000f8e00ff */
[----:B------:R-:W-:-:S07]  /*4690*/  LEPC R20, `(.L_x_100) ;  /* 0x000000001014794e */ /* 0x000fce0000000000 */
[----:B-12---:R-:W-:Y:S05]  /*46a0*/  CALL.ABS.NOINC R10 ;  /* 0x000000000a007343 */ /* 0x006fea0003c00000 */
.L_x_100:
[----:B------:R1:W2:Y:S01]  /*46b0*/  LDC.64 R8, c[0x4][R17] ;  /* 0x0100000011087b82 */ /* 0x0002a20000000a00 */
[----:B------:R-:W3:Y:S01]  /*46c0*/  LDCU.64 UR4, c[0x4][0xe0] ;  /* 0x01001c00ff0477ac */ /* 0x000ee20008000a00 */
[----:B------:R-:W-:Y:S01]  /*46d0*/  CS2R R6, SRZ ;  /* 0x0000000000067805 */ /* 0x000fe2000001ff00 */
[----:B---3--:R-:W-:Y:S01]  /*46e0*/  IMAD.U32 R4, RZ, RZ, UR4 ;  /* 0x00000004ff047e24 */ /* 0x008fe2000f8e00ff */
[----:B------:R-:W-:-:S04]  /*46f0*/  MOV R5, UR5 ;  /* 0x0000000500057c02 */ /* 0x000fc80008000f00 */
[----:B------:R-:W-:-:S07]  /*4700*/  LEPC R20, `(.L_x_101) ;  /* 0x000000001014794e */ /* 0x000fce0000000000 */
[----:B-12---:R-:W-:Y:S05]  /*4710*/  CALL.ABS.NOINC R8 ;  /* 0x0000000008007343 */ /* 0x006fea0003c00000 */
.L_x_101:
[----:B------:R1:W2:Y:S01]  /*4720*/  LDC.64 R8, c[0x4][R17] ;  /* 0x0100000011087b82 */ /* 0x0002a20000000a00 */
[----:B------:R-:W3:Y:S01]  /*4730*/  LDCU.64 UR4, c[0x4][0xf0] ;  /* 0x01001e00ff0477ac */ /* 0x000ee20008000a00 */
[----:B------:R-:W-:Y:S01]  /*4740*/  CS2R R6, SRZ ;  /* 0x0000000000067805 */ /* 0x000fe2000001ff00 */
[----:B---3--:R-:W-:Y:S01]  /*4750*/  IMAD.U32 R4, RZ, RZ, UR4 ;  /* 0x00000004ff047e24 */ /* 0x008fe2000f8e00ff */
[----:B------:R-:W-:-:S04]  /*4760*/  MOV R5, UR5 ;  /* 0x0000000500057c02 */ /* 0x000fc80008000f00 */
[----:B------:R-:W-:-:S07]  /*4770*/  LEPC R20, `(.L_x_102) ;  /* 0x000000001014794e */ /* 0x000fce0000000000 */
[----:B-12---:R-:W-:Y:S05]  /*4780*/  CALL.ABS.NOINC R8 ;  /* 0x0000000008007343 */ /* 0x006fea0003c00000 */
.L_x_102:
[----:B------:R1:W2:Y:S01]  /*4790*/  LDC.64 R8, c[0x4][R17] ;  /* 0x0100000011087b82 */ /* 0x0002a20000000a00 */
[----:B------:R-:W3:Y:S01]  /*47a0*/  LDCU.64 UR4, c[0x4][0xf8] ;  /* 0x01001f00ff0477ac */ /* 0x000ee20008000a00 */
[----:B------:R-:W-:Y:S01]  /*47b0*/  CS2R R6, SRZ ;  /* 0x0000000000067805 */ /* 0x000fe2000001ff00 */
[----:B---3--:R-:W-:Y:S01]  /*47c0*/  IMAD.U32 R4, RZ, RZ, UR4 ;  /* 0x00000004ff047e24 */ /* 0x008fe2000f8e00ff */
[----:B------:R-:W-:-:S04]  /*47d0*/  MOV R5, UR5 ;  /* 0x0000000500057c02 */ /* 0x000fc80008000f00 */
[----:B------:R-:W-:-:S07]  /*47e0*/  LEPC R20, `(.L_x_103) ;  /* 0x000000001014794e */ /* 0x000fce0000000000 */
[----:B-12---:R-:W-:Y:S05]  /*47f0*/  CALL.ABS.NOINC R8 ;  /* 0x0000000008007343 */ /* 0x006fea0003c00000 */
.L_x_103:
[----:B------:R-:W-:Y:S01]  /*4800*/  HFMA2 R0, -RZ, RZ, 0, 9.5367431640625e-07 ;  /* 0x00000010ff007431 */ /* 0x000fe200000001ff */
[----:B------:R1:W2:Y:S01]  /*4810*/  LDC.64 R8, c[0x4][R17] ;  /* 0x0100000011087b82 */ /* 0x0002a20000000a00 */
[----:B------:R-:W3:Y:S01]  /*4820*/  LDCU.64 UR4, c[0x4][0xc8] ;  /* 0x01001900ff0477ac */ /* 0x000ee20008000a00 */
[----:B------:R-:W-:Y:S01]  /*4830*/  MOV R6, UR38 ;  /* 0x0000002600067c02 */ /* 0x000fe20008000f00 */
[----:B------:R-:W-:Y:S01]  /*4840*/  IMAD.U32 R7, RZ, RZ, UR37 ;  /* 0x00000025ff077e24 */ /* 0x000fe2000f8e00ff */
[----:B------:R1:W-:Y:S01]  /*4850*/  STL [R1], R0 ;  /* 0x0000000001007387 */ /* 0x0003e20000100800 */
[----:B---3--:R-:W-:Y:S01]  /*4860*/  MOV R4, UR4 ;  /* 0x0000000400047c02 */ /* 0x008fe20008000f00 */
[----:B------:R-:W-:-:S04]  /*4870*/  IMAD.U32 R5, RZ, RZ, UR5 ;  /* 0x00000005ff057e24 */ /* 0x000fc8000f8e00ff */
[----:B------:R-:W-:-:S07]  /*4880*/  LEPC R20, `(.L_x_104) ;  /* 0x000000001014794e */ /* 0x000fce0000000000 */
[----:B-12---:R-:W-:Y:S05]  /*4890*/  CALL.ABS.NOINC R8 ;  /* 0x0000000008007343 */ /* 0x006fea0003c00000 */
.L_x_104:
[----:B------:R-:W1:Y:S01]  /*48a0*/  S2R R3, SR_SWINHI ;  /* 0x0000000000037919 */ /* 0x000e620000002f00 */
[----:B------:R2:W3:Y:S01]  /*48b0*/  LDC.64 R8, c[0x4][R17] ;  /* 0x0100000011087b82 */ /* 0x0004e20000000a00 */
[----:B------:R-:W4:Y:S01]  /*48c0*/  LDCU.64 UR4, c[0x4][0x100] ;  /* 0x01002000ff0477ac */ /* 0x000f220008000a00 */
[----:B------:R-:W-:Y:S01]  /*48d0*/  MOV R6, UR38 ;  /* 0x0000002600067c02 */ /* 0x000fe20008000f00 */
[----:B------:R-:W-:Y:S01]  /*48e0*/  IMAD.U32 R7, RZ, RZ, UR37 ;  /* 0x00000025ff077e24 */ /* 0x000fe2000f8e00ff */
[----:B------:R-:W-:Y:S02]  /*48f0*/  MOV R4, R16 ;  /* 0x0000001000047202 */ /* 0x000fe40000000f00 */
[----:B-1----:R-:W-:Y:S02]  /*4900*/  MOV R5, R3 ;  /* 0x0000000300057202 */ /* 0x002fe40000000f00 */
[----:B------:R-:W-:Y:S02]  /*4910*/  IADD3 R10, P0, PT, R4, 0xa000, RZ ;  /* 0x0000a000040a7810 */ /* 0x000fe40007f1e0ff */
[----:B----4-:R-:W-:-:S03]  /*4920*/  MOV R4, UR4 ;  /* 0x0000000400047c02 */ /* 0x010fc60008000f00 */
[----:B------:R-:W-:Y:S02]  /*4930*/  IMAD.X R11, RZ, RZ, R5, P0 ;  /* 0x000000ffff0b7224 */ /* 0x000fe400000e0605 */
[----:B------:R-:W-:-:S03]  /*4940*/  IMAD.U32 R5, RZ, RZ, UR5 ;  /* 0x00000005ff057e24 */ /* 0x000fc6000f8e00ff */
[----:B------:R2:W-:Y:S04]  /*4950*/  STL.64 [R1], R10 ;  /* 0x0000000a01007387 */ /* 0x0005e80000100a00 */
[----:B------:R-:W-:-:S07]  /*4960*/  LEPC R20, `(.L_x_105) ;  /* 0x000000001014794e */ /* 0x000fce0000000000 */
[----:B--23--:R-:W-:Y:S05]  /*4970*/  CALL.ABS.NOINC R8 ;  /* 0x0000000008007343 */ /* 0x00cfea0003c00000 */
.L_x_105:
[----:B------:R-:W1:Y:S01]  /*4980*/  LDC.64 R10, c[0x4][0xd8] ;  /* 0x01003600ff0a7b82 */ /* 0x000e620000000a00 */
[----:B------:R-:W2:Y:S01]  /*4990*/  LDCU.64 UR4, c[0x4][0xd0] ;  /* 0x01001a00ff0477ac */ /* 0x000ea20008000a00 */
[----:B------:R-:W-:Y:S02]  /*49a0*/  MOV R6, UR38 ;  /* 0x0000002600067c02 */ /* 0x000fe40008000f00 */
[----:B------:R-:W-:-:S04]  /*49b0*/  MOV R7, UR37 ;  /* 0x0000002500077c02 */ /* 0x000fc80008000f00 */
[----:B------:R3:W4:Y:S01]  /*49c0*/  LDC.64 R8, c[0x4][R17] ;  /* 0x0100000011087b82 */ /* 0x0007220000000a00 */
[----:B--2---:R-:W-:Y:S02]  /*49d0*/  IMAD.U32 R4, RZ, RZ, UR4 ;  /* 0x00000004ff047e24 */ /* 0x004fe4000f8e00ff */
[----:B------:R-:W-:Y:S01]  /*49e0*/  IMAD.U32 R5, RZ, RZ, UR5 ;  /* 0x00000005ff057e24 */ /* 0x000fe2000f8e00ff */
[----:B-1----:R3:W-:Y:S04]  /*49f0*/  STL.64 [R1], R10 ;  /* 0x0000000a01007387 */ /* 0x0027e80000100a00 */
[----:B------:R-:W-:-:S07]  /*4a00*/  LEPC R20, `(.L_x_106) ;  /* 0x000000001014794e */ /* 0x000fce0000000000 */
[----:B---34-:R-:W-:Y:S05]  /*4a10*/  CALL.ABS.NOINC R8 ;  /* 0x0000000008007343 */ /* 0x018fea0003c00000 */
.L_x_106:
[----:B------:R-:W-:Y:S01]  /*4a20*/  HFMA2 R0, -RZ, RZ, 0, 2.384185791015625e-06 ;  /* 0x00000028ff007431 */ /* 0x000fe200000001ff */
        /* <DEDUP_REMOVED lines=9> */
.L_x_107:
        /* <DEDUP_REMOVED lines=10> */
.L_x_108:
[----:B------:R1:W2:Y:S01]  /*4b60*/  LDC.64 R8, c[0x4][R17] ;  /* 0x0100000011087b82 */ /* 0x0002a20000000a00 */
[----:B------:R-:W3:Y:S01]  /*4b70*/  LDCU.64 UR4, c[0x4][0xe0] ;  /* 0x01001c00ff0477ac */ /* 0x000ee20008000a00 */
[----:B------:R-:W-:Y:S01]  /*4b80*/  CS2R R6, SRZ ;  /* 0x0000000000067805 */ /* 0x000fe2000001ff00 */
[----:B---3--:R-:W-:Y:S01]  /*4b90*/  IMAD.U32 R4, RZ, RZ, UR4 ;  /* 0x00000004ff047e24 */ /* 0x008fe2000f8e00ff */
[----:B------:R-:W-:-:S04]  /*4ba0*/  MOV R5, UR5 ;  /* 0x0000000500057c02 */ /* 0x000fc80008000f00 */
[----:B------:R-:W-:-:S07]  /*4bb0*/  LEPC R20, `(.L_x_109) ;  /* 0x000000001014794e */ /* 0x000fce0000000000 */
[----:B-12---:R-:W-:Y:S05]  /*4bc0*/  CALL.ABS.NOINC R8 ;  /* 0x0000000008007343 */ /* 0x006fea0003c00000 */
.L_x_109:
[----:B------:R-:W-:Y:S01]  /*4bd0*/  HFMA2 R0, -RZ, RZ, 0, 4.76837158203125e-07 ;  /* 0x00000008ff007431 */ /* 0x000fe200000001ff */
        /* <DEDUP_REMOVED lines=9> */
.L_x_110:
[----:B------:R-:W-:Y:S01]  /*4c70*/  HFMA2 R0, -RZ, RZ, 0, 2.6226043701171875e-06 ;  /* 0x0000002cff007431 */ /* 0x000fe200000001ff */
        /* <DEDUP_REMOVED lines=9> */
.L_x_111:
[----:B------:R1:W2:Y:S01]  /*4d10*/  LDC.64 R8, c[0x4][R17] ;  /* 0x0100000011087b82 */ /* 0x0002a20000000a00 */
[----:B------:R-:W3:Y:S01]  /*4d20*/  LDCU.64 UR4, c[0x4][0xe0] ;  /* 0x01001c00ff0477ac */ /* 0x000ee20008000a00 */
[----:B------:R-:W-:Y:S01]  /*4d30*/  CS2R R6, SRZ ;  /* 0x0000000000067805 */ /* 0x000fe2000001ff00 */
[----:B---3--:R-:W-:Y:S01]  /*4d40*/  IMAD.U32 R4, RZ, RZ, UR4 ;  /* 0x00000004ff047e24 */ /* 0x008fe2000f8e00ff */
[----:B------:R-:W-:-:S04]  /*4d50*/  MOV R5, UR5 ;  /* 0x0000000500057c02 */ /* 0x000fc80008000f00 */
[----:B------:R-:W-:-:S07]  /*4d60*/  LEPC R20, `(.L_x_112) ;  /* 0x000000001014794e */ /* 0x000fce0000000000 */
[----:B-12---:R-:W-:Y:S05]  /*4d70*/  CALL.ABS.NOINC R8 ;  /* 0x0000000008007343 */ /* 0x006fea0003c00000 */
.L_x_112:
        /* <DEDUP_REMOVED lines=10> */
.L_x_113:
[----:B------:R-:W-:Y:S01]  /*4e20*/  HFMA2 R0, -RZ, RZ, 0, 2.443790435791015625e-06 ;  /* 0x00000029ff007431 */ /* 0x000fe200000001ff */
        /* <DEDUP_REMOVED lines=9> */
.L_x_114:
        /* <DEDUP_REMOVED lines=10> */
.L_x_115:
        /* <DEDUP_REMOVED lines=10> */
.L_x_116:
[----:B------:R1:W2:Y:S01]  /*5000*/  LDC.64 R8, c[0x4][R17] ;  /* 0x0100000011087b82 */ /* 0x0002a20000000a00 */
[----:B------:R-:W3:Y:S01]  /*5010*/  LDCU.64 UR4, c[0x4][0xe0] ;  /* 0x01001c00ff0477ac */ /* 0x000ee20008000a00 */
[----:B------:R-:W-:Y:S01]  /*5020*/  CS2R R6, SRZ ;  /* 0x0000000000067805 */ /* 0x000fe2000001ff00 */
[----:B---3--:R-:W-:Y:S01]  /*5030*/  IMAD.U32 R4, RZ, RZ, UR4 ;  /* 0x00000004ff047e24 */ /* 0x008fe2000f8e00ff */
[----:B------:R-:W-:-:S04]  /*5040*/  MOV R5, UR5 ;  /* 0x0000000500057c02 */ /* 0x000fc80008000f00 */
[----:B------:R-:W-:-:S07]  /*5050*/  LEPC R20, `(.L_x_117) ;  /* 0x000000001014794e */ /* 0x000fce0000000000 */
[----:B-12---:R-:W-:Y:S05]  /*5060*/  CALL.ABS.NOINC R8 ;  /* 0x0000000008007343 */ /* 0x006fea0003c00000 */
.L_x_117:
[----:B------:R-:W-:Y:S01]  /*5070*/  HFMA2 R0, -RZ, RZ, 0, 1.9073486328125e-06 ;  /* 0x00000020ff007431 */ /* 0x000fe200000001ff */
        /* <DEDUP_REMOVED lines=9> */
.L_x_118:
        /* <DEDUP_REMOVED lines=10> */
.L_x_119:
[----:B------:R1:W2:Y:S01]  /*51b0*/  LDC.64 R8, c[0x4][R17] ;  /* 0x0100000011087b82 */ /* 0x0002a20000000a00 */
[----:B------:R-:W3:Y:S01]  /*51c0*/  LDCU.64 UR4, c[0x4][0xe0] ;  /* 0x01001c00ff0477ac */ /* 0x000ee20008000a00 */
[----:B------:R-:W-:Y:S01]  /*51d0*/  CS2R R6, SRZ ;  /* 0x0000000000067805 */ /* 0x000fe2000001ff00 */
[----:B---3--:R-:W-:Y:S01]  /*51e0*/  IMAD.U32 R4, RZ, RZ, UR4 ;  /* 0x00000004ff047e24 */ /* 0x008fe2000f8e00ff */
[----:B------:R-:W-:-:S04]  /*51f0*/  MOV R5, UR5 ;  /* 0x0000000500057c02 */ /* 0x000fc80008000f00 */
[----:B------:R-:W-:-:S07]  /*5200*/  LEPC R20, `(.L_x_120) ;  /* 0x000000001014794e */ /* 0x000fce0000000000 */
[----:B-12---:R-:W-:Y:S05]  /*5210*/  CALL.ABS.NOINC R8 ;  /* 0x0000000008007343 */ /* 0x006fea0003c00000 */
.L_x_120:
[----:B------:R-:W-:Y:S01]  /*5220*/  HFMA2 R0, -RZ, RZ, 0, 5.9604644775390625e-08 ;  /* 0x00000001ff007431 */ /* 0x000fe200000001ff */
        /* <DEDUP_REMOVED lines=9> */
.L_x_121:
        /* <DEDUP_REMOVED lines=10> */
.L_x_122:
        /* <DEDUP_REMOVED lines=10> */
.L_x_123:
        /* <DEDUP_REMOVED lines=10> */
.L_x_124:
[----:B------:R1:W2:Y:S01]  /*54a0*/  LDC.64 R8, c[0x4][R17] ;  /* 0x0100000011087b82 */ /* 0x0002a20000000a00 */
[----:B------:R-:W3:Y:S01]  /*54b0*/  LDCU.64 UR4, c[0x4][0xe0] ;  /* 0x01001c00ff0477ac */ /* 0x000ee20008000a00 */
[----:B------:R-:W-:Y:S01]  /*54c0*/  CS2R R6, SRZ ;  /* 0x0000000000067805 */ /* 0x000fe2000001ff00 */
[----:B---3--:R-:W-:Y:S01]  /*54d0*/  IMAD.U32 R4, RZ, RZ, UR4 ;  /* 0x00000004ff047e24 */ /* 0x008fe2000f8e00ff */
[----:B------:R-:W-:-:S04]  /*54e0*/  MOV R5, UR5 ;  /* 0x0000000500057c02 */ /* 0x000fc80008000f00 */
[----:B------:R-:W-:-:S07]  /*54f0*/  LEPC R20, `(.L_x_125) ;  /* 0x000000001014794e */ /* 0x000fce0000000000 */
[----:B-12---:R-:W-:Y:S05]  /*5500*/  CALL.ABS.NOINC R8 ;  /* 0x0000000008007343 */ /* 0x006fea0003c00000 */
.L_x_125:
        /* <DEDUP_REMOVED lines=10> */
.L_x_126:
        /* <DEDUP_REMOVED lines=10> */
.L_x_127:
[----:B------:R1:W2:Y:S01]  /*5650*/  LDC.64 R8, c[0x4][R17] ;  /* 0x0100000011087b82 */ /* 0x0002a20000000a00 */
[----:B------:R-:W3:Y:S01]  /*5660*/  LDCU.64 UR4, c[0x4][0xe0] ;  /* 0x01001c00ff0477ac */ /* 0x000ee20008000a00 */
[----:B------:R-:W-:Y:S01]  /*5670*/  CS2R R6, SRZ ;  /* 0x0000000000067805 */ /* 0x000fe2000001ff00 */
[----:B---3--:R-:W-:Y:S01]  /*5680*/  IMAD.U32 R4, RZ, RZ, UR4 ;  /* 0x00000004ff047e24 */ /* 0x008fe2000f8e00ff */
[----:B------:R-:W-:-:S04]  /*5690*/  MOV R5, UR5 ;  /* 0x0000000500057c02 */ /* 0x000fc80008000f00 */
[----:B------:R-:W-:-:S07]  /*56a0*/  LEPC R20, `(.L_x_128) ;  /* 0x000000001014794e */ /* 0x000fce0000000000 */
[----:B-12---:R-:W-:Y:S05]  /*56b0*/  CALL.ABS.NOINC R8 ;  /* 0x0000000008007343 */ /* 0x006fea0003c00000 */
.L_x_128:
[----:B------:R-:W-:Y:S01]  /*56c0*/  HFMA2 R0, -RZ, RZ, 0, 1.1920928955078125e-07 ;  /* 0x00000002ff007431 */ /* 0x000fe200000001ff */
        /* <DEDUP_REMOVED lines=9> */
.L_x_129:
        /* <DEDUP_REMOVED lines=10> */
.L_x_130:
        /* <DEDUP_REMOVED lines=10> */
.L_x_131:
        /* <DEDUP_REMOVED lines=10> */
.L_x_132:
        /* <DEDUP_REMOVED lines=10> */
.L_x_133:
        /* <DEDUP_REMOVED lines=10> */
.L_x_134:
[----:B------:R1:W2:Y:S01]  /*5a80*/  LDC.64 R8, c[0x4][R17] ;  /* 0x0100000011087b82 */ /* 0x0002a20000000a00 */
[----:B------:R-:W3:Y:S01]  /*5a90*/  LDCU.64 UR4, c[0x4][0xe0] ;  /* 0x01001c00ff0477ac */ /* 0x000ee20008000a00 */
[----:B------:R-:W-:Y:S01]  /*5aa0*/  CS2R R6, SRZ ;  /* 0x0000000000067805 */ /* 0x000fe2000001ff00 */
[----:B---3--:R-:W-:Y:S01]  /*5ab0*/  IMAD.U32 R4, RZ, RZ, UR4 ;  /* 0x00000004ff047e24 */ /* 0x008fe2000f8e00ff */
[----:B------:R-:W-:-:S04]  /*5ac0*/  MOV R5, UR5 ;  /* 0x0000000500057c02 */ /* 0x000fc80008000f00 */
[----:B------:R-:W-:-:S07]  /*5ad0*/  LEPC R20, `(.L_x_135) ;  /* 0x000000001014794e */ /* 0x000fce0000000000 */
[----:B-12---:R-:W-:Y:S05]  /*5ae0*/  CALL.ABS.NOINC R8 ;  /* 0x0000000008007343 */ /* 0x006fea0003c00000 */
.L_x_135:
        /* <DEDUP_REMOVED lines=10> */
.L_x_136:
        /* <DEDUP_REMOVED lines=10> */
.L_x_137:
[----:B------:R1:W2:Y:S01]  /*5c30*/  LDC.64 R8, c[0x4][R17] ;  /* 0x0100000011087b82 */ /* 0x0002a20000000a00 */
[----:B------:R-:W3:Y:S01]  /*5c40*/  LDCU.64 UR4, c[0x4][0xe0] ;  /* 0x01001c00ff0477ac */ /* 0x000ee20008000a00 */
[----:B------:R-:W-:Y:S01]  /*5c50*/  CS2R R6, SRZ ;  /* 0x0000000000067805 */ /* 0x000fe2000001ff00 */
[----:B---3--:R-:W-:Y:S01]  /*5c60*/  IMAD.U32 R4, RZ, RZ, UR4 ;  /* 0x00000004ff047e24 */ /* 0x008fe2000f8e00ff */
[----:B------:R-:W-:-:S04]  /*5c70*/  MOV R5, UR5 ;  /* 0x0000000500057c02 */ /* 0x000fc80008000f00 */
[----:B------:R-:W-:-:S07]  /*5c80*/  LEPC R20, `(.L_x_138) ;  /* 0x000000001014794e */ /* 0x000fce0000000000 */
[----:B-12---:R-:W-:Y:S05]  /*5c90*/  CALL.ABS.NOINC R8 ;  /* 0x0000000008007343 */ /* 0x006fea0003c00000 */
.L_x_138:
[----:B------:R-:W-:Y:S01]  /*5ca0*/  HFMA2 R0, -RZ, RZ, 0, 1.52587890625e-05 ;  /* 0x00000100ff007431 */ /* 0x000fe200000001ff */
        /* <DEDUP_REMOVED lines=9> */
.L_x_139:
        /* <DEDUP_REMOVED lines=10> */
.L_x_140:
        /* <DEDUP_REMOVED lines=10> */
.L_x_141:
        /* <DEDUP_REMOVED lines=10> */
.L_x_142:
[----:B------:R1:W2:Y:S01]  /*5f20*/  LDC.64 R8, c[0x4][R17] ;  /* 0x0100000011087b82 */ /* 0x0002a20000000a00 */
[----:B------:R-:W3:Y:S01]  /*5f30*/  LDCU.64 UR4, c[0x4][0xe0] ;  /* 0x01001c00ff0477ac */ /* 0x000ee20008000a00 */
[----:B------:R-:W-:Y:S01]  /*5f40*/  CS2R R6, SRZ ;  /* 0x0000000000067805 */ /* 0x000fe2000001ff00 */
[----:B---3--:R-:W-:Y:S01]  /*5f50*/  IMAD.U32 R4, RZ, RZ, UR4 ;  /* 0x00000004ff047e24 */ /* 0x008fe2000f8e00ff */
[----:B------:R-:W-:-:S04]  /*5f60*/  MOV R5, UR5 ;  /* 0x0000000500057c02 */ /* 0x000fc80008000f00 */
[----:B------:R-:W-:-:S07]  /*5f70*/  LEPC R20, `(.L_x_143) ;  /* 0x000000001014794e */ /* 0x000fce0000000000 */
[----:B-12---:R-:W-:Y:S05]  /*5f80*/  CALL.ABS.NOINC R8 ;  /* 0x0000000008007343 */ /* 0x006fea0003c00000 */
.L_x_143:
        /* <DEDUP_REMOVED lines=10> */
.L_x_144:
        /* <DEDUP_REMOVED lines=10> */
.L_x_145:
[----:B------:R1:W2:Y:S01]  /*60d0*/  LDC.64 R8, c[0x4][R17] ;  /* 0x0100000011087b82 */ /* 0x0002a20000000a00 */
[----:B------:R-:W3:Y:S01]  /*60e0*/  LDCU.64 UR4, c[0x4][0xe0] ;  /* 0x01001c00ff0477ac */ /* 0x000ee20008000a00 */
[----:B------:R-:W-:Y:S01]  /*60f0*/  CS2R R6, SRZ ;  /* 0x0000000000067805 */ /* 0x000fe2000001ff00 */
[----:B---3--:R-:W-:Y:S01]  /*6100*/  IMAD.U32 R4, RZ, RZ, UR4 ;  /* 0x00000004ff047e24 */ /* 0x008fe2000f8e00ff */
[----:B------:R-:W-:-:S04]  /*6110*/  MOV R5, UR5 ;  /* 0x0000000500057c02 */ /* 0x000fc80008000f00 */
[----:B------:R-:W-:-:S07]  /*6120*/  LEPC R20, `(.L_x_146) ;  /* 0x000000001014794e */ /* 0x000fce0000000000 */
[----:B-12---:R-:W-:Y:S05]  /*6130*/  CALL.ABS.NOINC R8 ;  /* 0x0000000008007343 */ /* 0x006fea0003c00000 */
.L_x_146:
[----:B------:R1:W-:Y:S01]  /*6140*/  STL [R1], RZ ;  /* 0x000000ff01007387 */ /* 0x0003e20000100800 */
[----:B------:R1:W2:Y:S01]  /*6150*/  LDC.64 R8, c[0x4][R17] ;  /* 0x0100000011087b82 */ /* 0x0002a20000000a00 */
[----:B------:R-:W3:Y:S01]  /*6160*/  LDCU.64 UR4, c[0x4][0xc8] ;  /* 0x01001900ff0477ac */ /* 0x000ee20008000a00 */
[----:B------:R-:W-:Y:S02]  /*6170*/  MOV R6, UR38 ;  /* 0x0000002600067c02 */ /* 0x000fe40008000f00 */
[----:B------:R-:W-:Y:S01]  /*6180*/  MOV R7, UR37 ;  /* 0x0000002500077c02 */ /* 0x000fe20008000f00 */
[----:B---3--:R-:W-:Y:S02]  /*6190*/  IMAD.U32 R4, RZ, RZ, UR4 ;  /* 0x00000004ff047e24 */ /* 0x008fe4000f8e00ff */
[----:B------:R-:W-:Y:S02]  /*61a0*/  IMAD.U32 R5, RZ, RZ, UR5 ;  /* 0x00000005ff057e24 */ /* 0x000fe4000f8e00ff */
[----:B------:R-:W-:-:S07]  /*61b0*/  LEPC R20, `(.L_x_147) ;  /* 0x000000001014794e */ /* 0x000fce0000000000 */
[----:B-12---:R-:W-:Y:S05]  /*61c0*/  CALL.ABS.NOINC R8 ;  /* 0x0000000008007343 */ /* 0x006fea0003c00000 */
.L_x_147:
        /* <DEDUP_REMOVED lines=10> */
.L_x_148:
        /* <DEDUP_REMOVED lines=10> */
.L_x_149:
        /* <DEDUP_REMOVED lines=10> */
.L_x_150:
[----:B------:R1:W2:Y:S01]  /*63b0*/  LDC.64 R8, c[0x4][R17] ;  /* 0x0100000011087b82 */ /* 0x0002a20000000a00 */
[----:B------:R-:W3:Y:S01]  /*63c0*/  LDCU.64 UR4, c[0x4][0xe0] ;  /* 0x01001c00ff0477ac */ /* 0x000ee20008000a00 */
[----:B------:R-:W-:Y:S01]  /*63d0*/  CS2R R6, SRZ ;  /* 0x0000000000067805 */ /* 0x000fe2000001ff00 */
[----:B---3--:R-:W-:Y:S01]  /*63e0*/  IMAD.U32 R4, RZ, RZ, UR4 ;  /* 0x00000004ff047e24 */ /* 0x008fe2000f8e00ff */
[----:B------:R-:W-:-:S04]  /*63f0*/  MOV R5, UR5 ;  /* 0x0000000500057c02 */ /* 0x000fc80008000f00 */
[----:B------:R-:W-:-:S07]  /*6400*/  LEPC R20, `(.L_x_151) ;  /* 0x000000001014794e */ /* 0x000fce0000000000 */
[----:B-12---:R-:W-:Y:S05]  /*6410*/  CALL.ABS.NOINC R8 ;  /* 0x0000000008007343 */ /* 0x006fea0003c00000 */
.L_x_151:
        /* <DEDUP_REMOVED lines=9> */
.L_x_152:
        /* <DEDUP_REMOVED lines=10> */
.L_x_153:
[----:B------:R1:W2:Y:S01]  /*6550*/  LDC.64 R8, c[0x4][R17] ;  /* 0x0100000011087b82 */ /* 0x0002a20000000a00 */
[----:B------:R-:W3:Y:S01]  /*6560*/  LDCU.64 UR4, c[0x4][0xe0] ;  /* 0x01001c00ff0477ac */ /* 0x000ee20008000a00 */
[----:B------:R-:W-:Y:S01]  /*6570*/  CS2R R6, SRZ ;  /* 0x0000000000067805 */ /* 0x000fe2000001ff00 */
[----:B---3--:R-:W-:Y:S01]  /*6580*/  IMAD.U32 R4, RZ, RZ, UR4 ;  /* 0x00000004ff047e24 */ /* 0x008fe2000f8e00ff */
[----:B------:R-:W-:-:S04]  /*6590*/  MOV R5, UR5 ;  /* 0x0000000500057c02 */ /* 0x000fc80008000f00 */
[----:B------:R-:W-:-:S07]  /*65a0*/  LEPC R20, `(.L_x_154) ;  /* 0x000000001014794e */ /* 0x000fce0000000000 */
[----:B-12---:R-:W-:Y:S05]  /*65b0*/  CALL.ABS.NOINC R8 ;  /* 0x0000000008007343 */ /* 0x006fea0003c00000 */
.L_x_154:
[----:B------:R-:W-:Y:S01]  /*65c0*/  HFMA2 R0, -RZ, RZ, 0, 0.00048828125 ;  /* 0x00001000ff007431 */ /* 0x000fe200000001ff */
        /* <DEDUP_REMOVED lines=9> */
.L_x_155:
        /* <DEDUP_REMOVED lines=10> */
.L_x_156:
        /* <DEDUP_REMOVED lines=10> */
.L_x_157:
        /* <DEDUP_REMOVED lines=10> */
.L_x_98:
[----:B------:R-:W-:Y:S05]  /*6840*/  BSYNC.RECONVERGENT B6 ;  /* 0x0000000000067941 */ /* 0x000fea0003800200 */
.L_x_97:
[----:B-1----:R-:W1:Y:S01]  /*6850*/  S2R R3, SR_SWINHI ;  /* 0x0000000000037919 */ /* 0x002e620000002f00 */
[----:B------:R-:W-:Y:S01]  /*6860*/  IMAD.SHL.U32 R24, R41, 0x2, RZ ;  /* 0x0000000229187824 */ /* 0x000fe200078e00ff */
[----:B------:R-:W2:Y:S04]  /*6870*/  LDCU.64 UR4, c[0x0][0x880] ;  /* 0x00011000ff0477ac */ /* 0x000ea80008000a00 */
[----:B------:R-:W-:Y:S02]  /*6880*/  LOP3.LUT R24, R24, 0xfe, RZ, 0xc0, !PT ;  /* 0x000000fe18187812 */ /* 0x000fe400078ec0ff */
[----:B--2---:R-:W-:-:S04]  /*6890*/  ISETP.NE.U32.AND P5, PT, RZ, UR4, PT ;  /* 0x00000004ff007c0c */ /* 0x004fc8000bfa5070 */
[----:B------:R-:W-:Y:S02]  /*68a0*/  ISETP.NE.AND.EX P5, PT, RZ, UR5, PT, P5 ;  /* 0x00000005ff007c0c */ /* 0x000fe4000bfa5350 */
[----:B------:R-:W-:Y:S02]  /*68b0*/  MOV R4, R16 ;  /* 0x0000001000047202 */ /* 0x000fe40000000f00 */
[----:B-1----:R-:W-:-:S03]  /*68c0*/  MOV R5, R3 ;  /* 0x0000000300057202 */ /* 0x002fc60000000f00 */
[----:B------:R-:W-:-:S03]  /*68d0*/  IMAD.WIDE.U32 R24, R24, 0x2, R4 ;  /* 0x0000000218187825 */ /* 0x000fc600078e0004 */
[C---:B------:R-:W-:Y:S02]  /*68e0*/  IADD3 R9, P0, PT, R24.reuse, 0xa200, RZ ;  /* 0x0000a20018097810 */ /* 0x040fe40007f1e0ff */
[C---:B------:R-:W-:Y:S02]  /*68f0*/  IADD3 R7, P1, PT, R24.reuse, 0xa400, RZ ;  /* 0x0000a40018077810 */ /* 0x040fe40007f3e0ff */
[C---:B------:R-:W-:Y:S01]  /*6900*/  IADD3 R5, P2, PT, R24.reuse, 0xa600, RZ ;  /* 0x0000a60018057810 */ /* 0x040fe20007f5e0ff */
[--C-:B------:R-:W-:Y:S01]  /*6910*/  IMAD.X R35, RZ, RZ, R25.reuse, P0 ;  /* 0x000000ffff237224 */ /* 0x100fe200000e0619 */
[----:B------:R-:W-:Y:S01]  /*6920*/  IADD3 R3, P3, PT, R24, 0xa000, RZ ;  /* 0x0000a00018037810 */ /* 0x000fe20007f7e0ff */
[--C-:B------:R-:W-:Y:S02]  /*6930*/  IMAD.X R33, RZ, RZ, R25.reuse, P1 ;  /* 0x000000ffff217224 */ /* 0x100fe400008e0619 */
[----:B------:R-:W-:Y:S01]  /*6940*/  IMAD.X R31, RZ, RZ, R25, P2 ;  /* 0x000000ffff1f7224 */ /* 0x000fe200010e0619 */
[----:B------:R-:W-:Y:S01]  /*6950*/  SHF.R.U64 R6, R9, 0x3, R35 ;  /* 0x0000000309067819 */ /* 0x000fe20000001223 */
[----:B------:R-:W-:Y:S01]  /*6960*/  IMAD.X R37, RZ, RZ, R25, P3 ;  /* 0x000000ffff257224 */ /* 0x000fe200018e0619 */
[----:B------:R-:W-:-:S02]  /*6970*/  SHF.R.U64 R4, R7, 0x3, R33 ;  /* 0x0000000307047819 */ /* 0x000fc40000001221 */
[----:B------:R-:W-:Y:S02]  /*6980*/  SHF.R.U64 R0, R5, 0x3, R31 ;  /* 0x0000000305007819 */ /* 0x000fe4000000121f */
[----:B------:R-:W-:Y:S02]  /*6990*/  SHF.R.U64 R8, R3, 0x3, R37 ;  /* 0x0000000303087819 */ /* 0x000fe40000001225 */
[----:B------:R-:W-:Y:S02]  /*69a0*/  LOP3.LUT R34, R9, 0x30, R6, 0x78, !PT ;  /* 0x0000003009227812 */ /* 0x000fe400078e7806 */
[----:B------:R-:W-:Y:S02]  /*69b0*/  LOP3.LUT R32, R7, 0x30, R4, 0x78, !PT ;  /* 0x0000003007207812 */ /* 0x000fe400078e7804 */
[----:B------:R-:W-:Y:S02]  /*69c0*/  IADD3 R9, P0, PT, R24, 0xa800, RZ ;  /* 0x0000a80018097810 */ /* 0x000fe40007f1e0ff */
[----:B------:R-:W-:-:S02]  /*69d0*/  LOP3.LUT R30, R5, 0x30, R0, 0x78, !PT ;  /* 0x00000030051e7812 */ /* 0x000fc400078e7800 */
[C---:B------:R-:W-:Y:S01]  /*69e0*/  IADD3 R7, P1, PT, R24.reuse, 0xaa00, RZ ;  /* 0x0000aa0018077810 */ /* 0x040fe20007f3e0ff */
[--C-:B------:R-:W-:Y:S01]  /*69f0*/  IMAD.X R29, RZ, RZ, R25.reuse, P0 ;  /* 0x000000ffff1d7224 */ /* 0x100fe200000e0619 */
[----:B------:R-:W-:Y:S02]  /*6a00*/  LOP3.LUT R36, R3, 0x30, R8, 0x78, !PT ;  /* 0x0000003003247812 */ /* 0x000fe400078e7808 */
[C---:B------:R-:W-:Y:S01]  /*6a10*/  IADD3 R5, P2, PT, R24.reuse, 0xac00, RZ ;  /* 0x0000ac0018057810 */ /* 0x040fe20007f5e0ff */
[----:B------:R-:W-:Y:S01]  /*6a20*/  IMAD.X R27, RZ, RZ, R25, P1 ;  /* 0x000000ffff1b7224 */ /* 0x000fe200008e0619 */
[----:B------:R-:W-:Y:S01]  /*6a30*/  IADD3 R3, P3, PT, R24, 0xae00, RZ ;  /* 0x0000ae0018037810 */ /* 0x000fe20007f7e0ff */
[----:B------:R1:W-:Y:S01]  /*6a40*/  ST.E desc[UR44][R36.64], RZ ;  /* 0x000000ff24007985 */ /* 0x0003e2000c10192c */
[----:B------:R-:W-:Y:S01]  /*6a50*/  SHF.R.U64 R8, R9, 0x3, R29 ;  /* 0x0000000309087819 */ /* 0x000fe2000000121d */
[----:B------:R-:W-:Y:S01]  /*6a60*/  IMAD.X R23, RZ, RZ, R25, P2 ;  /* 0x000000ffff177224 */ /* 0x000fe200010e0619 */
[----:B------:R-:W-:Y:S01]  /*6a70*/  SHF.R.U64 R6, R7, 0x3, R27 ;  /* 0x0000000307067819 */ /* 0x000fe2000000121b */
[----:B------:R-:W-:Y:S01]  /*6a80*/  IMAD.X R21, RZ, RZ, R25, P3 ;  /* 0x000000ffff157224 */ /* 0x000fe200018e0619 */
[----:B------:R-:W-:Y:S01]  /*6a90*/  LOP3.LUT R28, R9, 0x30, R8, 0x78, !PT ;  /* 0x00000030091c7812 */ /* 0x000fe200078e7808 */
[----:B------:R1:W-:Y:S01]  /*6aa0*/  ST.E desc[UR44][R34.64], RZ ;  /* 0x000000ff22007985 */ /* 0x0003e2000c10192c */
[----:B------:R-:W-:-:S02]  /*6ab0*/  SHF.R.U64 R4, R5, 0x3, R23 ;  /* 0x0000000305047819 */ /* 0x000fc40000001217 */
[----:B------:R-:W-:Y:S01]  /*6ac0*/  SHF.R.U64 R0, R3, 0x3, R21 ;  /* 0x0000000303007819 */ /* 0x000fe20000001215 */
[----:B------:R1:W-:Y:S01]  /*6ad0*/  ST.E desc[UR44][R32.64], RZ ;  /* 0x000000ff20007985 */ /* 0x0003e2000c10192c */
[----:B------:R-:W-:Y:S02]  /*6ae0*/  LOP3.LUT R26, R7, 0x30, R6, 0x78, !PT ;  /* 0x00000030071a7812 */ /* 0x000fe400078e7806 */
[C---:B------:R-:W-:Y:S01]  /*6af0*/  IADD3 R9, P0, PT, R24.reuse, 0xb000, RZ ;  /* 0x0000b00018097810 */ /* 0x040fe20007f1e0ff */
[----:B------:R1:W-:Y:S01]  /*6b00*/  ST.E desc[UR44][R30.64], RZ ;  /* 0x000000ff1e007985 */ /* 0x0003e2000c10192c */
[----:B------:R-:W-:Y:S02]  /*6b10*/  LOP3.LUT R22, R5, 0x30, R4, 0x78, !PT ;  /* 0x0000003005167812 */ /* 0x000fe400078e7804 */
[C---:B------:R-:W-:Y:S01]  /*6b20*/  IADD3 R7, P1, PT, R24.reuse, 0xb200, RZ ;  /* 0x0000b20018077810 */ /* 0x040fe20007f3e0ff */
[--C-:B------:R-:W-:Y:S01]  /*6b30*/  IMAD.X R19, RZ, RZ, R25.reuse, P0 ;  /* 0x000000ffff137224 */ /* 0x100fe200000e0619 */
[----:B------:R-:W-:Y:S01]  /*6b40*/  LOP3.LUT R20, R3, 0x30, R0, 0x78, !PT ;  /* 0x0000003003147812 */ /* 0x000fe200078e7800 */
[----:B------:R1:W-:Y:S01]  /*6b50*/  ST.E desc[UR44][R28.64], RZ ;  /* 0x000000ff1c007985 */ /* 0x0003e2000c10192c */
        /* <DEDUP_REMOVED lines=35> */
[----:B------:R-:W-:Y:S02]  /*6d90*/  LOP3.LUT R48, R4, 0x30, R5, 0x78, !PT ;  /* 0x0000003004307812 */ /* 0x000fe400078e7805 */
[----:B------:R-:W-:Y:S01]  /*6da0*/  LOP3.LUT R38, R0, 0x30, R3, 0x78, !PT ;  /* 0x0000003000267812 */ /* 0x000fe200078e7803 */
[----:B------:R1:W-:Y:S04]  /*6db0*/  ST.E desc[UR44][R50.64], RZ ;  /* 0x000000ff32007985 */ /* 0x0003e8000c10192c */
[----:B------:R1:W-:Y:S04]  /*6dc0*/  ST.E desc[UR44][R48.64], RZ ;  /* 0x000000ff30007985 */ /* 0x0003e8000c10192c */
[----:B------:R1:W-:Y:S01]  /*6dd0*/  ST.E desc[UR44][R38.64], RZ ;  /* 0x000000ff26007985 */ /* 0x0003e2000c10192c */
[----:B------:R-:W-:Y:S05]  /*6de0*/  @!P5 BRA `(.L_x_158) ;  /* 0x0000000000c4d947 */ /* 0x000fea0003800000 */
[----:B------:R-:W2:Y:S01]  /*6df0*/  LDC R3, c[0x0][0x904] ;  /* 0x00024100ff037b82 */ /* 0x000ea20000000800 */
[----:B------:R-:W3:Y:S01]  /*6e00*/  LDCU.64 UR4, c[0x0][0x908] ;  /* 0x00012100ff0477ac */ /* 0x000ee20008000a00 */
[----:B------:R-:W-:Y:S01]  /*6e10*/  BSSY.RECONVERGENT B0, `(.L_x_158) ;  /* 0x000002e000007945 */ /* 0x000fe20003800200 */
[----:B---3--:R-:W-:Y:S01]  /*6e20*/  IMAD.HI.U32 R0, R45, UR4, RZ ;  /* 0x000000042d007c27 */ /* 0x008fe2000f8e00ff */
[----:B------:R-:W3:Y:S01]  /*6e30*/  LDCU UR4, c[0x0][0x380] ;  /* 0x00007000ff0477ac */ /* 0x000ee20008000800 */
[----:B--2---:R-:W-:-:S03]  /*6e40*/  ISETP.NE.AND P0, PT, R3, 0x1, PT ;  /* 0x000000010300780c */ /* 0x004fc60003f05270 */
[----:B------:R-:W-:-:S04]  /*6e50*/  SHF.R.U32.HI R0, RZ, UR5, R0 ;  /* 0x00000005ff007c19 */ /* 0x000fc80008011600 */
[----:B------:R-:W-:-:S05]  /*6e60*/  SEL R0, R45, R0, !P0 ;  /* 0x000000002d007207 */ /* 0x000fca0004000000 */
[----:B------:R-:W-:-:S04]  /*6e70*/  IMAD.MOV R0, RZ, RZ, -R0 ;  /* 0x000000ffff007224 */ /* 0x000fc800078e0a00 */
[----:B------:R-:W-:-:S04]  /*6e80*/  IMAD R3, R3, R0, R45 ;  /* 0x0000000003037224 */ /* 0x000fc800078e022d */
[----:B------:R-:W-:-:S05]  /*6e90*/  IMAD R3, R3, 0x100, R44 ;  /* 0x0000010003037824 */ /* 0x000fca00078e022c */
[----:B---3--:R-:W-:-:S13]  /*6ea0*/  ISETP.GE.AND P0, PT, R3, UR4, PT ;  /* 0x0000000403007c0c */ /* 0x008fda000bf06270 */
[----:B------:R-:W-:Y:S05]  /*6eb0*/  @P0 BRA `(.L_x_159) ;  /* 0x00000000008c0947 */ /* 0x000fea0003800000 */
[----:B------:R-:W2:Y:S01]  /*6ec0*/  LDC R5, c[0x0][0x38c] ;  /* 0x0000e300ff057b82 */ /* 0x000ea20000000800 */
[----:B------:R-:W3:Y:S01]  /*6ed0*/  LDCU UR6, c[0x0][0x890] ;  /* 0x00011200ff0677ac */ /* 0x000ee20008000800 */
[----:B------:R-:W4:Y:S01]  /*6ee0*/  LDCU.64 UR4, c[0x0][0x888] ;  /* 0x00011100ff0477ac */ /* 0x000f220008000a00 */
[----:B---3--:R-:W-:Y:S01]  /*6ef0*/  IMAD R3, R40, UR6, R3 ;  /* 0x0000000628037c24 */ /* 0x008fe2000f8e0203 */
[----:B--2---:R-:W-:-:S04]  /*6f00*/  IABS R6, R5 ;  /* 0x0000000500067213 */ /* 0x004fc80000000000 */
[----:B------:R-:W2:Y:S08]  /*6f10*/  I2F.RP R7, R6 ;  /* 0x0000000600077306 */ /* 0x000eb00000209400 */
[----:B--2---:R-:W2:Y:S02]  /*6f20*/  MUFU.RCP R8, R7 ;  /* 0x0000000700087308 */ /* 0x004ea40000001000 */
[----:B--2---:R-:W-:-:S06]  /*6f30*/  IADD3 R8, PT, PT, R8, 0xffffffe, RZ ;  /* 0x0ffffffe08087810 */ /* 0x004fcc0007ffe0ff */
[----:B------:R2:W3:Y:S02]  /*6f40*/  F2I.FTZ.U32.TRUNC.NTZ R9, R8 ;  /* 0x0000000800097305 */ /* 0x0004e4000021f000 */
[----:B--2---:R-:W-:Y:S02]  /*6f50*/  HFMA2 R8, -RZ, RZ, 0, 0 ;  /* 0x00000000ff087431 */ /* 0x004fe400000001ff */
[----:B---3--:R-:W-:-:S04]  /*6f60*/  IMAD.MOV R0, RZ, RZ, -R9 ;  /* 0x000000ffff007224 */ /* 0x008fc800078e0a09 */
[----:B------:R-:W-:Y:S01]  /*6f70*/  IMAD R4, R0, R6, RZ ;  /* 0x0000000600047224 */ /* 0x000fe200078e02ff */
[----:B------:R-:W-:-:S03]  /*6f80*/  IABS R0, R2 ;  /* 0x0000000200007213 */ /* 0x000fc60000000000 */
[----:B------:R-:W-:-:S06]  /*6f90*/  IMAD.HI.U32 R9, R9, R4, R8 ;  /* 0x0000000409097227 */ /* 0x000fcc00078e0008 */
[----:B------:R-:W-:-:S04]  /*6fa0*/  IMAD.HI.U32 R4, R9, R0, RZ ;  /* 0x0000000009047227 */ /* 0x000fc800078e00ff */
[----:B------:R-:W-:-:S04]  /*6fb0*/  IMAD.MOV R7, RZ, RZ, -R4 ;  /* 0x000000ffff077224 */ /* 0x000fc800078e0a04 */
[----:B------:R-:W-:Y:S01]  /*6fc0*/  IMAD R7, R6, R7, R0 ;  /* 0x0000000706077224 */ /* 0x000fe200078e0200 */
[----:B------:R-:W-:-:S04]  /*6fd0*/  LOP3.LUT R0, R2, R5, RZ, 0x3c, !PT ;  /* 0x0000000502007212 */ /* 0x000fc800078e3cff */
[----:B------:R-:W-:Y:S02]  /*6fe0*/  ISETP.GT.U32.AND P1, PT, R6, R7, PT ;  /* 0x000000070600720c */ /* 0x000fe40003f24070 */
[----:B------:R-:W-:-:S11]  /*6ff0*/  ISETP.GE.AND P0, PT, R0, RZ, PT ;  /* 0x000000ff0000720c */ /* 0x000fd60003f06270 */
[-C--:B------:R-:W-:Y:S01]  /*7000*/  @!P1 IADD3 R7, PT, PT, R7, -R6.reuse, RZ ;  /* 0x8000000607079210 */ /* 0x080fe20007ffe0ff */
[----:B------:R-:W-:Y:S01]  /*7010*/  @!P1 VIADD R4, R4, 0x1 ;  /* 0x0000000104049836 */ /* 0x000fe20000000000 */
[----:B------:R-:W-:Y:S02]  /*7020*/  ISETP.NE.AND P1, PT, R5, RZ, PT ;  /* 0x000000ff0500720c */ /* 0x000fe40003f25270 */
[----:B------:R-:W-:Y:S02]  /*7030*/  ISETP.GE.U32.AND P2, PT, R7, R6, PT ;  /* 0x000000060700720c */ /* 0x000fe40003f46070 */
[----:B------:R-:W2:Y:S11]  /*7040*/  LDC.64 R6, c[0x0][0x880] ;  /* 0x00022000ff067b82 */ /* 0x000eb60000000a00 */
[----:B------:R-:W-:-:S05]  /*7050*/  @P2 IADD3 R4, PT, PT, R4, 0x1, RZ ;  /* 0x0000000104042810 */ /* 0x000fca0007ffe0ff */
[----:B------:R-:W-:Y:S01]  /*7060*/  @!P0 IMAD.MOV R4, RZ, RZ, -R4 ;  /* 0x000000ffff048224 */ /* 0x000fe200078e0a04 */
[----:B------:R-:W-:-:S04]  /*7070*/  @!P1 LOP3.LUT R4, RZ, R5, RZ, 0x33, !PT ;  /* 0x00000005ff049212 */ /* 0x000fc800078e33ff */
[C---:B------:R-:W-:Y:S01]  /*7080*/  IADD3 R0, PT, PT, -R4.reuse, RZ, RZ ;  /* 0x000000ff04007210 */ /* 0x040fe20007ffe1ff */
[----:B----4-:R-:W-:-:S04]  /*7090*/  IMAD R3, R4, UR5, R3 ;  /* 0x0000000504037c24 */ /* 0x010fc8000f8e0203 */
[----:B------:R-:W-:-:S04]  /*70a0*/  IMAD R0, R5, R0, R2 ;  /* 0x0000000005007224 */ /* 0x000fc800078e0202 */
[----:B------:R-:W-:Y:S01]  /*70b0*/  IMAD R3, R0, UR4, R3 ;  /* 0x0000000400037c24 */ /* 0x000fe2000f8e0203 */
[----:B------:R-:W-:-:S03]  /*70c0*/  MOV R0, 0xff800000 ;  /* 0xff80000000007802 */ /* 0x000fc60000000f00 */
[----:B--2---:R-:W-:-:S05]  /*70d0*/  IMAD.WIDE R6, R3, 0x4, R6 ;  /* 0x0000000403067825 */ /* 0x004fca00078e0206 */
[----:B------:R2:W-:Y:S02]  /*70e0*/  STG.E desc[UR44][R6.64], R0 ;  /* 0x0000000006007986 */ /* 0x0005e4000c10192c */
.L_x_159:
[----:B------:R-:W-:Y:S05]  /*70f0*/  BSYNC.RECONVERGENT B0 ;  /* 0x0000000000007941 */ /* 0x000fea0003800200 */
.L_x_158:
[----:B------:R-:W-:-:S09]  /*7100*/  UISETP.NE.AND UP0, UPT, UR41, URZ, UPT ;  /* 0x000000ff2900728c */ /* 0x000fd2000bf05270 */
[----:B------:R-:W-:Y:S05]  /*7110*/  BRA.U UP0, `(.L_x_160) ;  /* 0x0000000100047547 */ /* 0x000fea000b800000 */
[----:B------:R-:W-:Y:S05]  /*7120*/  BPT.TRAP 0x1 ;  /* 0x000000040000795c */ /* 0x000fea0000300000 */
.L_x_160:
[C---:B------:R-:W-:Y:S01]  /*7130*/  IADD3 R17, P2, PT, R24.reuse, 0xc400, RZ ;  /* 0x0000c40018117810 */ /* 0x040fe20007f5e0ff */
[----:B------:R3:W-:Y:S01]  /*7140*/  SYNCS.ARRIVE.TRANS64.A1T0 RZ, [R16+URZ+0xe0b0], RZ ;  /* 0x00e0b0ff10ff79a7 */ /* 0x0007e200081000ff */
[C---:B-1----:R-:W-:Y:S01]  /*7150*/  IADD3 R19, P1, PT, R24.reuse, 0xc200, RZ ;  /* 0x0000c20018137810 */ /* 0x042fe20007f3e0ff */
[----:B------:R-:W-:Y:S01]  /*7160*/  UISETP.NE.AND UP0, UPT, UR41, URZ, UPT ;  /* 0x000000ff2900728c */ /* 0x000fe2000bf05270 */
[C---:B------:R-:W-:Y:S01]  /*7170*/  IADD3 R21, P0, PT, R24.reuse, 0xc000, RZ ;  /* 0x0000c00018157810 */ /* 0x040fe20007f1e0ff */
[--C-:B------:R-:W-:Y:S01]  /*7180*/  IMAD.X R57, RZ, RZ, R25.reuse, P2 ;  /* 0x000000ffff397224 */ /* 0x100fe200010e0619 */
        /* <DEDUP_REMOVED lines=13> */
[----:B------:R-:W-:Y:S01]  /*7260*/  IMAD.X R39, RZ, RZ, R25, P0 ;  /* 0x000000ffff277224 */ /* 0x000fe200000e0619 */
[----:B------:R-:W-:Y:S01]  /*7270*/  SHF.R.U64 R18, R17, 0x3, R57 ;  /* 0x0000000311127819 */ /* 0x000fe20000001239 */
[--C-:B------:R-:W-:Y:S01]  /*7280*/  IMAD.X R37, RZ, RZ, R25.reuse, P3 ;  /* 0x000000ffff257224 */ /* 0x100fe200018e0619 */
[C---:B--2---:R-:W-:Y:S01]  /*7290*/  IADD3 R7, P2, PT, R24.reuse, 0xd400, RZ ;  /* 0x0000d40018077810 */ /* 0x044fe20007f5e0ff */
[----:B------:R-:W-:Y:S01]  /*72a0*/  IMAD.X R35, RZ, RZ, R25, P4 ;  /* 0x000000ffff237224 */ /* 0x000fe200020e0619 */
[----:B------:R-:W-:-:S02]  /*72b0*/  IADD3 R6, P1, PT, R24, 0xd600, RZ ;  /* 0x0000d60018067810 */ /* 0x000fc40007f3e0ff */
[----:B------:R-:W-:Y:S01]  /*72c0*/  SHF.R.U64 R15, R14, 0x3, R55 ;  /* 0x000000030e0f7819 */ /* 0x000fe20000001237 */
[----:B------:R-:W-:Y:S01]  /*72d0*/  IMAD.X R33, RZ, RZ, R25, P2 ;  /* 0x000000ffff217224 */ /* 0x000fe200010e0619 */
[----:B------:R-:W-:Y:S01]  /*72e0*/  SHF.R.U64 R22, R21, 0x3, R61 ;  /* 0x0000000315167819 */ /* 0x000fe2000000123d */
[----:B------:R-:W-:Y:S01]  /*72f0*/  IMAD.X R31, RZ, RZ, R25, P1 ;  /* 0x000000ffff1f7224 */ /* 0x000fe200008e0619 */
[----:B------:R-:W-:Y:S02]  /*7300*/  SHF.R.U64 R20, R19, 0x3, R59 ;  /* 0x0000000313147819 */ /* 0x000fe4000000123b */
[----:B------:R-:W-:Y:S02]  /*7310*/  LOP3.LUT R56, R17, 0x30, R18, 0x78, !PT ;  /* 0x0000003011387812 */ /* 0x000fe400078e7812 */
[----:B------:R-:W-:Y:S02]  /*7320*/  IADD3 R5, P0, PT, R24, 0xd800, RZ ;  /* 0x0000d80018057810 */ /* 0x000fe40007f1e0ff */
[----:B------:R-:W-:-:S02]  /*7330*/  SHF.R.U64 R18, R13, 0x3, R53 ;  /* 0x000000030d127819 */ /* 0x000fc40000001235 */
[C---:B------:R-:W-:Y:S01]  /*7340*/  IADD3 R4, P3, PT, R24.reuse, 0xda00, RZ ;  /* 0x0000da0018047810 */ /* 0x040fe20007f7e0ff */
[----:B------:R-:W-:Y:S01]  /*7350*/  IMAD.X R29, RZ, RZ, R25, P0 ;  /* 0x000000ffff1d7224 */ /* 0x000fe200000e0619 */
[----:B------:R-:W-:Y:S02]  /*7360*/  IADD3 R0, P4, PT, R24, 0xde00, RZ ;  /* 0x0000de0018007810 */ /* 0x000fe40007f9e0ff */
[----:B------:R-:W-:Y:S01]  /*7370*/  LOP3.LUT R54, R14, 0x30, R15, 0x78, !PT ;  /* 0x000000300e367812 */ /* 0x000fe200078e780f */
[----:B------:R-:W-:Y:S01]  /*7380*/  IMAD.X R27, RZ, RZ, R25, P3 ;  /* 0x000000ffff1b7224 */ /* 0x000fe200018e0619 */
[----:B------:R-:W-:Y:S01]  /*7390*/  SHF.R.U64 R17, R12, 0x3, R51 ;  /* 0x000000030c117819 */ /* 0x000fe20000001233 */
[----:B------:R-:W-:Y:S01]  /*73a0*/  IMAD.X R23, RZ, RZ, R25, P4 ;  /* 0x000000ffff177224 */ /* 0x000fe200020e0619 */
[----:B------:R-:W-:Y:S02]  /*73b0*/  IADD3 R3, P2, PT, R24, 0xdc00, RZ ;  /* 0x0000dc0018037810 */ /* 0x000fe40007f5e0ff */
[----:B------:R-:W-:-:S02]  /*73c0*/  LOP3.LUT R60, R21, 0x30, R22, 0x78, !PT ;  /* 0x00000030153c7812 */ /* 0x000fc400078e7816 */
[----:B------:R-:W-:Y:S01]  /*73d0*/  SHF.R.U64 R14, R11, 0x3, R49 ;  /* 0x000000030b0e7819 */ /* 0x000fe20000001231 */
[----:B------:R-:W-:Y:S01]  /*73e0*/  IMAD.X R25, RZ, RZ, R25, P2 ;  /* 0x000000ffff197224 */ /* 0x000fe200010e0619 */
[----:B------:R-:W-:Y:S01]  /*73f0*/  LOP3.LUT R58, R19, 0x30, R20, 0x78, !PT ;  /* 0x00000030133a7812 */ /* 0x000fe200078e7814 */
[----:B------:R3:W-:Y:S01]  /*7400*/  ST.E desc[UR44][R60.64], RZ ;  /* 0x000000ff3c007985 */ /* 0x0007e2000c10192c */
[----:B------:R-:W-:Y:S02]  /*7410*/  SHF.R.U64 R15, R10, 0x3, R39 ;  /* 0x000000030a0f7819 */ /* 0x000fe40000001227 */
[----:B------:R-:W-:Y:S01]  /*7420*/  LOP3.LUT R52, R13, 0x30, R18, 0x78, !PT ;  /* 0x000000300d347812 */ /* 0x000fe200078e7812 */
[----:B------:R3:W-:Y:S01]  /*7430*/  ST.E desc[UR44][R58.64], RZ ;  /* 0x000000ff3a007985 */ /* 0x0007e2000c10192c */
[----:B------:R-:W-:Y:S02]  /*7440*/  LOP3.LUT R50, R12, 0x30, R17, 0x78, !PT ;  /* 0x000000300c327812 */ /* 0x000fe400078e7811 */
[----:B------:R-:W-:Y:S01]  /*7450*/  SHF.R.U64 R13, R8, 0x3, R35 ;  /* 0x00000003080d7819 */ /* 0x000fe20000001223 */
[----:B------:R3:W-:Y:S01]  /*7460*/  ST.E desc[UR44][R56.64], RZ ;  /* 0x000000ff38007985 */ /* 0x0007e2000c10192c */
[----:B------:R-:W-:-:S02]  /*7470*/  LOP3.LUT R48, R11, 0x30, R14, 0x78, !PT ;  /* 0x000000300b307812 */ /* 0x000fc400078e780e */
[----:B------:R-:W-:Y:S01]  /*7480*/  SHF.R.U64 R12, R9, 0x3, R37 ;  /* 0x00000003090c7819 */ /* 0x000fe20000001225 */
[----:B------:R3:W-:Y:S01]  /*7490*/  ST.E desc[UR44][R54.64], RZ ;  /* 0x000000ff36007985 */ /* 0x0007e2000c10192c */
[----:B------:R-:W-:Y:S02]  /*74a0*/  LOP3.LUT R38, R10, 0x30, R15, 0x78, !PT ;  /* 0x000000300a267812 */ /* 0x000fe400078e780f */
[----:B------:R-:W-:Y:S01]  /*74b0*/  SHF.R.U64 R11, R6, 0x3, R31 ;  /* 0x00000003060b7819 */ /* 0x000fe2000000121f */
[----:B------:R3:W-:Y:S01]  /*74c0*/  ST.E desc[UR44][R52.64], RZ ;  /* 0x000000ff34007985 */ /* 0x0007e2000c10192c */
[----:B------:R-:W-:Y:S02]  /*74d0*/  SHF.R.U64 R10, R7, 0x3, R33 ;  /* 0x00000003070a7819 */ /* 0x000fe40000001221 */
[----:B------:R-:W-:Y:S01]  /*74e0*/  LOP3.LUT R34, R8, 0x30, R13, 0x78, !PT ;  /* 0x0000003008227812 */ /* 0x000fe200078e780d */
[----:B------:R3:W-:Y:S01]  /*74f0*/  ST.E desc[UR44][R50.64], RZ ;  /* 0x000000ff32007985 */ /* 0x0007e2000c10192c */
[----:B------:R-:W-:-:S02]  /*7500*/  LOP3.LUT R36, R9, 0x30, R12, 0x78, !PT ;  /* 0x0000003009247812 */ /* 0x000fc400078e780c */
[----:B------:R-:W-:Y:S01]  /*7510*/  SHF.R.U64 R8, R5, 0x3, R29 ;  /* 0x0000000305087819 */ /* 0x000fe2000000121d */
[----:B------:R3:W-:Y:S01]  /*7520*/  ST.E desc[UR44][R48.64], RZ ;  /* 0x000000ff30007985 */ /* 0x0007e2000c10192c */
[----:B------:R-:W-:Y:S02]  /*7530*/  LOP3.LUT R30, R6, 0x30, R11, 0x78, !PT ;  /* 0x00000030061e7812 */ /* 0x000fe400078e780b */
[----:B------:R-:W-:Y:S01]  /*7540*/  SHF.R.U64 R9, R4, 0x3, R27 ;  /* 0x0000000304097819 */ /* 0x000fe2000000121b */
[----:B------:R3:W-:Y:S01]  /*7550*/  ST.E desc[UR44][R38.64], RZ ;  /* 0x000000ff26007985 */ /* 0x0007e2000c10192c */
[----:B------:R-:W-:Y:S02]  /*7560*/  LOP3.LUT R32, R7, 0x30, R10, 0x78, !PT ;  /* 0x0000003007207812 */ /* 0x000fe400078e780a */
[----:B------:R-:W-:Y:S01]  /*7570*/  SHF.R.U64 R6, R3, 0x3, R25 ;  /* 0x0000000303067819 */ /* 0x000fe20000001219 */
[----:B------:R3:W-:Y:S01]  /*7580*/  ST.E desc[UR44][R36.64], RZ ;  /* 0x000000ff24007985 */ /* 0x0007e2000c10192c */
[----:B------:R-:W-:-:S02]  /*7590*/  SHF.R.U64 R7, R0, 0x3, R23 ;  /* 0x0000000300077819 */ /* 0x000fc40000001217 */
[----:B------:R-:W-:Y:S01]  /*75a0*/  LOP3.LUT R28, R5, 0x30, R8, 0x78, !PT ;  /* 0x00000030051c7812 */ /* 0x000fe200078e7808 */
[----:B------:R3:W-:Y:S01]  /*75b0*/  ST.E desc[UR44][R34.64], RZ ;  /* 0x000000ff22007985 */ /* 0x0007e2000c10192c */
[----:B------:R-:W-:Y:S02]  /*75c0*/  LOP3.LUT R26, R4, 0x30, R9, 0x78, !PT ;  /* 0x00000030041a7812 */ /* 0x000fe400078e7809 */
[----:B------:R-:W-:Y:S01]  /*75d0*/  LOP3.LUT R24, R3, 0x30, R6, 0x78, !PT ;  /* 0x0000003003187812 */ /* 0x000fe200078e7806 */
[----:B------:R3:W-:Y:S01]  /*75e0*/  ST.E desc[UR44][R32.64], RZ ;  /* 0x000000ff20007985 */ /* 0x0007e2000c10192c */
[----:B------:R-:W-:-:S03]  /*75f0*/  LOP3.LUT R22, R0, 0x30, R7, 0x78, !PT ;  /* 0x0000003000167812 */ /* 0x000fc600078e7807 */
[----:B------:R3:W-:Y:S04]  /*7600*/  ST.E desc[UR44][R30.64], RZ ;  /* 0x000000ff1e007985 */ /* 0x0007e8000c10192c */
[----:B------:R3:W-:Y:S04]  /*7610*/  ST.E desc[UR44][R28.64], RZ ;  /* 0x000000ff1c007985 */ /* 0x0007e8000c10192c */
[----:B------:R3:W-:Y:S04]  /*7620*/  ST.E desc[UR44][R26.64], RZ ;  /* 0x000000ff1a007985 */ /* 0x0007e8000c10192c */
[----:B------:R3:W-:Y:S04]  /*7630*/  ST.E desc[UR44][R24.64], RZ ;  /* 0x000000ff18007985 */ /* 0x0007e8000c10192c */
[----:B------:R3:W-:Y:S01]  /*7640*/  ST.E desc[UR44][R22.64], RZ ;  /* 0x000000ff16007985 */ /* 0x0007e2000c10192c */
[----:B------:R-:W-:Y:S01]  /*7650*/  @!PT LDS RZ, [RZ] ;  /* 0x00000000fffff984 */ /* 0x000fe20000000800 */
[----:B------:R-:W-:Y:S01]  /*7660*/  @!PT LDS RZ, [RZ] ;  /* 0x00000000fffff984 */ /* 0x000fe20000000800 */
[----:B------:R-:W-:Y:S01]  /*7670*/  @!PT LDS RZ, [RZ] ;  /* 0x00000000fffff984 */ /* 0x000fe20000000800 */
[----:B------:R-:W-:Y:S01]  /*7680*/  @!PT LDS RZ, [RZ] ;  /* 0x00000000fffff984 */ /* 0x000fe20000000800 */
[----:B------:R1:W-:Y:S06]  /*7690*/  MEMBAR.ALL.CTA ;  /* 0x0000000000007992 */ /* 0x0003ec0000008000 */
[----:B-1----:R-:W1:Y:S01]  /*76a0*/  FENCE.VIEW.ASYNC.S ;  /* 0x00000000000073c6 */ /* 0x002e620000000000 */
[----:B------:R-:W-:Y:S05]  /*76b0*/  BRA.U UP0, `(.L_x_161) ;  /* 0x0000000100047547 */ /* 0x000fea000b800000 */
[----:B------:R-:W-:Y:S05]  /*76c0*/  BPT.TRAP 0x1 ;  /* 0x000000040000795c */ /* 0x000fea0000300000 */
.L_x_161:
[----:B------:R-:W-:Y:S01]  /*76d0*/  SHF.L.U32 R3, R43, 0x1f, RZ ;  /* 0x0000001f2b037819 */ /* 0x000fe200000006ff */
[----:B------:R-:W-:Y:S03]  /*76e0*/  BSSY B0, `(.L_x_162) ;  /* 0x0000003000007945 */ /* 0x000fe60003800000 */
[----:B-1----:R-:W1:Y:S02]  /*76f0*/  SYNCS.PHASECHK.TRANS64.TRYWAIT P0, [R16+URZ+0xe0c8], R3 ;  /* 0x00e0c803100075a7 */ /* 0x002e6400080011ff */
[----:B-1----:R-:W-:Y:S05]  /*7700*/  @!P0 BRA `(.L_x_163) ;  /* 0x0000012800388947 */ /* 0x002fea0003800000 */
.L_x_417:
[----:B------:R-:W-:Y:S05]  /*7710*/  BSYNC B0 ;  /* 0x0000000000007941 */ /* 0x000fea0003800000 */
.L_x_162:
[----:B------:R-:W-:Y:S05]  /*7720*/  @!P5 BRA `(.L_x_164) ;  /* 0x0000000000ccd947 */ /* 0x000fea0003800000 */
[----:B-1----:R-:W1:Y:S01]  /*7730*/  LDC R3, c[0x0][0x904] ;  /* 0x00024100ff037b82 */ /* 0x002e620000000800 */
[----:B------:R-:W2:Y:S01]  /*7740*/  LDCU.64 UR4, c[0x0][0x908] ;  /* 0x00012100ff0477ac */ /* 0x000ea20008000a00 */
[----:B------:R-:W-:Y:S01]  /*7750*/  BSSY.RECONVERGENT B0, `(.L_x_164) ;  /* 0x0000030000007945 */ /* 0x000fe20003800200 */
[----:B--2---:R-:W-:Y:S01]  /*7760*/  IMAD.HI.U32 R0, R45, UR4, RZ ;  /* 0x000000042d007c27 */ /* 0x004fe2000f8e00ff */
[----:B------:R-:W2:Y:S01]  /*7770*/  LDCU UR4, c[0x0][0x380] ;  /* 0x00007000ff0477ac */ /* 0x000ea20008000800 */
[----:B-1----:R-:W-:-:S03]  /*7780*/  ISETP.NE.AND P0, PT, R3, 0x1, PT ;  /* 0x000000010300780c */ /* 0x002fc60003f05270 */
[----:B------:R-:W-:-:S04]  /*7790*/  SHF.R.U32.HI R0, RZ, UR5, R0 ;  /* 0x00000005ff007c19 */ /* 0x000fc80008011600 */
[----:B------:R-:W-:-:S05]  /*77a0*/  SEL R0, R45, R0, !P0 ;  /* 0x000000002d007207 */ /* 0x000fca0004000000 */
[----:B------:R-:W-:-:S04]  /*77b0*/  IMAD.MOV R0, RZ, RZ, -R0 ;  /* 0x000000ffff007224 */ /* 0x000fc800078e0a00 */
[----:B------:R-:W-:-:S05]  /*77c0*/  IMAD R7, R3, R0, R45 ;  /* 0x0000000003077224 */ /* 0x000fca00078e022d */
[----:B------:R-:W-:-:S05]  /*77d0*/  LEA R7, R7, R44, 0x8 ;  /* 0x0000002c07077211 */ /* 0x000fca00078e40ff */
[----:B------:R-:W-:-:S05]  /*77e0*/  VIADD R7, R7, 0x80 ;  /* 0x0000008007077836 */ /* 0x000fca0000000000 */
[----:B--2---:R-:W-:-:S13]  /*77f0*/  ISETP.GE.AND P0, PT, R7, UR4, PT ;  /* 0x0000000407007c0c */ /* 0x004fda000bf06270 */
[----:B------:R-:W-:Y:S05]  /*7800*/  @P0 BRA `(.L_x_165) ;  /* 0x0000000000900947 */ /* 0x000fea0003800000 */
[----:B------:R-:W1:Y:S01]  /*7810*/  LDC R5, c[0x0][0x38c] ;  /* 0x0000e300ff057b82 */ /* 0x000e620000000800 */
[----:B------:R-:W2:Y:S01]  /*7820*/  LDCU UR6, c[0x0][0x890] ;  /* 0x00011200ff0677ac */ /* 0x000ea20008000800 */
[----:B------:R-:W4:Y:S01]  /*7830*/  LDCU.64 UR4, c[0x0][0x888] ;  /* 0x00011100ff0477ac */ /* 0x000f220008000a00 */
[----:B--2---:R-:W-:Y:S01]  /*7840*/  IMAD R7, R40, UR6, R7 ;  /* 0x0000000628077c24 */ /* 0x004fe2000f8e0207 */
[----:B-1----:R-:W-:-:S04]  /*7850*/  IABS R4, R5 ;  /* 0x0000000500047213 */ /* 0x002fc80000000000 */
[----:B------:R-:W1:Y:S08]  /*7860*/  I2F.RP R10, R4 ;  /* 0x00000004000a7306 */ /* 0x000e700000209400 */
[----:B-1----:R-:W1:Y:S02]  /*7870*/  MUFU.RCP R8, R10 ;  /* 0x0000000a00087308 */ /* 0x002e640000001000 */
[----:B-1----:R-:W-:-:S06]  /*7880*/  IADD3 R8, PT, PT, R8, 0xffffffe, RZ ;  /* 0x0ffffffe08087810 */ /* 0x002fcc0007ffe0ff */
[----:B------:R-:W1:Y:S02]  /*7890*/  F2I.FTZ.U32.TRUNC.NTZ R9, R8 ;  /* 0x0000000800097305 */ /* 0x000e64000021f000 */
[----:B-1----:R-:W-:Y:S01]  /*78a0*/  IADD3 R0, PT, PT, RZ, -R9, RZ ;  /* 0x80000009ff007210 */ /* 0x002fe20007ffe0ff */
[----:B------:R-:W-:-:S04]  /*78b0*/  IMAD.MOV.U32 R8, RZ, RZ, RZ ;  /* 0x000000ffff087224 */ /* 0x000fc800078e00ff */
[----:B------:R-:W-:Y:S01]  /*78c0*/  IMAD R3, R0, R4, RZ ;  /* 0x0000000400037224 */ /* 0x000fe200078e02ff */
[----:B------:R-:W-:-:S03]  /*78d0*/  IABS R0, R2 ;  /* 0x0000000200007213 */ /* 0x000fc60000000000 */
[----:B------:R-:W-:Y:S01]  /*78e0*/  IMAD.HI.U32 R3, R9, R3, R8 ;  /* 0x0000000309037227 */ /* 0x000fe200078e0008 */
[----:B------:R-:W-:Y:S01]  /*78f0*/  MOV R6, R0 ;  /* 0x0000000000067202 */ /* 0x000fe20000000f00 */
[----:B------:R-:W1:Y:S04]  /*7900*/  LDC.64 R8, c[0x0][0x880] ;  /* 0x00022000ff087b82 */ /* 0x000e680000000a00 */
[----:B------:R-:W-:-:S04]  /*7910*/  IMAD.HI.U32 R0, R3, R6, RZ ;  /* 0x0000000603007227 */ /* 0x000fc800078e00ff */
[----:B------:R-:W-:-:S04]  /*7920*/  IMAD.MOV R3, RZ, RZ, -R0 ;  /* 0x000000ffff037224 */ /* 0x000fc800078e0a00 */
[----:B------:R-:W-:-:S05]  /*7930*/  IMAD R3, R4, R3, R6 ;  /* 0x0000000304037224 */ /* 0x000fca00078e0206 */
[----:B------:R-:W-:-:S13]  /*7940*/  ISETP.GT.U32.AND P0, PT, R4, R3, PT ;  /* 0x000000030400720c */ /* 0x000fda0003f04070 */
[-C--:B------:R-:W-:Y:S01]  /*7950*/  @!P0 IADD3 R3, PT, PT, R3, -R4.reuse, RZ ;  /* 0x8000000403038210 */ /* 0x080fe20007ffe0ff */
[----:B------:R-:W-:Y:S01]  /*7960*/  @!P0 VIADD R0, R0, 0x1 ;  /* 0x0000000100008836 */ /* 0x000fe20000000000 */
[----:B------:R-:W-:Y:S02]  /*7970*/  ISETP.NE.AND P0, PT, R5, RZ, PT ;  /* 0x000000ff0500720c */ /* 0x000fe40003f05270 */
[----:B------:R-:W-:Y:S02]  /*7980*/  ISETP.GE.U32.AND P2, PT, R3, R4, PT ;  /* 0x000000040300720c */ /* 0x000fe40003f46070 */
[----:B------:R-:W-:-:S04]  /*7990*/  LOP3.LUT R3, R2, R5, RZ, 0x3c, !PT ;  /* 0x0000000502037212 */ /* 0x000fc800078e3cff */
[----:B------:R-:W-:-:S07]  /*79a0*/  ISETP.GE.AND P1, PT, R3, RZ, PT ;  /* 0x000000ff0300720c */ /* 0x000fce0003f26270 */
[----:B------:R-:W-:-:S06]  /*79b0*/  @P2 IADD3 R0, PT, PT, R0, 0x1, RZ ;  /* 0x0000000100002810 */ /* 0x000fcc0007ffe0ff */
[----:B------:R-:W-:Y:S01]  /*79c0*/  @!P1 IMAD.MOV R0, RZ, RZ, -R0 ;  /* 0x000000ffff009224 */ /* 0x000fe200078e0a00 */
[----:B------:R-:W-:-:S04]  /*79d0*/  @!P0 LOP3.LUT R0, RZ, R5, RZ, 0x33, !PT ;  /* 0x00000005ff008212 */ /* 0x000fc800078e33ff */
[C---:B------:R-:W-:Y:S01]  /*79e0*/  IADD3 R3, PT, PT, -R0.reuse, RZ, RZ ;  /* 0x000000ff00037210 */ /* 0x040fe20007ffe1ff */
[----:B----4-:R-:W-:Y:S02]  /*79f0*/  IMAD R7, R0, UR5, R7 ;  /* 0x0000000500077c24 */ /* 0x010fe4000f8e0207 */
[----:B------:R-:W-:Y:S02]  /*7a00*/  IMAD.MOV.U32 R0, RZ, RZ, -0x800000 ;  /* 0xff800000ff007424 */ /* 0x000fe400078e00ff */
[----:B------:R-:W-:-:S04]  /*7a10*/  IMAD R2, R5, R3, R2 ;  /* 0x0000000305027224 */ /* 0x000fc800078e0202 */
[----:B------:R-:W-:-:S04]  /*7a20*/  IMAD R7, R2, UR4, R7 ;  /* 0x0000000402077c24 */ /* 0x000fc8000f8e0207 */
[----:B-1----:R-:W-:-:S05]  /*7a30*/  IMAD.WIDE R8, R7, 0x4, R8 ;  /* 0x0000000407087825 */ /* 0x002fca00078e0208 */
[----:B------:R1:W-:Y:S02]  /*7a40*/  STG.E desc[UR44][R8.64], R0 ;  /* 0x0000000008007986 */ /* 0x0003e4000c10192c */
.L_x_165:
[----:B------:R-:W-:Y:S05]  /*7a50*/  BSYNC.RECONVERGENT B0 ;  /* 0x0000000000007941 */ /* 0x000fea0003800200 */
.L_x_164:
[----:B------:R-:W-:Y:S01]  /*7a60*/  @!PT LDS RZ, [RZ] ;  /* 0x00000000fffff984 */ /* 0x000fe20000000800 */
[----:B------:R-:W-:Y:S01]  /*7a70*/  @!PT LDS RZ, [RZ] ;  /* 0x00000000fffff984 */ /* 0x000fe20000000800 */
[----:B------:R-:W-:Y:S01]  /*7a80*/  @!PT LDS RZ, [RZ] ;  /* 0x00000000fffff984 */ /* 0x000fe20000000800 */
[----:B------:R-:W-:Y:S01]  /*7a90*/  @!PT LDS RZ, [RZ] ;  /* 0x00000000fffff984 */ /* 0x000fe20000000800 */
[----:B------:R2:W-:Y:S06]  /*7aa0*/  MEMBAR.ALL.CTA ;  /* 0x0000000000007992 */ /* 0x0005ec0000008000 */
[----:B--2---:R-:W2:Y:S01]  /*7ab0*/  FENCE.VIEW.ASYNC.S ;  /* 0x00000000000073c6 */ /* 0x004ea20000000000 */
[----:B------:R-:W-:-:S09]  /*7ac0*/  UISETP.NE.AND UP0, UPT, UR41, URZ, UPT ;  /* 0x000000ff2900728c */ /* 0x000fd2000bf05270 */
[----:B------:R-:W-:Y:S05]  /*7ad0*/  BRA.U UP0, `(.L_x_166) ;  /* 0x0000000100047547 */ /* 0x000fea000b800000 */
[----:B------:R-:W-:Y:S05]  /*7ae0*/  BPT.TRAP 0x1 ;  /* 0x000000040000795c */ /* 0x000fea0000300000 */
.L_x_166:
[----:B--2---:R2:W-:Y:S01]  /*7af0*/  SYNCS.ARRIVE.TRANS64.A1T0 RZ, [R16+URZ+0xe0b8], RZ ;  /* 0x00e0b8ff10ff79a7 */ /* 0x0045e200081000ff */
[----:B------:R-:W-:Y:S01]  /*7b00*/  LOP3.LUT R43, R43, 0x1, RZ, 0x3c, !PT ;  /* 0x000000012b2b7812 */ /* 0x000fe200078e3cff */
[----:B------:R-:W-:Y:S06]  /*7b10*/  BRA `(.L_x_92) ;  /* 0x0000002c00207947 */ /* 0x000fec0003800000 */
.L_x_93:
[----:B------:R-:W-:Y:S01]  /*7b20*/  LEA R7, R7, 0x100, 0x8 ;  /* 0x0000010007077811 */ /* 0x000fe200078e40ff */
[----:B------:R-:W-:Y:S02]  /*7b30*/  UIADD3 UR5, UPT, UPT, UR5, 0x7f, URZ ;  /* 0x0000007f05057890 */ /* 0x000fe4000fffe0ff */
[----:B------:R-:W-:Y:S01]  /*7b40*/  UISETP.NE.AND UP0, UPT, UR40, URZ, UPT ;  /* 0x000000ff2800728c */ /* 0x000fe2000bf05270 */
[----:B------:R-:W-:Y:S01]  /*7b50*/  SHF.R.S32.HI R0, RZ, 0x1f, R7 ;  /* 0x0000001fff007819 */ /* 0x000fe20000011407 */
[----:B------:R-:W-:-:S03]  /*7b60*/  USHF.R.S32.HI UR4, URZ, 0x1f, UR5 ;  /* 0x0000001fff047899 */ /* 0x000fc60008011405 */
[----:B------:R-:W-:Y:S01]  /*7b70*/  LEA.HI R0, R0, R7, RZ, 0x7 ;  /* 0x0000000700007211 */ /* 0x000fe200078f38ff */
[----:B------:R-:W-:-:S04]  /*7b80*/  ULEA.HI UR4, UR4, UR5, URZ, 0x7 ;  /* 0x0000000504047291 */ /* 0x000fc8000f8f38ff */
[----:B------:R-:W-:Y:S01]  /*7b90*/  VIADD R22, R0, 0x7f ;  /* 0x0000007f00167836 */ /* 0x000fe20000000000 */
[----:B------:R-:W-:-:S04]  /*7ba0*/  USHF.R.S32.HI UR4, URZ, 0x7, UR4 ;  /* 0x00000007ff047899 */ /* 0x000fc80008011404 */
[----:B------:R-:W-:-:S04]  /*7bb0*/  SHF.R.S32.HI R22, RZ, 0x7, R22 ;  /* 0x00000007ff167819 */ /* 0x000fc80000011416 */
[----:B------:R-:W-:Y:S01]  /*7bc0*/  VIMNMX R22, PT, PT, R22, UR4, PT ;  /* 0x0000000416167c48 */ /* 0x000fe2000bfe0100 */
[----:B------:R-:W-:Y:S06]  /*7bd0*/  BRA.U !UP0, `(.L_x_167) ;  /* 0x0000000108047547 */ /* 0x000fec000b800000 */
[----:B------:R-:W-:Y:S05]  /*7be0*/  BPT.TRAP 0x1 ;  /* 0x000000040000795c */ /* 0x000fea0000300000 */
.L_x_167:
[----:B------:R-:W1:Y:S01]  /*7bf0*/  S2R R48, SR_CgaCtaId ;  /* 0x0000000000307919 */ /* 0x000e620000008800 */
[----:B------:R-:W-:Y:S01]  /*7c00*/  MOV R47, 0x400 ;  /* 0x00000400002f7802 */ /* 0x000fe20000000f00 */
[----:B------:R-:W-:Y:S01]  /*7c10*/  BSSY B0, `(.L_x_168) ;  /* 0x0000005000007945 */ /* 0x000fe20003800000 */
[----:B------:R-:W-:Y:S02]  /*7c20*/  SHF.L.U32 R0, R42, 0x1f, RZ ;  /* 0x0000001f2a007819 */ /* 0x000fe400000006ff */
[----:B-1----:R-:W-:-:S04]  /*7c30*/  LEA R47, R48, R47, 0x18 ;  /* 0x0000002f302f7211 */ /* 0x002fc800078ec0ff */
[----:B------:R-:W1:Y:S02]  /*7c40*/  SYNCS.PHASECHK.TRANS64.TRYWAIT P0, [R47+URZ+0xe070], R0 ;  /* 0x00e070002f0075a7 */ /* 0x000e6400080011ff */
[----:B-1----:R-:W-:Y:S05]  /*7c50*/  @!P0 BRA `(.L_x_169) ;  /* 0x0000012000f88947 */ /* 0x002fea0003800000 */
.L_x_418:
[----:B------:R-:W-:Y:S05]  /*7c60*/  BSYNC B0 ;  /* 0x0000000000007941 */ /* 0x000fea0003800000 */
.L_x_168:
[----:B------:R-:W-:-:S09]  /*7c70*/  UISETP.NE.AND UP0, UPT, UR40, URZ, UPT ;  /* 0x000000ff2800728c */ /* 0x000fd2000bf05270 */
[----:B------:R-:W-:Y:S05]  /*7c80*/  BRA.U !UP0, `(.L_x_170) ;  /* 0x0000000108047547 */ /* 0x000fea000b800000 */
[----:B------:R-:W-:Y:S05]  /*7c90*/  BPT.TRAP 0x1 ;  /* 0x000000040000795c */ /* 0x000fea0000300000 */
.L_x_170:
[----:B------:R-:W-:Y:S01]  /*7ca0*/  IADD3 R23, PT, PT, R47, 0xe078, RZ ;  /* 0x0000e0782f177810 */ /* 0x000fe20007ffe0ff */
[----:B------:R-:W-:-:S03]  /*7cb0*/  UISETP.NE.AND UP0, UPT, UR39, URZ, UPT ;  /* 0x000000ff2700728c */ /* 0x000fc6000bf05270 */
[----:B-1----:R-:W-:-:S04]  /*7cc0*/  PRMT R0, R48, 0x654, R23 ;  /* 0x0000065430007816 */ /* 0x002fc80000000017 */
[----:B------:R1:W-:Y:S02]  /*7cd0*/  SYNCS.ARRIVE.TRANS64.RED.A1T0 RZ, [R0+URZ], RZ ;  /* 0x000000ff00ff79a7 */ /* 0x0003e400081004ff */
[----:B------:R-:W-:Y:S05]  /*7ce0*/  BRA.U !UP0, `(.L_x_171) ;  /* 0x0000000108047547 */ /* 0x000fea000b800000 */
[----:B------:R-:W-:Y:S05]  /*7cf0*/  BPT.TRAP 0x1 ;  /* 0x000000040000795c */ /* 0x000fea0000300000 */
.L_x_171:
[----:B------:R-:W-:Y:S01]  /*7d00*/  IMAD.U32 R3, RZ, RZ, UR42 ;  /* 0x0000002aff037e24 */ /* 0x000fe2000f8e00ff */
[----:B------:R-:W-:-:S04]  /*7d10*/  ISETP.GE.AND P0, PT, R22, 0x2, PT ;  /* 0x000000021600780c */ /* 0x000fc80003f06270 */
[----:B------:R-:W-:-:S04]  /*7d20*/  SHF.L.U32 R4, R3, 0x1f, RZ ;  /* 0x0000001f03047819 */ /* 0x000fc800000006ff */
[----:B------:R-:W2:Y:S02]  /*7d30*/  SYNCS.PHASECHK.TRANS64.TRYWAIT P1, [R47+URZ+0xe080], R4 ;  /* 0x00e080042f0075a7 */ /* 0x000ea400080211ff */
[----:B--2---:R-:W-:Y:S05]  /*7d40*/  @!P1 BRA `(.L_x_172) ;  /* 0x0000012000d09947 */ /* 0x004fea0003800000 */
.L_x_419:
[----:B------:R-:W-:Y:S01]  /*7d50*/  LOP3.LUT R3, R42, 0x1, RZ, 0x3c, !PT ;  /* 0x000000012a037812 */ /* 0x000fe200078e3cff */
[----:B------:R-:W-:Y:S06]  /*7d60*/  @!P0 BRA `(.L_x_173) ;  /* 0x0000000c00308947 */ /* 0x000fec0003800000 */
.L_x_192:
[----:B------:R-:W-:Y:S05]  /*7d70*/  YIELD ;  /* 0x0000000000007946 */ /* 0x000fea0003800000 */
[----:B------:R-:W-:Y:S01]  /*7d80*/  UISETP.NE.AND UP0, UPT, UR40, URZ, UPT ;  /* 0x000000ff2800728c */ /* 0x000fe2000bf05270 */
[C---:B------:R-:W-:Y:S01]  /*7d90*/  ISETP.GT.U32.AND P0, PT, R22.reuse, 0x2, PT ;  /* 0x000000021600780c */ /* 0x040fe20003f04070 */
[----:B------:R-:W-:Y:S02]  /*7da0*/  IMAD.MOV.U32 R42, RZ, RZ, R3 ;  /* 0x000000ffff2a7224 */ /* 0x000fe400078e0003 */
[----:B------:R-:W-:Y:S01]  /*7db0*/  VIADD R22, R22, 0xffffffff ;  /* 0xffffffff16167836 */ /* 0x000fe20000000000 */
[----:B------:R-:W-:-:S04]  /*7dc0*/  P2R R49, PR, RZ, 0x1 ;  /* 0x00000001ff317803 */ /* 0x000fc80000000000 */
[----:B--2---:R-:W-:Y:S05]  /*7dd0*/  BRA.U !UP0, `(.L_x_174) ;  /* 0x0000000108047547 */ /* 0x004fea000b800000 */
[----:B------:R-:W-:Y:S05]  /*7de0*/  BPT.TRAP 0x1 ;  /* 0x000000040000795c */ /* 0x000fea0000300000 */
.L_x_174:
[----:B-1----:R-:W-:Y:S01]  /*7df0*/  SHF.L.U32 R0, R42, 0x1f, RZ ;  /* 0x0000001f2a007819 */ /* 0x002fe200000006ff */
[----:B------:R-:W-:-:S03]  /*7e00*/  IMAD.U32 R50, R41, 0x10000, RZ ;  /* 0x0001000029327824 */ /* 0x000fc600078e00ff */
[----:B------:R-:W1:Y:S02]  /*7e10*/  SYNCS.PHASECHK.TRANS64.TRYWAIT P0, [R47+URZ+0xe070], R0 ;  /* 0x00e070002f0075a7 */ /* 0x000e6400080011ff */
[----:B------:R-:W-:Y:S01]  /*7e20*/  LOP3.LUT R50, R50, 0x600000, RZ, 0xc0, !PT ;  /* 0x0060000032327812 */ /* 0x000fe200078ec0ff */
[----:B-1----:R-:W-:Y:S06]  /*7e30*/  @!P0 BRA `(.L_x_175) ;  /* 0x0000012000a88947 */ /* 0x002fec0003800000 */
.L_x_420:
[----:B------:R-:W-:Y:S05]  /*7e40*/  WARPSYNC.ALL ;  /* 0x0000000000007948 */ /* 0x000fea0003800000 */
[----:B------:R-:W-:Y:S01]  /*7e50*/  R2UR UR4, R50 ;  /* 0x00000000320472ca */ /* 0x000fe200000e0000 */
[----:B------:R-:W-:Y:S01]  /*7e60*/  UISETP.NE.AND UP0, UPT, UR41, URZ, UPT ;  /* 0x000000ff2900728c */ /* 0x000fe2000bf05270 */
[----:B------:R-:W-:Y:S01]  /*7e70*/  PLOP3.LUT P0, PT, PT, PT, PT, 0x80, 0x8 ;  /* 0x000000000008781c */ /* 0x000fe20003f0f070 */
[----:B------:R-:W-:-:S10]  /*7e80*/  IMAD.MOV.U32 R52, RZ, RZ, 0x3f800000 ;  /* 0x3f800000ff347424 */ /* 0x000fd400078e00ff */
[----:B--2---:R-:W2:Y:S02]  /*7e90*/  LDTM.x2 R4, tmem[UR4] ;  /* 0x00000004000479ee */ /* 0x004ea400080c0000 */
[----:B--2---:R-:W-:-:S13]  /*7ea0*/  FSETP.NEU.AND P2, PT, R4, R5, PT ;  /* 0x000000050400720b */ /* 0x004fda0003f4d000 */
[----:B-1----:R-:W1:Y:S01]  /*7eb0*/  @P2 LDC R0, c[0x0][0x704] ;  /* 0x0001c100ff002b82 */ /* 0x002e620000000800 */
[----:B------:R-:W-:-:S04]  /*7ec0*/  @P2 FADD R5, R4, -R5 ;  /* 0x8000000504052221 */ /* 0x000fc80000000000 */
[----:B-1----:R-:W-:-:S05]  /*7ed0*/  @P2 FMUL R5, R5, R0 ;  /* 0x0000000005052220 */ /* 0x002fca0000400000 */
[----:B------:R-:W-:-:S04]  /*7ee0*/  @P2 FSETP.GEU.AND P1, PT, R5, -126, PT ;  /* 0xc2fc00000500280b */ /* 0x000fc80003f2e000 */
[----:B------:R-:W-:-:S13]  /*7ef0*/  @P2 PLOP3.LUT P0, PT, P1, PT, PT, 0x80, 0x8 ;  /* 0x000000000008281c */ /* 0x000fda0000f0f070 */
[----:B------:R-:W-:-:S04]  /*7f00*/  @!P0 FMUL R5, R5, 0.5 ;  /* 0x3f00000005058820 */ /* 0x000fc80000400000 */
[----:B------:R-:W1:Y:S02]  /*7f10*/  @P2 MUFU.EX2 R0, R5 ;  /* 0x0000000500002308 */ /* 0x000e640000000800 */
[----:B-1----:R-:W-:-:S05]  /*7f20*/  @!P0 FMUL R0, R0, R0 ;  /* 0x0000000000008220 */ /* 0x002fca0000400000 */
[----:B------:R-:W-:Y:S01]  /*7f30*/  @P2 MOV R52, R0 ;  /* 0x0000000000342202 */ /* 0x000fe20000000f00 */
[----:B------:R-:W-:Y:S06]  /*7f40*/  BRA.U UP0, `(.L_x_176) ;  /* 0x0000000100047547 */ /* 0x000fec000b800000 */
[----:B------:R-:W-:Y:S05]  /*7f50*/  BPT.TRAP 0x1 ;  /* 0x000000040000795c */ /* 0x000fea0000300000 */
.L_x_176:
[----:B------:R-:W-:Y:S01]  /*7f60*/  IMAD.U32 R0, RZ, RZ, UR43 ;  /* 0x0000002bff007e24 */ /* 0x000fe2000f8e00ff */
[----:B------:R-:W-:-:S04]  /*7f70*/  FSETP.NEU.AND P1, PT, R52, 1, PT ;  /* 0x3f8000003400780b */ /* 0x000fc80003f2d000 */
[----:B------:R-:W-:-:S04]  /*7f80*/  SHF.L.U32 R0, R0, 0x1f, RZ ;  /* 0x0000001f00007819 */ /* 0x000fc800000006ff */
[----:B------:R-:W1:Y:S02]  /*7f90*/  SYNCS.PHASECHK.TRANS64.TRYWAIT P0, [R47+URZ+0xe090], R0 ;  /* 0x00e090002f0075a7 */ /* 0x000e6400080011ff */
[----:B-1----:R-:W-:Y:S05]  /*7fa0*/  @!P0 BRA `(.L_x_177) ;  /* 0x0000012000608947 */ /* 0x002fea0003800000 */
.L_x_421:
[----:B------:R-:W-:-:S13]  /*7fb0*/  VOTE.ANY P1, P1 ;  /* 0x0000000000ff7806 */ /* 0x000fda0000820100 */
[----:B------:R-:W-:Y:S05]  /*7fc0*/  @!P1 BRA `(.L_x_178) ;  /* 0x0000000000cc9947 */ /* 0x000fea0003800000 */
[----:B-1----:R-:W-:Y:S01]  /*7fd0*/  SHF.R.U32.HI R0, RZ, 0x5, R41 ;  /* 0x00000005ff007819 */ /* 0x002fe20000011629 */
[----:B------:R-:W-:Y:S01]  /*7fe0*/  BSSY.RECONVERGENT B6, `(.L_x_179) ;  /* 0x0000018000067945 */ /* 0x000fe20003800200 */
[----:B------:R-:W-:Y:S02]  /*7ff0*/  LOP3.LUT R51, R50, 0x100, RZ, 0xfc, !PT ;  /* 0x0000010032337812 */ /* 0x000fe400078efcff */
[----:B------:R-:W-:Y:S02]  /*8000*/  SHF.R.U32.HI R3, RZ, 0x15, R50 ;  /* 0x00000015ff037819 */ /* 0x000fe40000011632 */
[----:B------:R-:W-:Y:S02]  /*8010*/  LOP3.LUT R0, R0, 0x3, RZ, 0xc0, !PT ;  /* 0x0000000300007812 */ /* 0x000fe400078ec0ff */
[----:B------:R-:W-:Y:S02]  /*8020*/  R2UR UR4, R51 ;  /* 0x00000000330472ca */ /* 0x000fe400000e0000 */
[----:B------:R-:W-:-:S11]  /*8030*/  ISETP.NE.AND P0, PT, R0, R3, PT ;  /* 0x000000030000720c */ /* 0x000fd60003f05270 */
[----:B------:R-:W1:Y:S02]  /*8040*/  LDTM.x16 R24, tmem[UR4] ;  /* 0x00000004001879ee */ /* 0x000e640008240000 */
[----:B-1----:R-:W-:Y:S05]  /*8050*/  @!P0 BRA `(.L_x_180) ;  /* 0x0000000000408947 */ /* 0x002fea0003800000 */
[----:B------:R-:W-:Y:S01]  /*8060*/  MOV R14, 0x8 ;  /* 0x00000008000e7802 */ /* 0x000fe20000000f00 */
[----:B------:R-:W1:Y:S01]  /*8070*/  LDCU.64 UR8, c[0x4][0xb0] ;  /* 0x01001600ff0877ac */ /* 0x000e620008000a00 */
[----:B------:R-:W-:Y:S02]  /*8080*/  HFMA2 R12, -RZ, RZ, 0, 5.9604644775390625e-08 ;  /* 0x00000001ff0c7431 */ /* 0x000fe400000001ff */
[----:B------:R-:W-:Y:S01]  /*8090*/  IMAD.MOV.U32 R8, RZ, RZ, 0x192 ;  /* 0x00000192ff087424 */ /* 0x000fe200078e00ff */
[----:B------:R-:W2:Y:S01]  /*80a0*/  LDCU.64 UR6, c[0x4][0xb8] ;  /* 0x01001700ff0677ac */ /* 0x000ea20008000a00 */
[----:B------:R-:W3:Y:S01]  /*80b0*/  LDC.64 R14, c[0x4][R14] ;  /* 0x010000000e0e7b82 */ /* 0x000ee20000000a00 */
[----:B------:R-:W-:Y:S01]  /*80c0*/  IMAD.MOV.U32 R13, RZ, RZ, RZ ;  /* 0x000000ffff0d7224 */ /* 0x000fe200078e00ff */
[----:B------:R-:W4:Y:S01]  /*80d0*/  LDCU.64 UR4, c[0x4][0x30] ;  /* 0x01000600ff0477ac */ /* 0x000f220008000a00 */
[----:B-1----:R-:W-:Y:S01]  /*80e0*/  IMAD.U32 R4, RZ, RZ, UR8 ;  /* 0x00000008ff047e24 */ /* 0x002fe2000f8e00ff */
[----:B------:R-:W-:Y:S01]  /*80f0*/  MOV R5, UR9 ;  /* 0x0000000900057c02 */ /* 0x000fe20008000f00 */
[----:B--2---:R-:W-:Y:S01]  /*8100*/  IMAD.U32 R6, RZ, RZ, UR6 ;  /* 0x00000006ff067e24 */ /* 0x004fe2000f8e00ff */
[----:B------:R-:W-:Y:S01]  /*8110*/  MOV R7, UR7 ;  /* 0x0000000700077c02 */ /* 0x000fe20008000f00 */
[----:B----4-:R-:W-:Y:S01]  /*8120*/  IMAD.U32 R10, RZ, RZ, UR4 ;  /* 0x00000004ff0a7e24 */ /* 0x010fe2000f8e00ff */
[----:B------:R-:W-:-:S02]  /*8130*/  MOV R11, UR5 ;  /* 0x00000005000b7c02 */ /* 0x000fc40008000f00 */
[----:B------:R-:W-:-:S07]  /*8140*/  LEPC R20, `(.L_x_180) ;  /* 0x000000001014794e */ /* 0x000fce0000000000 */
[----:B---3--:R-:W-:Y:S05]  /*8150*/  CALL.ABS.NOINC R14 ;  /* 0x000000000e007343 */ /* 0x008fea0003c00000 */
.L_x_180:
[----:B------:R-:W-:Y:S05]  /*8160*/  BSYNC.RECONVERGENT B6 ;  /* 0x0000000000067941 */ /* 0x000fea0003800200 */
.L_x_179:
[----:B------:R-:W-:Y:S01]  /*8170*/  LOP3.LUT R0, R50, 0x110, RZ, 0xfc, !PT ;  /* 0x0000011032007812 */ /* 0x000fe200078efcff */
[----:B------:R-:W-:Y:S05]  /*8180*/  WARPSYNC.ALL ;  /* 0x0000000000007948 */ /* 0x000fea0003800000 */
[----:B------:R-:W-:Y:S02]  /*8190*/  R2UR UR4, R0 ;  /* 0x00000000000472ca */ /* 0x000fe400000e0000 */
[----:B------:R-:W-:Y:S02]  /*81a0*/  FSETP.NEU.AND P0, PT, R52, 1, PT ;  /* 0x3f8000003400780b */ /* 0x000fe40003f0d000 */
[----:B------:R-:W-:-:S09]  /*81b0*/  R2UR UR5, R51 ;  /* 0x00000000330572ca */ /* 0x000fd200000e0000 */
[----:B------:R-:W1:Y:S01]  /*81c0*/  LDTM.x16 R4, tmem[UR4] ;  /* 0x00000004000479ee */ /* 0x000e620008240000 */
[----:B------:R-:W-:Y:S01]  /*81d0*/  R2UR UR4, R0 ;  /* 0x00000000000472ca */ /* 0x000fe200000e0000 */
[C---:B------:R-:W-:Y:S02]  /*81e0*/  @P0 FMUL2 R24, R52.reuse.F32, R24.F32x2.HI_LO ;  /* 0x000000183418024a */ /* 0x040fe40000040000 */
[C---:B------:R-:W-:Y:S02]  /*81f0*/  @P0 FMUL2 R26, R52.reuse.F32, R26.F32x2.HI_LO ;  /* 0x0000001a341a024a */ /* 0x040fe40000040000 */
[C---:B------:R-:W-:Y:S02]  /*8200*/  @P0 FMUL2 R28, R52.reuse.F32, R28.F32x2.HI_LO ;  /* 0x0000001c341c024a */ /* 0x040fe40000040000 */
[C---:B------:R-:W-:Y:S02]  /*8210*/  @P0 FMUL2 R30, R52.reuse.F32, R30.F32x2.HI_LO ;  /* 0x0000001e341e024a */ /* 0x040fe40000040000 */
[----:B------:R-:W-:-:S02]  /*8220*/  @P0 FMUL2 R32, R52.F32, R32.F32x2.HI_LO ;  /* 0x000000203420024a */ /* 0x000fc40000040000 */
[C---:B------:R-:W-:Y:S02]  /*8230*/  @P0 FMUL2 R34, R52.reuse.F32, R34.F32x2.HI_LO ;  /* 0x000000223422024a */ /* 0x040fe40000040000 */
[C---:B------:R-:W-:Y:S02]  /*8240*/  @P0 FMUL2 R36, R52.reuse.F32, R36.F32x2.HI_LO ;  /* 0x000000243424024a */ /* 0x040fe40000040000 */
[----:B------:R-:W-:-:S04]  /*8250*/  @P0 FMUL2 R38, R52.F32, R38.F32x2.HI_LO ;  /* 0x000000263426024a */ /* 0x000fc80000040000 */
[----:B------:R2:W-:Y:S01]  /*8260*/  STTM.x16 tmem[UR5], R24 ;  /* 0x00000018000079ed */ /* 0x0005e20008240005 */
[C---:B-1----:R-:W-:Y:S02]  /*8270*/  @P0 FMUL2 R4, R52.reuse.F32, R4.F32x2.HI_LO ;  /* 0x000000043404024a */ /* 0x042fe40000040000 */
[C---:B------:R-:W-:Y:S02]  /*8280*/  @P0 FMUL2 R6, R52.reuse.F32, R6.F32x2.HI_LO ;  /* 0x000000063406024a */ /* 0x040fe40000040000 */
[C---:B------:R-:W-:Y:S02]  /*8290*/  @P0 FMUL2 R8, R52.reuse.F32, R8.F32x2.HI_LO ;  /* 0x000000083408024a */ /* 0x040fe40000040000 */
[C---:B------:R-:W-:Y:S02]  /*82a0*/  @P0 FMUL2 R10, R52.reuse.F32, R10.F32x2.HI_LO ;  /* 0x0000000a340a024a */ /* 0x040fe40000040000 */
[C---:B------:R-:W-:Y:S02]  /*82b0*/  @P0 FMUL2 R12, R52.reuse.F32, R12.F32x2.HI_LO ;  /* 0x0000000c340c024a */ /* 0x040fe40000040000 */
[----:B------:R-:W-:-:S02]  /*82c0*/  @P0 FMUL2 R14, R52.F32, R14.F32x2.HI_LO ;  /* 0x0000000e340e024a */ /* 0x000fc40000040000 */
[C---:B------:R-:W-:Y:S02]  /*82d0*/  @P0 FMUL2 R16, R52.reuse.F32, R16.F32x2.HI_LO ;  /* 0x000000103410024a */ /* 0x040fe40000040000 */
[----:B------:R-:W-:-:S04]  /*82e0*/  @P0 FMUL2 R18, R52.F32, R18.F32x2.HI_LO ;  /* 0x000000123412024a */ /* 0x000fc80000040000 */
[----:B------:R2:W-:Y:S02]  /*82f0*/  STTM.x16 tmem[UR4], R4 ;  /* 0x00000004000079ed */ /* 0x0005e40008240004 */
.L_x_178:
[----:B------:R-:W-:-:S09]  /*8300*/  UISETP.NE.AND UP0, UPT, UR39, URZ, UPT ;  /* 0x000000ff2700728c */ /* 0x000fd2000bf05270 */
[----:B------:R-:W-:Y:S05]  /*8310*/  BRA.U !UP0, `(.L_x_181) ;  /* 0x0000000108047547 */ /* 0x000fea000b800000 */
[----:B------:R-:W-:Y:S05]  /*8320*/  BPT.TRAP 0x1 ;  /* 0x000000040000795c */ /* 0x000fea0000300000 */
.L_x_181:
[----:B------:R-:W-:Y:S01]  /*8330*/  IADD3 R3, PT, PT, R47, 0xe088, RZ ;  /* 0x0000e0882f037810 */ /* 0x000fe20007ffe0ff */
[----:B------:R-:W-:Y:S02]  /*8340*/  UISETP.NE.AND UP0, UPT, UR41, URZ, UPT ;  /* 0x000000ff2900728c */ /* 0x000fe4000bf05270 */
[----:B------:R-:W-:Y:S01]  /*8350*/  ULOP3.LUT UR42, UR42, 0x1, URZ, 0x3c, !UPT ;  /* 0x000000012a2a7892 */ /* 0x000fe2000f8e3cff */
[----:B-1----:R-:W-:-:S04]  /*8360*/  PRMT R0, R48, 0x654, R3 ;  /* 0x0000065430007816 */ /* 0x002fc80000000003 */
[----:B------:R1:W-:Y:S01]  /*8370*/  SYNCS.ARRIVE.TRANS64.RED.A1T0 RZ, [R0+URZ], RZ ;  /* 0x000000ff00ff79a7 */ /* 0x0003e200081004ff */
[----:B------:R-:W3:Y:S01]  /*8380*/  FENCE.VIEW.ASYNC.T ;  /* 0x00000000000073c6 */ /* 0x000ee20000000200 */
[----:B------:R-:W-:Y:S05]  /*8390*/  BRA.U UP0, `(.L_x_182) ;  /* 0x0000000100087547 */ /* 0x000fea000b800000 */
[----:B------:R-:W-:Y:S05]  /*83a0*/  BPT.TRAP 0x1 ;  /* 0x000000040000795c */ /* 0x000fea0000300000 */
[----:B------:R-:W-:Y:S05]  /*83b0*/  BPT.TRAP 0x1 ;  /* 0x000000040000795c */ /* 0x000fea0000300000 */
.L_x_182:
[----:B------:R-:W-:Y:S01]  /*83c0*/  IADD3 R3, PT, PT, R47, 0xe0a0, RZ ;  /* 0x0000e0a02f037810 */ /* 0x000fe20007ffe0ff */
[----:B------:R-:W-:-:S03]  /*83d0*/  UISETP.NE.AND UP0, UPT, UR39, URZ, UPT ;  /* 0x000000ff2700728c */ /* 0x000fc6000bf05270 */
[----:B-1----:R-:W-:-:S04]  /*83e0*/  PRMT R0, R48, 0x654, R3 ;  /* 0x0000065430007816 */ /* 0x002fc80000000003 */
[----:B---3--:R1:W-:Y:S02]  /*83f0*/  SYNCS.ARRIVE.TRANS64.RED.A1T0 RZ, [R0+URZ], RZ ;  /* 0x000000ff00ff79a7 */ /* 0x0083e400081004ff */
[----:B------:R-:W-:Y:S05]  /*8400*/  BRA.U !UP0, `(.L_x_183) ;  /* 0x0000000108047547 */ /* 0x000fea000b800000 */
[----:B------:R-:W-:Y:S05]  /*8410*/  BPT.TRAP 0x1 ;  /* 0x000000040000795c */ /* 0x000fea0000300000 */
.L_x_183:
[----:B-1----:R-:W-:Y:S01]  /*8420*/  IMAD.U32 R0, RZ, RZ, UR42 ;  /* 0x0000002aff007e24 */ /* 0x002fe2000f8e00ff */
[----:B------:R-:W-:-:S04]  /*8430*/  LOP3.LUT R3, R50, 0x80, RZ, 0xfc, !PT ;  /* 0x0000008032037812 */ /* 0x000fc800078efcff */
[----:B------:R-:W-:-:S04]  /*8440*/  SHF.L.U32 R0, R0, 0x1f, RZ ;  /* 0x0000001f00007819 */ /* 0x000fc800000006ff */
[----:B------:R-:W1:Y:S02]  /*8450*/  SYNCS.PHASECHK.TRANS64.TRYWAIT P0, [R47+URZ+0xe080], R0 ;  /* 0x00e080002f0075a7 */ /* 0x000e6400080011ff */
[----:B-1----:R-:W-:Y:S05]  /*8460*/  @!P0 BRA `(.L_x_184) ;  /* 0x0000011c00448947 */ /* 0x002fea0003800000 */
.L_x_422:
        /* <DEDUP_REMOVED lines=17> */
.L_x_185:
[----:B------:R-:W-:Y:S01]  /*8580*/  IMAD.U32 R0, RZ, RZ, UR43 ;  /* 0x0000002bff007e24 */ /* 0x000fe2000f8e00ff */
[----:B------:R-:W-:-:S04]  /*8590*/  FSETP.NEU.AND P1, PT, R52, 1, PT ;  /* 0x3f8000003400780b */ /* 0x000fc80003f2d000 */
[----:B------:R-:W-:-:S04]  /*85a0*/  SHF.L.U32 R0, R0, 0x1f, RZ ;  /* 0x0000001f00007819 */ /* 0x000fc800000006ff */
[----:B------:R-:W1:Y:S02]  /*85b0*/  SYNCS.PHASECHK.TRANS64.TRYWAIT P0, [R47+URZ+0xe098], R0 ;  /* 0x00e098002f0075a7 */ /* 0x000e6400080011ff */
[----:B-1----:R-:W-:Y:S05]  /*85c0*/  @!P0 BRA `(.L_x_186) ;  /* 0x0000011c00008947 */ /* 0x002fea0003800000 */
.L_x_423:
        /* <DEDUP_REMOVED lines=27> */
.L_x_189:
[----:B------:R-:W-:Y:S05]  /*8780*/  BSYNC.RECONVERGENT B6 ;  /* 0x0000000000067941 */ /* 0x000fea0003800200 */
.L_x_188:
        /* <DEDUP_REMOVED lines=25> */
.L_x_187:
[----:B------:R-:W-:-:S09]  /*8920*/  UISETP.NE.AND UP0, UPT, UR40, URZ, UPT ;  /* 0x000000ff2800728c */ /* 0x000fd2000bf05270 */
[----:B------:R-:W-:Y:S05]  /*8930*/  BRA.U !UP0, `(.L_x_190) ;  /* 0x0000000108047547 */ /* 0x000fea000b800000 */
[----:B------:R-:W-:Y:S05]  /*8940*/  BPT.TRAP 0x1 ;  /* 0x000000040000795c */ /* 0x000fea0000300000 */
.L_x_190:
[----:B-1----:R-:W-:Y:S01]  /*8950*/  PRMT R0, R48, 0x654, R23 ;  /* 0x0000065430007816 */ /* 0x002fe20000000017 */
[----:B------:R-:W-:-:S03]  /*8960*/  UISETP.NE.AND UP0, UPT, UR41, URZ, UPT ;  /* 0x000000ff2900728c */ /* 0x000fc6000bf05270 */
[----:B------:R1:W-:Y:S01]  /*8970*/  SYNCS.ARRIVE.TRANS64.RED.A1T0 RZ, [R0+URZ], RZ ;  /* 0x000000ff00ff79a7 */ /* 0x0003e200081004ff */
[----:B------:R-:W3:Y:S05]  /*8980*/  FENCE.VIEW.ASYNC.T ;  /* 0x00000000000073c6 */ /* 0x000eea0000000200 */
[----:B------:R-:W-:Y:S05]  /*8990*/  BRA.U UP0, `(.L_x_191) ;  /* 0x0000000100087547 */ /* 0x000fea000b800000 */
[----:B------:R-:W-:Y:S05]  /*89a0*/  BPT.TRAP 0x1 ;  /* 0x000000040000795c */ /* 0x000fea0000300000 */
[----:B------:R-:W-:Y:S05]  /*89b0*/  BPT.TRAP 0x1 ;  /* 0x000000040000795c */ /* 0x000fea0000300000 */
.L_x_191:
[----:B------:R-:W-:Y:S01]  /*89c0*/  ISETP.NE.AND P0, PT, R49, RZ, PT ;  /* 0x000000ff3100720c */ /* 0x000fe20003f05270 */
[----:B------:R-:W-:Y:S01]  /*89d0*/  VIADD R3, R47, 0xe0a8 ;  /* 0x0000e0a82f037836 */ /* 0x000fe20000000000 */
[----:B------:R-:W-:-:S04]  /*89e0*/  ULOP3.LUT UR43, UR43, 0x1, URZ, 0x3c, !UPT ;  /* 0x000000012b2b7892 */ /* 0x000fc8000f8e3cff */
[----:B------:R-:W-:-:S04]  /*89f0*/  PRMT R3, R48, 0x654, R3 ;  /* 0x0000065430037816 */ /* 0x000fc80000000003 */
[----:B---3--:R3:W-:Y:S02]  /*8a00*/  SYNCS.ARRIVE.TRANS64.RED.A1T0 RZ, [R3+URZ], RZ ;  /* 0x000000ff03ff79a7 */ /* 0x0087e400081004ff */
[----:B---3--:R-:W-:Y:S01]  /*8a10*/  LOP3.LUT R3, R42, 0x1, RZ, 0x3c, !PT ;  /* 0x000000012a037812 */ /* 0x008fe200078e3cff */
[----:B------:R-:W-:Y:S06]  /*8a20*/  @P0 BRA `(.L_x_192) ;  /* 0xfffffff000d00947 */ /* 0x000fec000383ffff */
.L_x_173:
[----:B------:R-:W-:-:S09]  /*8a30*/  UISETP.NE.AND UP0, UPT, UR39, URZ, UPT ;  /* 0x000000ff2700728c */ /* 0x000fd2000bf05270 */
[----:B------:R-:W-:Y:S05]  /*8a40*/  BRA.U !UP0, `(.L_x_193) ;  /* 0x0000000108047547 */ /* 0x000fea000b800000 */
[----:B------:R-:W-:Y:S05]  /*8a50*/  BPT.TRAP 0x1 ;  /* 0x000000040000795c */ /* 0x000fea0000300000 */
.L_x_193:
[----:B--2---:R-:W-:Y:S01]  /*8a60*/  IADD3 R31, PT, PT, R47, 0xe088, RZ ;  /* 0x0000e0882f1f7810 */ /* 0x004fe20007ffe0ff */
[----:B------:R-:W-:-:S03]  /*8a70*/  UISETP.NE.AND UP0, UPT, UR40, URZ, UPT ;  /* 0x000000ff2800728c */ /* 0x000fc6000bf05270 */
[----:B------:R-:W-:-:S04]  /*8a80*/  PRMT R4, R48, 0x654, R31 ;  /* 0x0000065430047816 */ /* 0x000fc8000000001f */
[----:B------:R2:W-:Y:S02]  /*8a90*/  SYNCS.ARRIVE.TRANS64.RED.A1T0 RZ, [R4+URZ], RZ ;  /* 0x000000ff04ff79a7 */ /* 0x0005e400081004ff */
[----:B------:R-:W-:Y:S05]  /*8aa0*/  BRA.U !UP0, `(.L_x_194) ;  /* 0x0000000108047547 */ /* 0x000fea000b800000 */
[----:B------:R-:W-:Y:S05]  /*8ab0*/  BPT.TRAP 0x1 ;  /* 0x000000040000795c */ /* 0x000fea0000300000 */
.L_x_194:
[----:B--2---:R-:W-:Y:S01]  /*8ac0*/  SHF.L.U32 R4, R3, 0x1f, RZ ;  /* 0x0000001f03047819 */ /* 0x004fe200000006ff */
[----:B------:R-:W-:-:S03]  /*8ad0*/  IMAD.U32 R27, R41, 0x10000, RZ ;  /* 0x00010000291b7824 */ /* 0x000fc600078e00ff */
[----:B------:R-:W2:Y:S02]  /*8ae0*/  SYNCS.PHASECHK.TRANS64.TRYWAIT P0, [R47+URZ+0xe070], R4 ;  /* 0x00e070042f0075a7 */ /* 0x000ea400080011ff */
[----:B------:R-:W-:Y:S01]  /*8af0*/  LOP3.LUT R27, R27, 0x600000, RZ, 0xc0, !PT ;  /* 0x006000001b1b7812 */ /* 0x000fe200078ec0ff */
[----:B--2---:R-:W-:Y:S06]  /*8b00*/  @!P0 BRA `(.L_x_195) ;  /* 0x0000011400c48947 */ /* 0x004fec0003800000 */
.L_x_424:
[----:B------:R-:W-:Y:S05]  /*8b10*/  WARPSYNC.ALL ;  /* 0x0000000000007948 */ /* 0x000fea0003800000 */
[----:B------:R-:W-:Y:S01]  /*8b20*/  R2UR UR4, R27 ;  /* 0x000000001b0472ca */ /* 0x000fe200000e0000 */
[----:B------:R-:W-:-:S12]  /*8b30*/  UISETP.NE.AND UP0, UPT, UR40, URZ, UPT ;  /* 0x000000ff2800728c */ /* 0x000fd8000bf05270 */
[----:B------:R-:W3:Y:S02]  /*8b40*/  LDTM.x2 R22, tmem[UR4] ;  /* 0x00000004001679ee */ /* 0x000ee400080c0000 */
[----:B---3--:R-:W-:Y:S05]  /*8b50*/  BRA.U !UP0, `(.L_x_196) ;  /* 0x0000000108047547 */ /* 0x008fea000b800000 */
[----:B------:R-:W-:Y:S05]  /*8b60*/  BPT.TRAP 0x1 ;  /* 0x000000040000795c */ /* 0x000fea0000300000 */
.L_x_196:
[----:B------:R3:W-:Y:S01]  /*8b70*/  SYNCS.ARRIVE.TRANS64.RED.A1T0 RZ, [R0+URZ], RZ ;  /* 0x000000ff00ff79a7 */ /* 0x0007e200081004ff */
[----:B------:R-:W-:-:S09]  /*8b80*/  UISETP.NE.AND UP0, UPT, UR41, URZ, UPT ;  /* 0x000000ff2900728c */ /* 0x000fd2000bf05270 */
[----:B------:R-:W-:Y:S05]  /*8b90*/  BRA.U UP0, `(.L_x_197) ;  /* 0x0000000100047547 */ /* 0x000fea000b800000 */
[----:B------:R-:W-:Y:S05]  /*8ba0*/  BPT.TRAP 0x1 ;  /* 0x000000040000795c */ /* 0x000fea0000300000 */
.L_x_197:
[----:B-1-3--:R-:W-:-:S04]  /*8bb0*/  MOV R0, UR43 ;  /* 0x0000002b00007c02 */ /* 0x00afc80008000f00 */
[----:B------:R-:W-:-:S04]  /*8bc0*/  SHF.L.U32 R0, R0, 0x1f, RZ ;  /* 0x0000001f00007819 */ /* 0x000fc800000006ff */
[----:B------:R-:W1:Y:S02]  /*8bd0*/  SYNCS.PHASECHK.TRANS64.TRYWAIT P0, [R47+URZ+0xe090], R0 ;  /* 0x00e090002f0075a7 */ /* 0x000e6400080011ff */
[----:B-1----:R-:W-:Y:S05]  /*8be0*/  @!P0 BRA `(.L_x_198) ;  /* 0x0000011400a08947 */ /* 0x002fea0003800000 */
.L_x_425:
[----:B------:R-:W-:-:S09]  /*8bf0*/  UISETP.NE.AND UP0, UPT, UR41, URZ, UPT ;  /* 0x000000ff2900728c */ /* 0x000fd2000bf05270 */
[----:B------:R-:W-:Y:S05]  /*8c00*/  BRA.U UP0, `(.L_x_199) ;  /* 0x0000000100047547 */ /* 0x000fea000b800000 */
[----:B------:R-:W-:Y:S05]  /*8c10*/  BPT.TRAP 0x1 ;  /* 0x000000040000795c */ /* 0x000fea0000300000 */
.L_x_199:
[----:B-1----:R-:W-:Y:S01]  /*8c20*/  SHF.L.U32 R0, R43, 0x1f, RZ ;  /* 0x0000001f2b007819 */ /* 0x002fe200000006ff */
[----:B------:R1:W3:Y:S01]  /*8c30*/  MUFU.RCP R3, R22 ;  /* 0x0000001600037308 */ /* 0x0002e20000001000 */
[----:B------:R-:W-:Y:S02]  /*8c40*/  BSSY B0, `(.L_x_200) ;  /* 0x0000003000007945 */ /* 0x000fe40003800000 */
[----:B------:R-:W4:Y:S02]  /*8c50*/  SYNCS.PHASECHK.TRANS64.TRYWAIT P0, [R47+URZ+0xe0c0], R0 ;  /* 0x00e0c0002f0075a7 */ /* 0x000f2400080011ff */
[----:B-1-34-:R-:W-:Y:S05]  /*8c60*/  @!P0 BRA `(.L_x_201) ;  /* 0x0000011400948947 */ /* 0x01afea0003800000 */
.L_x_426:
[----:B------:R-:W-:Y:S05]  /*8c70*/  BSYNC B0 ;  /* 0x0000000000007941 */ /* 0x000fea0003800000 */
.L_x_200:
[----:B------:R-:W3:Y:S01]  /*8c80*/  LDCU UR4, c[0x0][0x708] ;  /* 0x0000e100ff0477ac */ /* 0x000ee20008000800 */
[----:B------:R-:W-:Y:S01]  /*8c90*/  FFMA R32, -R22, R3, 1 ;  /* 0x3f80000016207423 */ /* 0x000fe20000000103 */
[----:B------:R-:W4:Y:S03]  /*8ca0*/  LDC R30, c[0x0][0x708] ;  /* 0x0001c200ff1e7b82 */ /* 0x000f260000000800 */
[----:B------:R-:W-:Y:S01]  /*8cb0*/  FFMA R32, R3, R32, R3 ;  /* 0x0000002003207223 */ /* 0x000fe20000000003 */
[----:B---3--:R-:W-:-:S03]  /*8cc0*/  MOV R3, UR4 ;  /* 0x0000000400037c02 */ /* 0x008fc60008000f00 */
[----:B------:R-:W-:Y:S01]  /*8cd0*/  FFMA R5, R32, UR4, RZ ;  /* 0x0000000420057c23 */ /* 0x000fe200080000ff */
[----:B------:R-:W3:Y:S03]  /*8ce0*/  FCHK P0, R3, R22 ;  /* 0x0000001603007302 */ /* 0x000ee60000000000 */
[----:B-1----:R-:W-:-:S04]  /*8cf0*/  FFMA R0, -R22, R5, UR4 ;  /* 0x0000000416007e23 */ /* 0x002fc80008000105 */
[----:B------:R-:W-:Y:S01]  /*8d00*/  FFMA R32, R32, R0, R5 ;  /* 0x0000000020207223 */ /* 0x000fe20000000005 */
[----:B---3--:R-:W-:Y:S06]  /*8d10*/  @!P0 BRA `(.L_x_202) ;  /* 0x0000000000088947 */ /* 0x008fec0003800000 */
[----:B--2---:R-:W-:Y:S02]  /*8d20*/  MOV R4, 0x8d40 ;  /* 0x00008d4000047802 */ /* 0x004fe40000000f00 */
[----:B----4-:R-:W-:Y:S05]  /*8d30*/  CALL.REL.NOINC `($__internal_3_$__cuda_sm3x_div_rn_noftz_f32_slowpath) ;  /* 0x0000012000a47944 */ /* 0x010fea0003c00000 */
.L_x_202:
[----:B------:R-:W-:Y:S01]  /*8d40*/  LOP3.LUT R0, R27, 0x100, RZ, 0xfc, !PT ;  /* 0x000001001b007812 */ /* 0x000fe200078efcff */
[----:B------:R-:W-:Y:S05]  /*8d50*/  WARPSYNC.ALL ;  /* 0x0000000000007948 */ /* 0x000fea0003800000 */
[----:B------:R-:W-:Y:S01]  /*8d60*/  R2UR UR4, R0 ;  /* 0x00000000000472ca */ /* 0x000fe200000e0000 */
[----:B------:R-:W-:Y:S01]  /*8d70*/  IMAD.SHL.U32 R26, R41, 0x20, RZ ;  /* 0x00000020291a7824 */ /* 0x000fe200078e00ff */
[----:B------:R-:W1:Y:S04]  /*8d80*/  S2R R0, SR_SWINHI ;  /* 0x0000000000007919 */ /* 0x000e680000002f00 */
[----:B------:R-:W-:-:S07]  /*8d90*/  LOP3.LUT R26, R26, 0xfe0, RZ, 0xc0, !PT ;  /* 0x00000fe01a1a7812 */ /* 0x000fce00078ec0ff */
[----:B--2---:R-:W2:Y:S01]  /*8da0*/  LDTM.x16 R4, tmem[UR4] ;  /* 0x00000004000479ee */ /* 0x004ea20008240000 */
[----:B------:R-:W-:Y:S02]  /*8db0*/  MOV R28, R47 ;  /* 0x0000002f001c7202 */ /* 0x000fe40000000f00 */
[----:B-1----:R-:W-:Y:S01]  /*8dc0*/  MOV R29, R0 ;  /* 0x00000000001d7202 */ /* 0x002fe20000000f00 */
[----:B--2---:R-:W-:Y:S02]  /*8dd0*/  FMUL2 R24, R32.F32, R10.F32x2.HI_LO ;  /* 0x0000000a2018724a */ /* 0x004fe40000040000 */
[----:B------:R-:W-:-:S04]  /*8de0*/  IMAD.WIDE.U32 R10, R26, 0x2, R28 ;  /* 0x000000021a0a7825 */ /* 0x000fc800078e001c */
[C---:B------:R-:W-:Y:S01]  /*8df0*/  FMUL2 R20, R32.reuse.F32, R8.F32x2.HI_LO ;  /* 0x000000082014724a */ /* 0x040fe20000040000 */
[----:B------:R-:W-:Y:S01]  /*8e00*/  SHF.R.U32.HI R29, RZ, 0x5, R41 ;  /* 0x00000005ff1d7819 */ /* 0x000fe20000011629 */
[C---:B------:R-:W-:Y:S01]  /*8e10*/  FMUL2 R4, R32.reuse.F32, R4.F32x2.HI_LO ;  /* 0x000000042004724a */ /* 0x040fe20000040000 */
[----:B------:R-:W-:Y:S01]  /*8e20*/  SHF.R.U32.HI R28, RZ, 0x15, R27 ;  /* 0x00000015ff1c7819 */ /* 0x000fe2000001161b */
[----:B------:R-:W-:Y:S01]  /*8e30*/  FMUL2 R6, R32.F32, R6.F32x2.HI_LO ;  /* 0x000000062006724a */ /* 0x000fe20000040000 */
[----:B------:R-:W-:Y:S01]  /*8e40*/  IADD3 R0, P1, PT, R10, 0xa000, RZ ;  /* 0x0000a0000a007810 */ /* 0x000fe20007f3e0ff */
[----:B------:R-:W-:Y:S01]  /*8e50*/  FMUL2 R12, R32.F32, R12.F32x2.HI_LO ;  /* 0x0000000c200c724a */ /* 0x000fe20000040000 */
[----:B------:R-:W-:Y:S01]  /*8e60*/  IADD3 R3, P0, PT, R10, 0xa010, RZ ;  /* 0x0000a0100a037810 */ /* 0x000fe20007f1e0ff */
[C---:B------:R-:W-:Y:S01]  /*8e70*/  FMUL2 R14, R32.reuse.F32, R14.F32x2.HI_LO ;  /* 0x0000000e200e724a */ /* 0x040fe20000040000 */
[----:B------:R-:W-:Y:S01]  /*8e80*/  F2FP.F16.F32.PACK_AB R10, R21, R20 ;  /* 0x00000014150a723e */ /* 0x000fe200000000ff */
[--C-:B------:R-:W-:Y:S01]  /*8e90*/  IMAD.X R35, RZ, RZ, R11.reuse, P1 ;  /* 0x000000ffff237224 */ /* 0x100fe200008e060b */
[----:B------:R-:W-:Y:S01]  /*8ea0*/  F2FP.F16.F32.PACK_AB R8, R5, R4 ;  /* 0x000000040508723e */ /* 0x000fe200000000ff */
[----:B------:R-:W-:Y:S01]  /*8eb0*/  IMAD.X R21, RZ, RZ, R11, P0 ;  /* 0x000000ffff157224 */ /* 0x000fe200000e060b */
[----:B------:R-:W-:Y:S01]  /*8ec0*/  F2FP.F16.F32.PACK_AB R9, R7, R6 ;  /* 0x000000060709723e */ /* 0x000fe200000000ff */
[----:B------:R-:W-:Y:S01]  /*8ed0*/  FMUL2 R16, R32.F32, R16.F32x2.HI_LO ;  /* 0x000000102010724a */ /* 0x000fe20000040000 */
[----:B------:R-:W-:Y:S01]  /*8ee0*/  SHF.R.U64 R7, R0, 0x3, R35 ;  /* 0x0000000300077819 */ /* 0x000fe20000001223 */
[----:B------:R-:W-:Y:S01]  /*8ef0*/  FMUL2 R18, R32.F32, R18.F32x2.HI_LO ;  /* 0x000000122012724a */ /* 0x000fe20000040000 */
[----:B------:R-:W-:-:S02]  /*8f00*/  F2FP.F16.F32.PACK_AB R4, R13, R12 ;  /* 0x0000000c0d04723e */ /* 0x000fc400000000ff */
[----:B------:R-:W-:Y:S02]  /*8f10*/  SHF.R.U64 R12, R3, 0x3, R21 ;  /* 0x00000003030c7819 */ /* 0x000fe40000001215 */
[----:B------:R-:W-:Y:S02]  /*8f20*/  F2FP.F16.F32.PACK_AB R11, R25, R24 ;  /* 0x00000018190b723e */ /* 0x000fe400000000ff */
[----:B------:R-:W-:Y:S02]  /*8f30*/  LOP3.LUT R34, R0, 0x30, R7, 0x78, !PT ;  /* 0x0000003000227812 */ /* 0x000fe400078e7807 */
[----:B------:R-:W-:Y:S02]  /*8f40*/  F2FP.F16.F32.PACK_AB R5, R15, R14 ;  /* 0x0000000e0f05723e */ /* 0x000fe400000000ff */
[----:B------:R-:W-:Y:S01]  /*8f50*/  F2FP.F16.F32.PACK_AB R6, R17, R16 ;  /* 0x000000101106723e */ /* 0x000fe200000000ff */
[----:B------:R1:W-:Y:S01]  /*8f60*/  ST.E.128 desc[UR44][R34.64], R8 ;  /* 0x0000000822007985 */ /* 0x0003e2000c101d2c */
[----:B------:R-:W-:-:S02]  /*8f70*/  LOP3.LUT R20, R3, 0x30, R12, 0x78, !PT ;  /* 0x0000003003147812 */ /* 0x000fc400078e780c */
[----:B------:R-:W-:Y:S02]  /*8f80*/  F2FP.F16.F32.PACK_AB R7, R19, R18 ;  /* 0x000000121307723e */ /* 0x000fe400000000ff */
[----:B------:R-:W-:-:S03]  /*8f90*/  LOP3.LUT R29, R29, 0x3, RZ, 0xc0, !PT ;  /* 0x000000031d1d7812 */ /* 0x000fc600078ec0ff */
[----:B------:R1:W-:Y:S01]  /*8fa0*/  ST.E.128 desc[UR44][R20.64], R4 ;  /* 0x0000000414007985 */ /* 0x0003e2000c101d2c */
[----:B------:R-:W-:-:S13]  /*8fb0*/  ISETP.NE.AND P0, PT, R29, R28, PT ;  /* 0x0000001c1d00720c */ /* 0x000fda0003f05270 */
[----:B------:R-:W-:Y:S05]  /*8fc0*/  @!P0 BRA `(.L_x_203) ;  /* 0x0000000000408947 */ /* 0x000fea0003800000 */
[----:B------:R-:W-:Y:S01]  /*8fd0*/  MOV R14, 0x8 ;  /* 0x00000008000e7802 */ /* 0x000fe20000000f00 */
[----:B------:R-:W2:Y:S01]  /*8fe0*/  LDCU.64 UR6, c[0x4][0xb0] ;  /* 0x01001600ff0677ac */ /* 0x000ea20008000a00 */
[----:B------:R-:W-:Y:S02]  /*8ff0*/  HFMA2 R12, -RZ, RZ, 0, 5.9604644775390625e-08 ;  /* 0x00000001ff0c7431 */ /* 0x000fe400000001ff */
[----:B-1----:R-:W-:Y:S01]  /*9000*/  IMAD.MOV.U32 R8, RZ, RZ, 0x192 ;  /* 0x00000192ff087424 */ /* 0x002fe200078e00ff */
[----:B------:R-:W1:Y:S01]  /*9010*/  LDCU.64 UR4, c[0x4][0xb8] ;  /* 0x01001700ff0477ac */ /* 0x000e620008000a00 */
[----:B------:R-:W3:Y:S01]  /*9020*/  LDC.64 R14, c[0x4][R14] ;  /* 0x010000000e0e7b82 */ /* 0x000ee20000000a00 */
[----:B------:R-:W-:Y:S01]  /*9030*/  IMAD.MOV.U32 R13, RZ, RZ, RZ ;  /* 0x000000ffff0d7224 */ /* 0x000fe200078e00ff */
[----:B------:R-:W5:Y:S01]  /*9040*/  LDCU.64 UR8, c[0x4][0x40] ;  /* 0x01000800ff0877ac */ /* 0x000f620008000a00 */
[----:B--2---:R-:W-:Y:S01]  /*9050*/  IMAD.U32 R4, RZ, RZ, UR6 ;  /* 0x00000006ff047e24 */ /* 0x004fe2000f8e00ff */
[----:B------:R-:W-:Y:S01]  /*9060*/  MOV R5, UR7 ;  /* 0x0000000700057c02 */ /* 0x000fe20008000f00 */
[----:B-1----:R-:W-:Y:S01]  /*9070*/  IMAD.U32 R6, RZ, RZ, UR4 ;  /* 0x00000004ff067e24 */ /* 0x002fe2000f8e00ff */
[----:B------:R-:W-:Y:S01]  /*9080*/  MOV R7, UR5 ;  /* 0x0000000500077c02 */ /* 0x000fe20008000f00 */
[----:B-----5:R-:W-:Y:S01]  /*9090*/  IMAD.U32 R10, RZ, RZ, UR8 ;  /* 0x00000008ff0a7e24 */ /* 0x020fe2000f8e00ff */
[----:B------:R-:W-:-:S02]  /*90a0*/  MOV R11, UR9 ;  /* 0x00000009000b7c02 */ /* 0x000fc40008000f00 */
[----:B------:R-:W-:-:S07]  /*90b0*/  LEPC R20, `(.L_x_203) ;  /* 0x000000001014794e */ /* 0x000fce0000000000 */
[----:B---34-:R-:W-:Y:S05]  /*90c0*/  CALL.ABS.NOINC R14 ;  /* 0x000000000e007343 */ /* 0x018fea0003c00000 */
.L_x_203:
[----:B------:R-:W-:Y:S01]  /*90d0*/  LOP3.LUT R0, R27, 0x110, RZ, 0xfc, !PT ;  /* 0x000001101b007812 */ /* 0x000fe200078efcff */
[----:B------:R-:W-:Y:S05]  /*90e0*/  WARPSYNC.ALL ;  /* 0x0000000000007948 */ /* 0x000fea0003800000 */
[----:B------:R-:W-:Y:S02]  /*90f0*/  R2UR UR4, R0 ;  /* 0x00000000000472ca */ /* 0x000fe400000e0000 */
[----:B------:R-:W2:Y:S11]  /*9100*/  S2R R0, SR_SWINHI ;  /* 0x0000000000007919 */ /* 0x000eb60000002f00 */
[----:B-1----:R-:W1:Y:S01]  /*9110*/  LDTM.x16 R4, tmem[UR4] ;  /* 0x00000004000479ee */ /* 0x002e620008240000 */
[----:B------:R-:W3:Y:S02]  /*9120*/  LDCU.64 UR4, c[0x0][0x880] ;  /* 0x00011000ff0477ac */ /* 0x000ee40008000a00 */
[----:B---3--:R-:W-:Y:S01]  /*9130*/  UISETP.NE.U32.AND UP0, UPT, UR4, URZ, UPT ;  /* 0x000000ff0400728c */ /* 0x008fe2000bf05070 */
[----:B------:R-:W-:-:S02]  /*9140*/  MOV R34, R47 ;  /* 0x0000002f00227202 */ /* 0x000fc40000000f00 */
[----:B--2---:R-:W-:Y:S01]  /*9150*/  MOV R35, R0 ;  /* 0x0000000000237202 */ /* 0x004fe20000000f00 */
[----:B------:R-:W-:Y:S01]  /*9160*/  UISETP.NE.AND.EX UP0, UPT, UR5, URZ, UPT, UP0 ;  /* 0x000000ff0500728c */ /* 0x000fe2000bf05300 */
[----:B-1----:R-:W-:Y:S02]  /*9170*/  FMUL2 R6, R32.F32, R6.F32x2.HI_LO ;  /* 0x000000062006724a */ /* 0x002fe40000040000 */
[----:B------:R-:W-:-:S04]  /*9180*/  IMAD.WIDE.U32 R34, R26, 0x2, R34 ;  /* 0x000000021a227825 */ /* 0x000fc800078e0022 */
[C---:B------:R-:W-:Y:S02]  /*9190*/  FMUL2 R20, R32.reuse.F32, R8.F32x2.HI_LO ;  /* 0x000000082014724a */ /* 0x040fe40000040000 */
[C---:B------:R-:W-:Y:S01]  /*91a0*/  FMUL2 R4, R32.reuse.F32, R4.F32x2.HI_LO ;  /* 0x000000042004724a */ /* 0x040fe20000040000 */
[----:B------:R-:W-:Y:S01]  /*91b0*/  F2FP.F16.F32.PACK_AB R9, R7, R6 ;  /* 0x000000060709723e */ /* 0x000fe200000000ff */
[----:B------:R-:W-:Y:S01]  /*91c0*/  FMUL2 R24, R32.F32, R10.F32x2.HI_LO ;  /* 0x0000000a2018724a */ /* 0x000fe20000040000 */
[----:B------:R-:W-:Y:S01]  /*91d0*/  IADD3 R0, P1, PT, R34, 0xa030, RZ ;  /* 0x0000a03022007810 */ /* 0x000fe20007f3e0ff */
[----:B------:R-:W-:Y:S01]  /*91e0*/  FMUL2 R12, R32.F32, R12.F32x2.HI_LO ;  /* 0x0000000c200c724a */ /* 0x000fe20000040000 */
[----:B------:R-:W-:Y:S01]  /*91f0*/  IADD3 R3, P0, PT, R34, 0xa020, RZ ;  /* 0x0000a02022037810 */ /* 0x000fe20007f1e0ff */
[----:B------:R-:W-:Y:S01]  /*9200*/  FMUL2 R14, R32.F32, R14.F32x2.HI_LO ;  /* 0x0000000e200e724a */ /* 0x000fe20000040000 */
[----:B------:R-:W-:Y:S01]  /*9210*/  F2FP.F16.F32.PACK_AB R8, R5, R4 ;  /* 0x000000040508723e */ /* 0x000fe200000000ff */
[----:B------:R-:W-:-:S02]  /*9220*/  IMAD.X R33, RZ, RZ, R35, P1 ;  /* 0x000000ffff217224 */ /* 0x000fc400008e0623 */
[C---:B------:R-:W-:Y:S02]  /*9230*/  FMUL2 R16, R32.reuse.F32, R16.F32x2.HI_LO ;  /* 0x000000102010724a */ /* 0x040fe40000040000 */
[----:B------:R-:W-:Y:S02]  /*9240*/  IMAD.X R35, RZ, RZ, R35, P0 ;  /* 0x000000ffff237224 */ /* 0x000fe400000e0623 */
[----:B------:R-:W-:Y:S01]  /*9250*/  FMUL2 R18, R32.F32, R18.F32x2.HI_LO ;  /* 0x000000122012724a */ /* 0x000fe20000040000 */
[----:B------:R-:W-:Y:S02]  /*9260*/  F2FP.F16.F32.PACK_AB R10, R21, R20 ;  /* 0x00000014150a723e */ /* 0x000fe400000000ff */
[----:B------:R-:W-:Y:S02]  /*9270*/  SHF.R.U64 R7, R0, 0x3, R33 ;  /* 0x0000000300077819 */ /* 0x000fe40000001221 */
[----:B------:R-:W-:Y:S02]  /*9280*/  SHF.R.U64 R6, R3, 0x3, R35 ;  /* 0x0000000303067819 */ /* 0x000fe40000001223 */
[----:B------:R-:W-:-:S02]  /*9290*/  F2FP.F16.F32.PACK_AB R11, R25, R24 ;  /* 0x00000018190b723e */ /* 0x000fc400000000ff */
[----:B------:R-:W-:Y:S02]  /*92a0*/  LOP3.LUT R34, R3, 0x30, R6, 0x78, !PT ;  /* 0x0000003003227812 */ /* 0x000fe400078e7806 */
[----:B------:R-:W-:Y:S02]  /*92b0*/  LOP3.LUT R32, R0, 0x30, R7, 0x78, !PT ;  /* 0x0000003000207812 */ /* 0x000fe400078e7807 */
[----:B------:R-:W-:Y:S01]  /*92c0*/  F2FP.F16.F32.PACK_AB R4, R13, R12 ;  /* 0x0000000c0d04723e */ /* 0x000fe200000000ff */
[----:B------:R1:W-:Y:S01]  /*92d0*/  ST.E.128 desc[UR44][R34.64], R8 ;  /* 0x0000000822007985 */ /* 0x0003e2000c101d2c */
[----:B------:R-:W-:Y:S02]  /*92e0*/  F2FP.F16.F32.PACK_AB R5, R15, R14 ;  /* 0x0000000e0f05723e */ /* 0x000fe400000000ff */
[----:B------:R-:W-:Y:S02]  /*92f0*/  F2FP.F16.F32.PACK_AB R6, R17, R16 ;  /* 0x000000101106723e */ /* 0x000fe400000000ff */
[----:B------:R-:W-:-:S05]  /*9300*/  F2FP.F16.F32.PACK_AB R7, R19, R18 ;  /* 0x000000121307723e */ /* 0x000fca00000000ff */
[----:B------:R1:W-:Y:S01]  /*9310*/  ST.E.128 desc[UR44][R32.64], R4 ;  /* 0x0000000420007985 */ /* 0x0003e2000c101d2c */
[----:B------:R-:W-:Y:S01]  /*9320*/  @!PT LDS RZ, [RZ] ;  /* 0x00000000fffff984 */ /* 0x000fe20000000800 */
[----:B------:R-:W-:Y:S01]  /*9330*/  @!PT LDS RZ, [RZ] ;  /* 0x00000000fffff984 */ /* 0x000fe20000000800 */
[----:B------:R-:W-:Y:S01]  /*9340*/  @!PT LDS RZ, [RZ] ;  /* 0x00000000fffff984 */ /* 0x000fe20000000800 */
[----:B------:R-:W-:Y:S01]  /*9350*/  @!PT LDS RZ, [RZ] ;  /* 0x00000000fffff984 */ /* 0x000fe20000000800 */
[----:B------:R2:W-:Y:S06]  /*9360*/  MEMBAR.ALL.CTA ;  /* 0x0000000000007992 */ /* 0x0005ec0000008000 */
[----:B--2---:R-:W2:Y:S01]  /*9370*/  FENCE.VIEW.ASYNC.S ;  /* 0x00000000000073c6 */ /* 0x004ea20000000000 */
[----:B------:R-:W-:Y:S05]  /*9380*/  BRA.U !UP0, `(.L_x_204) ;  /* 0x0000000508347547 */ /* 0x000fea000b800000 */
[C---:B------:R-:W-:Y:S01]  /*9390*/  FSETP.GEU.AND P0, PT, R22.reuse, 1.175494350822287508e-38, PT ;  /* 0x008000001600780b */ /* 0x040fe20003f0e000 */
[----:B-1----:R-:W1:Y:S01]  /*93a0*/  LDC R4, c[0x0][0x904] ;  /* 0x00024100ff047b82 */ /* 0x002e620000000800 */
[----:B------:R-:W-:Y:S01]  /*93b0*/  MOV R3, 0x3e055027 ;  /* 0x3e05502700037802 */ /* 0x000fe20000000f00 */
[----:B------:R-:W3:Y:S01]  /*93c0*/  LDCU.64 UR4, c[0x0][0x908] ;  /* 0x00012100ff0477ac */ /* 0x000ee20008000a00 */
[----:B------:R-:W-:Y:S01]  /*93d0*/  FSEL R8, RZ, -23, P0 ;  /* 0xc1b80000ff087808 */ /* 0x000fe20000000000 */
[----:B------:R-:W-:Y:S08]  /*93e0*/  BSSY.RECONVERGENT B0, `(.L_x_204) ;  /* 0x0000047000007945 */ /* 0x000ff00003800200 */
[----:B------:R-:W-:-:S05]  /*93f0*/  @!P0 FMUL R22, R22, 8388608 ;  /* 0x4b00000016168820 */ /* 0x000fca0000400000 */
[C---:B------:R-:W-:Y:S02]  /*9400*/  IADD3 R5, PT, PT, R22.reuse, -0x3f2aaaab, RZ ;  /* 0xc0d5555516057810 */ /* 0x040fe40007ffe0ff */
[----:B------:R-:W-:Y:S01]  /*9410*/  ISETP.GT.U32.AND P1, PT, R22, 0x7f7fffff, PT ;  /* 0x7f7fffff1600780c */ /* 0x000fe20003f24070 */
[----:B---3--:R-:W-:Y:S01]  /*9420*/  IMAD.HI.U32 R0, R45, UR4, RZ ;  /* 0x000000042d007c27 */ /* 0x008fe2000f8e00ff */
[----:B------:R-:W-:Y:S01]  /*9430*/  LOP3.LUT R5, R5, 0xff800000, RZ, 0xc0, !PT ;  /* 0xff80000005057812 */ /* 0x000fe200078ec0ff */
[----:B------:R-:W3:Y:S01]  /*9440*/  LDCU UR4, c[0x0][0x380] ;  /* 0x00007000ff0477ac */ /* 0x000ee20008000800 */
[----:B-1----:R-:W-:Y:S02]  /*9450*/  ISETP.NE.AND P0, PT, R4, 0x1, PT ;  /* 0x000000010400780c */ /* 0x002fe40003f05270 */
[-C--:B------:R-:W-:Y:S02]  /*9460*/  IADD3 R6, PT, PT, R22, -R5.reuse, RZ ;  /* 0x8000000516067210 */ /* 0x080fe40007ffe0ff */
[----:B------:R-:W-:Y:S01]  /*9470*/  SHF.R.U32.HI R0, RZ, UR5, R0 ;  /* 0x00000005ff007c19 */ /* 0x000fe20008011600 */
[----:B------:R-:W1:Y:S01]  /*9480*/  LDCU UR5, c[0x0][0x700] ;  /* 0x0000e000ff0577ac */ /* 0x000e620008000800 */
[----:B------:R-:W-:Y:S01]  /*9490*/  I2FP.F32.S32 R5, R5 ;  /* 0x0000000500057245 */ /* 0x000fe20000201400 */
[----:B------:R-:W-:Y:S01]  /*94a0*/  FADD R6, R6, -1 ;  /* 0xbf80000006067421 */ /* 0x000fe20000000000 */
[----:B------:R-:W-:-:S03]  /*94b0*/  SEL R0, R45, R0, !P0 ;  /* 0x000000002d007207 */ /* 0x000fc60004000000 */
[----:B------:R-:W-:Y:S01]  /*94c0*/  FFMA R3, R6, -R3, 0.14084610342979431152 ;  /* 0x3e1039f606037423 */ /* 0x000fe20000000803 */
[----:B------:R-:W-:Y:S01]  /*94d0*/  IADD3 R0, PT, PT, -R0, RZ, RZ ;  /* 0x000000ff00007210 */ /* 0x000fe20007ffe1ff */
[----:B------:R-:W-:Y:S02]  /*94e0*/  FFMA R5, R5, 1.1920928955078125e-07, R8 ;  /* 0x3400000005057823 */ /* 0x000fe40000000008 */
[----:B------:R-:W-:Y:S02]  /*94f0*/  FFMA R3, R6, R3, -0.12148627638816833496 ;  /* 0xbdf8cdcc06037423 */ /* 0x000fe40000000003 */
[----:B------:R-:W-:Y:S02]  /*9500*/  IMAD R7, R4, R0, R45 ;  /* 0x0000000004077224 */ /* 0x000fe400078e022d */
[----:B------:R-:W-:-:S04]  /*9510*/  FFMA R3, R6, R3, 0.13980610668659210205 ;  /* 0x3e0f295506037423 */ /* 0x000fc80000000003 */
[----:B------:R-:W-:-:S04]  /*9520*/  FFMA R3, R6, R3, -0.16684235632419586182 ;  /* 0xbe2ad8b906037423 */ /* 0x000fc80000000003 */
[----:B------:R-:W-:-:S04]  /*9530*/  FFMA R3, R6, R3, 0.20012299716472625732 ;  /* 0x3e4ced0b06037423 */ /* 0x000fc80000000003 */
[----:B------:R-:W-:-:S04]  /*9540*/  FFMA R3, R6, R3, -0.24999669194221496582 ;  /* 0xbe7fff2206037423 */ /* 0x000fc80000000003 */
[----:B------:R-:W-:-:S04]  /*9550*/  FFMA R3, R6, R3, 0.33333182334899902344 ;  /* 0x3eaaaa7806037423 */ /* 0x000fc80000000003 */
[----:B------:R-:W-:-:S04]  /*9560*/  FFMA R3, R6, R3, -0.5 ;  /* 0xbf00000006037423 */ /* 0x000fc80000000003 */
[----:B------:R-:W-:-:S04]  /*9570*/  FMUL R3, R6, R3 ;  /* 0x0000000306037220 */ /* 0x000fc80000400000 */
[----:B------:R-:W-:Y:S01]  /*9580*/  FFMA R6, R6, R3, R6 ;  /* 0x0000000306067223 */ /* 0x000fe20000000006 */
[----:B------:R-:W-:-:S03]  /*9590*/  MOV R3, 0x7f800000 ;  /* 0x7f80000000037802 */ /* 0x000fc60000000f00 */
[----:B------:R-:W-:Y:S02]  /*95a0*/  FFMA R5, R5, 0.69314718246459960938, R6 ;  /* 0x3f31721805057823 */ /* 0x000fe40000000006 */
[C---:B------:R-:W-:Y:S01]  /*95b0*/  @P1 FFMA R5, R22.reuse, R3, +INF ;  /* 0x7f80000016051423 */ /* 0x040fe20000000003 */
[----:B------:R-:W-:Y:S02]  /*95c0*/  LEA R3, R7, R44, 0x8 ;  /* 0x0000002c07037211 */ /* 0x000fe400078e40ff */
[----:B------:R-:W-:Y:S02]  /*95d0*/  FSETP.NEU.AND P1, PT, R22, RZ, PT ;  /* 0x000000ff1600720b */ /* 0x000fe40003f2d000 */
[----:B---3--:R-:W-:Y:S02]  /*95e0*/  ISETP.GE.AND P0, PT, R3, UR4, PT ;  /* 0x0000000403007c0c */ /* 0x008fe4000bf06270 */
[----:B------:R-:W-:-:S05]  /*95f0*/  FSEL R0, R5, -INF , P1 ;  /* 0xff80000005007808 */ /* 0x000fca0000800000 */
[----:B-1----:R-:W-:-:S06]  /*9600*/  FFMA R23, R23, UR5, R0 ;  /* 0x0000000517177c23 */ /* 0x002fcc0008000000 */
[----:B------:R-:W-:Y:S05]  /*9610*/  @P0 BRA `(.L_x_205) ;  /* 0x00000000008c0947 */ /* 0x000fea0003800000 */
[----:B------:R-:W1:Y:S01]  /*9620*/  LDC R7, c[0x0][0x38c] ;  /* 0x0000e300ff077b82 */ /* 0x000e620000000800 */
[----:B------:R-:W3:Y:S01]  /*9630*/  LDCU UR6, c[0x0][0x890] ;  /* 0x00011200ff0677ac */ /* 0x000ee20008000800 */
[----:B------:R-:W5:Y:S01]  /*9640*/  LDCU.64 UR4, c[0x0][0x888] ;  /* 0x00011100ff0477ac */ /* 0x000f620008000a00 */
[----:B---3--:R-:W-:Y:S01]  /*9650*/  IMAD R3, R40, UR6, R3 ;  /* 0x0000000628037c24 */ /* 0x008fe2000f8e0203 */
[----:B-1----:R-:W-:-:S04]  /*9660*/  IABS R5, R7 ;  /* 0x0000000700057213 */ /* 0x002fc80000000000 */
[----:B------:R-:W1:Y:S08]  /*9670*/  I2F.RP R10, R5 ;  /* 0x00000005000a7306 */ /* 0x000e700000209400 */
[----:B-1----:R-:W1:Y:S02]  /*9680*/  MUFU.RCP R8, R10 ;  /* 0x0000000a00087308 */ /* 0x002e640000001000 */
[----:B-1----:R-:W-:-:S06]  /*9690*/  IADD3 R8, PT, PT, R8, 0xffffffe, RZ ;  /* 0x0ffffffe08087810 */ /* 0x002fcc0007ffe0ff */
[----:B------:R1:W3:Y:S02]  /*96a0*/  F2I.FTZ.U32.TRUNC.NTZ R9, R8 ;  /* 0x0000000800097305 */ /* 0x0002e4000021f000 */
[----:B-1----:R-:W-:Y:S02]  /*96b0*/  HFMA2 R8, -RZ, RZ, 0, 0 ;  /* 0x00000000ff087431 */ /* 0x002fe400000001ff */
[----:B---3--:R-:W-:-:S04]  /*96c0*/  IMAD.MOV R0, RZ, RZ, -R9 ;  /* 0x000000ffff007224 */ /* 0x008fc800078e0a09 */
[----:B------:R-:W-:Y:S01]  /*96d0*/  IMAD R4, R0, R5, RZ ;  /* 0x0000000500047224 */ /* 0x000fe200078e02ff */
[----:B------:R-:W-:-:S03]  /*96e0*/  IABS R0, R2 ;  /* 0x0000000200007213 */ /* 0x000fc60000000000 */
[----:B------:R-:W-:-:S04]  /*96f0*/  IMAD.HI.U32 R9, R9, R4, R8 ;  /* 0x0000000409097227 */ /* 0x000fc800078e0008 */
[----:B------:R-:W-:-:S04]  /*9700*/  IMAD.MOV.U32 R6, RZ, RZ, R0 ;  /* 0x000000ffff067224 */ /* 0x000fc800078e0000 */
[----:B------:R-:W-:Y:S02]  /*9710*/  IMAD.HI.U32 R4, R9, R6, RZ ;  /* 0x0000000609047227 */ /* 0x000fe400078e00ff */
[----:B------:R-:W1:Y:S03]  /*9720*/  LDC.64 R8, c[0x0][0x880] ;  /* 0x00022000ff087b82 */ /* 0x000e660000000a00 */
[----:B------:R-:W-:-:S05]  /*9730*/  IADD3 R0, PT, PT, -R4, RZ, RZ ;  /* 0x000000ff04007210 */ /* 0x000fca0007ffe1ff */
[----:B------:R-:W-:-:S05]  /*9740*/  IMAD R0, R5, R0, R6 ;  /* 0x0000000005007224 */ /* 0x000fca00078e0206 */
[----:B------:R-:W-:-:S13]  /*9750*/  ISETP.GT.U32.AND P0, PT, R5, R0, PT ;  /* 0x000000000500720c */ /* 0x000fda0003f04070 */
[----:B------:R-:W-:Y:S01]  /*9760*/  @!P0 IMAD.IADD R0, R0, 0x1, -R5 ;  /* 0x0000000100008824 */ /* 0x000fe200078e0a05 */
[----:B------:R-:W-:Y:S02]  /*9770*/  @!P0 IADD3 R4, PT, PT, R4, 0x1, RZ ;  /* 0x0000000104048810 */ /* 0x000fe40007ffe0ff */
[----:B------:R-:W-:Y:S02]  /*9780*/  ISETP.NE.AND P0, PT, R7, RZ, PT ;  /* 0x000000ff0700720c */ /* 0x000fe40003f05270 */
[----:B------:R-:W-:Y:S02]  /*9790*/  ISETP.GE.U32.AND P2, PT, R0, R5, PT ;  /* 0x000000050000720c */ /* 0x000fe40003f46070 */
[----:B------:R-:W-:-:S04]  /*97a0*/  LOP3.LUT R0, R2, R7, RZ, 0x3c, !PT ;  /* 0x0000000702007212 */ /* 0x000fc800078e3cff */
[----:B------:R-:W-:-:S07]  /*97b0*/  ISETP.GE.AND P1, PT, R0, RZ, PT ;  /* 0x000000ff0000720c */ /* 0x000fce0003f26270 */
[----:B------:R-:W-:-:S06]  /*97c0*/  @P2 VIADD R4, R4, 0x1 ;  /* 0x0000000104042836 */ /* 0x000fcc0000000000 */
[----:B------:R-:W-:Y:S02]  /*97d0*/  @!P1 IADD3 R4, PT, PT, -R4, RZ, RZ ;  /* 0x000000ff04049210 */ /* 0x000fe40007ffe1ff */
[----:B------:R-:W-:-:S04]  /*97e0*/  @!P0 LOP3.LUT R4, RZ, R7, RZ, 0x33, !PT ;  /* 0x00000007ff048212 */ /* 0x000fc800078e33ff */
[C---:B------:R-:W-:Y:S01]  /*97f0*/  IADD3 R0, PT, PT, -R4.reuse, RZ, RZ ;  /* 0x000000ff04007210 */ /* 0x040fe20007ffe1ff */
[----:B-----5:R-:W-:-:S04]  /*9800*/  IMAD R3, R4, UR5, R3 ;  /* 0x0000000504037c24 */ /* 0x020fc8000f8e0203 */
[----:B------:R-:W-:-:S04]  /*9810*/  IMAD R0, R7, R0, R2 ;  /* 0x0000000007007224 */ /* 0x000fc800078e0202 */
[----:B------:R-:W-:-:S04]  /*9820*/  IMAD R3, R0, UR4, R3 ;  /* 0x0000000400037c24 */ /* 0x000fc8000f8e0203 */
[----:B-1----:R-:W-:-:S05]  /*9830*/  IMAD.WIDE R8, R3, 0x4, R8 ;  /* 0x0000000403087825 */ /* 0x002fca00078e0208 */
[----:B------:R1:W-:Y:S02]  /*9840*/  STG.E desc[UR44][R8.64], R23 ;  /* 0x0000001708007986 */ /* 0x0003e4000c10192c */
.L_x_205:
[----:B------:R-:W-:Y:S05]  /*9850*/  BSYNC.RECONVERGENT B0 ;  /* 0x0000000000007941 */ /* 0x000fea0003800200 */
.L_x_204:
[----:B------:R-:W-:Y:S01]  /*9860*/  UISETP.NE.AND UP0, UPT, UR41, URZ, UPT ;  /* 0x000000ff2900728c */ /* 0x000fe2000bf05270 */
[----:B------:R-:W-:-:S08]  /*9870*/  NOP ;  /* 0x0000000000007918 */ /* 0x000fd00000000000 */
[----:B------:R-:W-:Y:S05]  /*9880*/  BRA.U UP0, `(.L_x_206) ;  /* 0x0000000100087547 */ /* 0x000fea000b800000 */
[----:B------:R-:W-:Y:S05]  /*9890*/  BPT.TRAP 0x1 ;  /* 0x000000040000795c */ /* 0x000fea0000300000 */
[----:B------:R-:W-:Y:S05]  /*98a0*/  BPT.TRAP 0x1 ;  /* 0x000000040000795c */ /* 0x000fea0000300000 */
.L_x_206:
[----:B------:R-:W-:Y:S01]  /*98b0*/  IADD3 R3, PT, PT, R47, 0xe0a0, RZ ;  /* 0x0000e0a02f037810 */ /* 0x000fe20007ffe0ff */
[----:B------:R-:W-:-:S03]  /*98c0*/  UISETP.NE.AND UP0, UPT, UR41, URZ, UPT ;  /* 0x000000ff2900728c */ /* 0x000fc6000bf05270 */
[----:B------:R-:W-:-:S04]  /*98d0*/  PRMT R0, R48, 0x654, R3 ;  /* 0x0000065430007816 */ /* 0x000fc80000000003 */
[----:B--2---:R2:W-:Y:S02]  /*98e0*/  SYNCS.ARRIVE.TRANS64.RED.A1T0 RZ, [R0+URZ], RZ ;  /* 0x000000ff00ff79a7 */ /* 0x0045e400081004ff */
[----:B------:R-:W-:Y:S05]  /*98f0*/  BRA.U UP0, `(.L_x_207) ;  /* 0x0000000100047547 */ /* 0x000fea000b800000 */
[----:B------:R-:W-:Y:S05]  /*9900*/  BPT.TRAP 0x1 ;  /* 0x000000040000795c */ /* 0x000fea0000300000 */
.L_x_207:
[----:B------:R3:W-:Y:S01]  /*9910*/  SYNCS.ARRIVE.TRANS64.A1T0 RZ, [R47+URZ+0xe0b0], RZ ;  /* 0x00e0b0ff2fff79a7 */ /* 0x0007e200081000ff */
[----:B------:R-:W-:-:S09]  /*9920*/  UISETP.NE.AND UP0, UPT, UR39, URZ, UPT ;  /* 0x000000ff2700728c */ /* 0x000fd2000bf05270 */
[----:B------:R-:W-:Y:S05]  /*9930*/  BRA.U !UP0, `(.L_x_208) ;  /* 0x0000000108047547 */ /* 0x000fea000b800000 */
[----:B------:R-:W-:Y:S05]  /*9940*/  BPT.TRAP 0x1 ;  /* 0x000000040000795c */ /* 0x000fea0000300000 */
.L_x_208:
[----:B------:R-:W-:Y:S01]  /*9950*/  ULOP3.LUT UR4, UR42, 0x1, URZ, 0x3c, !UPT ;  /* 0x000000012a047892 */ /* 0x000fe2000f8e3cff */
[----:B--2---:R-:W-:-:S05]  /*9960*/  LOP3.LUT R0, R27, 0x80, RZ, 0xfc, !PT ;  /* 0x000000801b007812 */ /* 0x004fca00078efcff */
[----:B-1----:R-:W-:-:S05]  /*9970*/  IMAD.U32 R4, RZ, RZ, UR4 ;  /* 0x00000004ff047e24 */ /* 0x002fca000f8e00ff */
[----:B------:R-:W-:-:S04]  /*9980*/  SHF.L.U32 R4, R4, 0x1f, RZ ;  /* 0x0000001f04047819 */ /* 0x000fc800000006ff */
[----:B------:R-:W1:Y:S02]  /*9990*/  SYNCS.PHASECHK.TRANS64.TRYWAIT P0, [R47+URZ+0xe080], R4 ;  /* 0x00e080042f0075a7 */ /* 0x000e6400080011ff */
[----:B-1----:R-:W-:Y:S05]  /*99a0*/  @!P0 BRA `(.L_x_209) ;  /* 0x0000010800588947 */ /* 0x002fea0003800000 */
.L_x_427:
[----:B------:R-:W-:Y:S01]  /*99b0*/  R2UR UR4, R0 ;  /* 0x00000000000472ca */ /* 0x000fe200000e0000 */
[----:B------:R-:W-:-:S12]  /*99c0*/  UISETP.NE.AND UP0, UPT, UR39, URZ, UPT ;  /* 0x000000ff2700728c */ /* 0x000fd8000bf05270 */
[----:B------:R-:W2:Y:S02]  /*99d0*/  LDTM.x2 R22, tmem[UR4] ;  /* 0x00000004001679ee */ /* 0x000ea400080c0000 */
[----:B--2---:R-:W-:Y:S05]  /*99e0*/  BRA.U !UP0, `(.L_x_210) ;  /* 0x0000000108047547 */ /* 0x004fea000b800000 */
[----:B------:R-:W-:Y:S05]  /*99f0*/  BPT.TRAP 0x1 ;  /* 0x000000040000795c */ /* 0x000fea0000300000 */
.L_x_210:
[----:B------:R-:W-:Y:S01]  /*9a00*/  PRMT R31, R48, 0x654, R31 ;  /* 0x00000654301f7816 */ /* 0x000fe2000000001f */
[----:B------:R-:W-:-:S03]  /*9a10*/  UISETP.NE.AND UP0, UPT, UR41, URZ, UPT ;  /* 0x000000ff2900728c */ /* 0x000fc6000bf05270 */
[----:B------:R2:W-:Y:S06]  /*9a20*/  SYNCS.ARRIVE.TRANS64.RED.A1T0 RZ, [R31+URZ], RZ ;  /* 0x000000ff1fff79a7 */ /* 0x0005ec00081004ff */
[----:B------:R-:W-:Y:S05]  /*9a30*/  BRA.U UP0, `(.L_x_211) ;  /* 0x0000000100047547 */ /* 0x000fea000b800000 */
[----:B------:R-:W-:Y:S05]  /*9a40*/  BPT.TRAP 0x1 ;  /* 0x000000040000795c */ /* 0x000fea0000300000 */
.L_x_211:
[----:B------:R-:W-:-:S04]  /*9a50*/  MOV R0, UR43 ;  /* 0x0000002b00007c02 */ /* 0x000fc80008000f00 */
[----:B------:R-:W-:-:S04]  /*9a60*/  SHF.L.U32 R0, R0, 0x1f, RZ ;  /* 0x0000001f00007819 */ /* 0x000fc800000006ff */
[----:B------:R-:W5:Y:S02]  /*9a70*/  SYNCS.PHASECHK.TRANS64.TRYWAIT P0, [R47+URZ+0xe098], R0 ;  /* 0x00e098002f0075a7 */ /* 0x000f6400080011ff */
[----:B-----5:R-:W-:Y:S05]  /*9a80*/  @!P0 BRA `(.L_x_212) ;  /* 0x0000010800348947 */ /* 0x020fea0003800000 */
.L_x_428:
[----:B------:R-:W-:-:S09]  /*9a90*/  UISETP.NE.AND UP0, UPT, UR41, URZ, UPT ;  /* 0x000000ff2900728c */ /* 0x000fd2000bf05270 */
[----:B------:R-:W-:Y:S05]  /*9aa0*/  BRA.U UP0, `(.L_x_213) ;  /* 0x0000000100047547 */ /* 0x000fea000b800000 */
[----:B------:R-:W-:Y:S05]  /*9ab0*/  BPT.TRAP 0x1 ;  /* 0x000000040000795c */ /* 0x000fea0000300000 */
.L_x_213:
[----:B------:R-:W-:Y:S01]  /*9ac0*/  SHF.L.U32 R0, R43, 0x1f, RZ ;  /* 0x0000001f2b007819 */ /* 0x000fe200000006ff */
[----:B------:R1:W1:Y:S01]  /*9ad0*/  MUFU.RCP R3, R22 ;  /* 0x0000001600037308 */ /* 0x0002620000001000 */
[----:B------:R-:W-:Y:S02]  /*9ae0*/  BSSY B0, `(.L_x_214) ;  /* 0x0000003000007945 */ /* 0x000fe40003800000 */
[----:B------:R-:W5:Y:S02]  /*9af0*/  SYNCS.PHASECHK.TRANS64.TRYWAIT P0, [R47+URZ+0xe0c8], R0 ;  /* 0x00e0c8002f0075a7 */ /* 0x000f6400080011ff */
[----:B-1---5:R-:W-:Y:S05]  /*9b00*/  @!P0 BRA `(.L_x_215) ;  /* 0x0000010800288947 */ /* 0x022fea0003800000 */
.L_x_429:
[----:B------:R-:W-:Y:S05]  /*9b10*/  BSYNC B0 ;  /* 0x0000000000007941 */ /* 0x000fea0003800000 */
.L_x_214:
[----:B------:R-:W1:Y:S01]  /*9b20*/  LDCU UR4, c[0x0][0x708] ;  /* 0x0000e100ff0477ac */ /* 0x000e620008000800 */
[----:B------:R-:W-:-:S04]  /*9b30*/  FFMA R0, -R22, R3, 1 ;  /* 0x3f80000016007423 */ /* 0x000fc80000000103 */
[----:B------:R-:W-:Y:S01]  /*9b40*/  FFMA R0, R3, R0, R3 ;  /* 0x0000000003007223 */ /* 0x000fe20000000003 */
[----:B-1----:R-:W-:-:S03]  /*9b50*/  MOV R3, UR4 ;  /* 0x0000000400037c02 */ /* 0x002fc60008000f00 */
[----:B--2---:R-:W-:Y:S01]  /*9b60*/  FFMA R31, R0, UR4, RZ ;  /* 0x00000004001f7c23 */ /* 0x004fe200080000ff */
[----:B------:R-:W1:Y:S03]  /*9b70*/  FCHK P0, R3, R22 ;  /* 0x0000001603007302 */ /* 0x000e660000000000 */
[----:B------:R-:W-:-:S04]  /*9b80*/  FFMA R4, -R22, R31, UR4 ;  /* 0x0000000416047e23 */ /* 0x000fc8000800011f */
[----:B------:R-:W-:Y:S01]  /*9b90*/  FFMA R31, R0, R4, R31 ;  /* 0x00000004001f7223 */ /* 0x000fe2000000001f */
[----:B-1----:R-:W-:Y:S06]  /*9ba0*/  @!P0 BRA `(.L_x_216) ;  /* 0x00000000000c8947 */ /* 0x002fec0003800000 */
[----:B------:R-:W-:Y:S02]  /*9bb0*/  MOV R4, 0x9bd0 ;  /* 0x00009bd000047802 */ /* 0x000fe40000000f00 */
[----:B---34-:R-:W-:Y:S05]  /*9bc0*/  CALL.REL.NOINC `($__internal_3_$__cuda_sm3x_div_rn_noftz_f32_slowpath) ;  /* 0x0000011400007944 */ /* 0x018fea0003c00000 */
[----:B------:R-:W-:-:S07]  /*9bd0*/  MOV R31, R32 ;  /* 0x00000020001f7202 */ /* 0x000fce0000000f00 */
.L_x_216:
[----:B------:R-:W-:Y:S01]  /*9be0*/  LOP3.LUT R0, R27, 0x180, RZ, 0xfc, !PT ;  /* 0x000001801b007812 */ /* 0x000fe200078efcff */
[----:B------:R-:W-:Y:S05]  /*9bf0*/  WARPSYNC.ALL ;  /* 0x0000000000007948 */ /* 0x000fea0003800000 */
[----:B------:R-:W-:Y:S02]  /*9c00*/  R2UR UR4, R0 ;  /* 0x00000000000472ca */ /* 0x000fe400000e0000 */
[----:B------:R-:W1:Y:S11]  /*9c10*/  S2R R0, SR_SWINHI ;  /* 0x0000000000007919 */ /* 0x000e760000002f00 */
[----:B------:R-:W2:Y:S01]  /*9c20*/  LDTM.x16 R4, tmem[UR4] ;  /* 0x00000004000479ee */ /* 0x000ea20008240000 */
[----:B------:R-:W-:-:S02]  /*9c30*/  MOV R32, R47 ;  /* 0x0000002f00207202 */ /* 0x000fc40000000f00 */
[----:B-1----:R-:W-:Y:S01]  /*9c40*/  MOV R33, R0 ;  /* 0x0000000000217202 */ /* 0x002fe20000000f00 */
[----:B--2---:R-:W-:Y:S02]  /*9c50*/  FMUL2 R6, R31.F32, R6.F32x2.HI_LO ;  /* 0x000000061f06724a */ /* 0x004fe40000040000 */
[----:B------:R-:W-:-:S04]  /*9c60*/  IMAD.WIDE.U32 R32, R26, 0x2, R32 ;  /* 0x000000021a207825 */ /* 0x000fc800078e0020 */
[C---:B------:R-:W-:Y:S02]  /*9c70*/  FMUL2 R20, R31.reuse.F32, R8.F32x2.HI_LO ;  /* 0x000000081f14724a */ /* 0x040fe40000040000 */
[----:B------:R-:W-:Y:S01]  /*9c80*/  FMUL2 R4, R31.F32, R4.F32x2.HI_LO ;  /* 0x000000041f04724a */ /* 0x000fe20000040000 */
[----:B------:R-:W-:Y:S01]  /*9c90*/  F2FP.F16.F32.PACK_AB R9, R7, R6 ;  /* 0x000000060709723e */ /* 0x000fe200000000ff */
[C---:B------:R-:W-:Y:S01]  /*9ca0*/  FMUL2 R24, R31.reuse.F32, R10.F32x2.HI_LO ;  /* 0x0000000a1f18724a */ /* 0x040fe20000040000 */
[C---:B------:R-:W-:Y:S01]  /*9cb0*/  IADD3 R0, P1, PT, R32.reuse, 0xc010, RZ ;  /* 0x0000c01020007810 */ /* 0x040fe20007f3e0ff */
[C---:B------:R-:W-:Y:S01]  /*9cc0*/  FMUL2 R12, R31.reuse.F32, R12.F32x2.HI_LO ;  /* 0x0000000c1f0c724a */ /* 0x040fe20000040000 */
        /* <DEDUP_REMOVED lines=17> */
[----:B------:R-:W-:-:S02]  /*9de0*/  F2FP.F16.F32.PACK_AB R7, R19, R18 ;  /* 0x000000121307723e */ /* 0x000fc400000000ff */
[----:B------:R-:W-:-:S03]  /*9df0*/  ISETP.NE.AND P0, PT, R29, R28, PT ;  /* 0x0000001c1d00720c */ /* 0x000fc60003f05270 */
[----:B------:R1:W-:Y:S10]  /*9e00*/  ST.E.128 desc[UR44][R34.64], R4 ;  /* 0x0000000422007985 */ /* 0x0003f4000c101d2c */
        /* <DEDUP_REMOVED lines=17> */
.L_x_217:
[----:B------:R-:W2:Y:S01]  /*9f20*/  LDCU.64 UR4, c[0x0][0x880] ;  /* 0x00011000ff0477ac */ /* 0x000ea20008000a00 */
[----:B------:R-:W5:Y:S01]  /*9f30*/  S2R R0, SR_SWINHI ;  /* 0x0000000000007919 */ /* 0x000f620000002f00 */
[----:B------:R-:W-:Y:S02]  /*9f40*/  LOP3.LUT R27, R27, 0x190, RZ, 0xfc, !PT ;  /* 0x000001901b1b7812 */ /* 0x000fe400078efcff */
[----:B--2---:R-:W-:-:S04]  /*9f50*/  ISETP.NE.U32.AND P0, PT, RZ, UR4, PT ;  /* 0x00000004ff007c0c */ /* 0x004fc8000bf05070 */
[----:B------:R-:W-:Y:S01]  /*9f60*/  ISETP.NE.AND.EX P0, PT, RZ, UR5, PT, P0 ;  /* 0x00000005ff007c0c */ /* 0x000fe2000bf05300 */
[----:B------:R-:W-:Y:S05]  /*9f70*/  WARPSYNC.ALL ;  /* 0x0000000000007948 */ /* 0x000fea0003800000 */
[----:B------:R-:W-:Y:S02]  /*9f80*/  R2UR UR4, R27 ;  /* 0x000000001b0472ca */ /* 0x000fe400000e0000 */
[----:B------:R-:W-:Y:S02]  /*9f90*/  MOV R28, R47 ;  /* 0x0000002f001c7202 */ /* 0x000fe40000000f00 */
[----:B-----5:R-:W-:-:S03]  /*9fa0*/  MOV R29, R0 ;  /* 0x00000000001d7202 */ /* 0x020fc60000000f00 */
[----:B------:R-:W-:-:S06]  /*9fb0*/  IMAD.WIDE.U32 R28, R26, 0x2, R28 ;  /* 0x000000021a1c7825 */ /* 0x000fcc00078e001c */
[----:B-1----:R-:W1:Y:S01]  /*9fc0*/  LDTM.x16 R4, tmem[UR4] ;  /* 0x00000004000479ee */ /* 0x002e620008240000 */
[C---:B------:R-:W-:Y:S02]  /*9fd0*/  IADD3 R26, P1, PT, R28.reuse, 0xc020, RZ ;  /* 0x0000c0201c1a7810 */ /* 0x040fe40007f3e0ff */
[----:B------:R-:W-:-:S03]  /*9fe0*/  IADD3 R3, P2, PT, R28, 0xc030, RZ ;  /* 0x0000c0301c037810 */ /* 0x000fc60007f5e0ff */
[--C-:B------:R-:W-:Y:S02]  /*9ff0*/  IMAD.X R27, RZ, RZ, R29.reuse, P1 ;  /* 0x000000ffff1b7224 */ /* 0x100fe400008e061d */
[----:B------:R-:W-:-:S05]  /*a000*/  IMAD.X R29, RZ, RZ, R29, P2 ;  /* 0x000000ffff1d7224 */ /* 0x000fca00010e061d */
[----:B------:R-:W-:-:S04]  /*a010*/  SHF.R.U64 R0, R3, 0x3, R29 ;  /* 0x0000000303007819 */ /* 0x000fc8000000121d */
[----:B------:R-:W-:Y:S01]  /*a020*/  LOP3.LUT R28, R3, 0x30, R0, 0x78, !PT ;  /* 0x00000030031c7812 */ /* 0x000fe200078e7800 */
[C---:B-1----:R-:W-:Y:S01]  /*a030*/  FMUL2 R20, R31.reuse.F32, R8.F32x2.HI_LO ;  /* 0x000000081f14724a */ /* 0x042fe20000040000 */
[C---:B------:R-:W-:Y:S01]  /*a040*/  SHF.R.U64 R9, R26.reuse, 0x3, R27 ;  /* 0x000000031a097819 */ /* 0x040fe2000000121b */
[C---:B------:R-:W-:Y:S02]  /*a050*/  FMUL2 R4, R31.reuse.F32, R4.F32x2.HI_LO ;  /* 0x000000041f04724a */ /* 0x040fe40000040000 */
[C---:B------:R-:W-:Y:S01]  /*a060*/  FMUL2 R6, R31.reuse.F32, R6.F32x2.HI_LO ;  /* 0x000000061f06724a */ /* 0x040fe20000040000 */
[----:B------:R-:W-:Y:S01]  /*a070*/  LOP3.LUT R26, R26, 0x30, R9, 0x78, !PT ;  /* 0x000000301a1a7812 */ /* 0x000fe200078e7809 */
[----:B------:R-:W-:Y:S01]  /*a080*/  FMUL2 R24, R31.F32, R10.F32x2.HI_LO ;  /* 0x0000000a1f18724a */ /* 0x000fe20000040000 */
[----:B------:R-:W-:Y:S01]  /*a090*/  F2FP.F16.F32.PACK_AB R8, R5, R4 ;  /* 0x000000040508723e */ /* 0x000fe200000000ff */
[----:B------:R-:W-:Y:S01]  /*a0a0*/  FMUL2 R12, R31.F32, R12.F32x2.HI_LO ;  /* 0x0000000c1f0c724a */ /* 0x000fe20000040000 */
[----:B------:R-:W-:Y:S01]  /*a0b0*/  F2FP.F16.F32.PACK_AB R9, R7, R6 ;  /* 0x000000060709723e */ /* 0x000fe200000000ff */
[----:B------:R-:W-:Y:S01]  /*a0c0*/  FMUL2 R14, R31.F32, R14.F32x2.HI_LO ;  /* 0x0000000e1f0e724a */ /* 0x000fe20000040000 */
[----:B------:R-:W-:Y:S01]  /*a0d0*/  F2FP.F16.F32.PACK_AB R10, R21, R20 ;  /* 0x00000014150a723e */ /* 0x000fe200000000ff */
[----:B------:R-:W-:Y:S01]  /*a0e0*/  FMUL2 R16, R31.F32, R16.F32x2.HI_LO ;  /* 0x000000101f10724a */ /* 0x000fe20000040000 */
[----:B------:R-:W-:Y:S01]  /*a0f0*/  F2FP.F16.F32.PACK_AB R11, R25, R24 ;  /* 0x00000018190b723e */ /* 0x000fe200000000ff */
[----:B------:R-:W-:Y:S01]  /*a100*/  FMUL2 R18, R31.F32, R18.F32x2.HI_LO ;  /* 0x000000121f12724a */ /* 0x000fe20000040000 */
[----:B------:R-:W-:-:S02]  /*a110*/  F2FP.F16.F32.PACK_AB R4, R13, R12 ;  /* 0x0000000c0d04723e */ /* 0x000fc400000000ff */
[----:B------:R-:W-:Y:S01]  /*a120*/  F2FP.F16.F32.PACK_AB R5, R15, R14 ;  /* 0x0000000e0f05723e */ /* 0x000fe200000000ff */
[----:B------:R1:W-:Y:S01]  /*a130*/  ST.E.128 desc[UR44][R26.64], R8 ;  /* 0x000000081a007985 */ /* 0x0003e2000c101d2c */
        /* <DEDUP_REMOVED lines=9> */
[----:B------:R-:W-:Y:S05]  /*a1d0*/  @!P0 BRA `(.L_x_218) ;  /* 0x0000000400388947 */ /* 0x000fea0003800000 */
[C---:B------:R-:W-:Y:S01]  /*a1e0*/  FSETP.GEU.AND P1, PT, R22.reuse, 1.175494350822287508e-38, PT ;  /* 0x008000001600780b */ /* 0x040fe20003f2e000 */
[----:B------:R-:W5:Y:S01]  /*a1f0*/  LDC R3, c[0x0][0x904] ;  /* 0x00024100ff037b82 */ /* 0x000f620000000800 */
[----:B------:R-:W-:Y:S01]  /*a200*/  MOV R0, 0x3e055027 ;  /* 0x3e05502700007802 */ /* 0x000fe20000000f00 */
[----:B------:R-:W3:Y:S01]  /*a210*/  LDCU.64 UR4, c[0x0][0x908] ;  /* 0x00012100ff0477ac */ /* 0x000ee20008000a00 */
[----:B-1----:R-:W-:Y:S01]  /*a220*/  FSEL R7, RZ, -23, P1 ;  /* 0xc1b80000ff077808 */ /* 0x002fe20000800000 */
[----:B------:R-:W-:Y:S08]  /*a230*/  BSSY.RECONVERGENT B0, `(.L_x_218) ;  /* 0x0000048000007945 */ /* 0x000ff00003800200 */
[----:B------:R-:W-:-:S05]  /*a240*/  @!P1 FMUL R22, R22, 8388608 ;  /* 0x4b00000016169820 */ /* 0x000fca0000400000 */
[C---:B------:R-:W-:Y:S02]  /*a250*/  IADD3 R9, PT, PT, R22.reuse, -0x3f2aaaab, RZ ;  /* 0xc0d5555516097810 */ /* 0x040fe40007ffe0ff */
[C---:B------:R-:W-:Y:S02]  /*a260*/  FSETP.NEU.AND P1, PT, R22.reuse, RZ, PT ;  /* 0x000000ff1600720b */ /* 0x040fe40003f2d000 */
[----:B------:R-:W-:Y:S02]  /*a270*/  LOP3.LUT R9, R9, 0xff800000, RZ, 0xc0, !PT ;  /* 0xff80000009097812 */ /* 0x000fe400078ec0ff */
[----:B-----5:R-:W-:Y:S02]  /*a280*/  ISETP.NE.AND P0, PT, R3, 0x1, PT ;  /* 0x000000010300780c */ /* 0x020fe40003f05270 */
[-C--:B------:R-:W-:Y:S02]  /*a290*/  IADD3 R5, PT, PT, R22, -R9.reuse, RZ ;  /* 0x8000000916057210 */ /* 0x080fe40007ffe0ff */
[----:B------:R-:W-:-:S03]  /*a2a0*/  I2FP.F32.S32 R6, R9 ;  /* 0x0000000900067245 */ /* 0x000fc60000201400 */
[----:B------:R-:W-:Y:S02]  /*a2b0*/  FADD R5, R5, -1 ;  /* 0xbf80000005057421 */ /* 0x000fe40000000000 */
[----:B------:R-:W-:Y:S02]  /*a2c0*/  FFMA R6, R6, 1.1920928955078125e-07, R7 ;  /* 0x3400000006067823 */ /* 0x000fe40000000007 */
[----:B------:R-:W-:-:S04]  /*a2d0*/  FFMA R0, R5, -R0, 0.14084610342979431152 ;  /* 0x3e1039f605007423 */ /* 0x000fc80000000800 */
[----:B------:R-:W-:Y:S01]  /*a2e0*/  FFMA R4, R5, R0, -0.12148627638816833496 ;  /* 0xbdf8cdcc05047423 */ /* 0x000fe20000000000 */
[----:B---3--:R-:W-:Y:S01]  /*a2f0*/  IMAD.HI.U32 R0, R45, UR4, RZ ;  /* 0x000000042d007c27 */ /* 0x008fe2000f8e00ff */
[----:B------:R-:W1:Y:S03]  /*a300*/  LDCU UR4, c[0x0][0x380] ;  /* 0x00007000ff0477ac */ /* 0x000e660008000800 */
[C---:B------:R-:W-:Y:S01]  /*a310*/  FFMA R4, R5.reuse, R4, 0.13980610668659210205 ;  /* 0x3e0f295505047423 */ /* 0x040fe20000000004 */
[----:B------:R-:W-:Y:S01]  /*a320*/  SHF.R.U32.HI R0, RZ, UR5, R0 ;  /* 0x00000005ff007c19 */ /* 0x000fe20008011600 */
[----:B------:R-:W3:Y:S02]  /*a330*/  LDCU UR5, c[0x0][0x700] ;  /* 0x0000e000ff0577ac */ /* 0x000ee40008000800 */
[----:B------:R-:W-:Y:S01]  /*a340*/  FFMA R4, R5, R4, -0.16684235632419586182 ;  /* 0xbe2ad8b905047423 */ /* 0x000fe20000000004 */
[----:B------:R-:W-:-:S03]  /*a350*/  SEL R0, R45, R0, !P0 ;  /* 0x000000002d007207 */ /* 0x000fc60004000000 */
[C---:B------:R-:W-:Y:S01]  /*a360*/  FFMA R4, R5.reuse, R4, 0.20012299716472625732 ;  /* 0x3e4ced0b05047423 */ /* 0x040fe20000000004 */
[----:B------:R-:W-:Y:S02]  /*a370*/  ISETP.GT.U32.AND P0, PT, R22, 0x7f7fffff, PT ;  /* 0x7f7fffff1600780c */ /* 0x000fe40003f04070 */
[----:B------:R-:W-:Y:S01]  /*a380*/  IADD3 R0, PT, PT, -R0, RZ, RZ ;  /* 0x000000ff00007210 */ /* 0x000fe20007ffe1ff */
[----:B------:R-:W-:-:S04]  /*a390*/  FFMA R4, R5, R4, -0.24999669194221496582 ;  /* 0xbe7fff2205047423 */ /* 0x000fc80000000004 */
[----:B------:R-:W-:Y:S01]  /*a3a0*/  FFMA R4, R5, R4, 0.33333182334899902344 ;  /* 0x3eaaaa7805047423 */ /* 0x000fe20000000004 */
[----:B------:R-:W-:Y:S01]  /*a3b0*/  IMAD R7, R3, R0, R45 ;  /* 0x0000000003077224 */ /* 0x000fe200078e022d */
[----:B------:R-:W-:Y:S02]  /*a3c0*/  MOV R3, 0x7f800000 ;  /* 0x7f80000000037802 */ /* 0x000fe40000000f00 */
[----:B------:R-:W-:Y:S02]  /*a3d0*/  FFMA R4, R5, R4, -0.5 ;  /* 0xbf00000005047423 */ /* 0x000fe40000000004 */
[----:B------:R-:W-:Y:S02]  /*a3e0*/  LEA R7, R7, R44, 0x8 ;  /* 0x0000002c07077211 */ /* 0x000fe400078e40ff */
[----:B------:R-:W-:-:S04]  /*a3f0*/  FMUL R4, R5, R4 ;  /* 0x0000000405047220 */ /* 0x000fc80000400000 */
[----:B------:R-:W-:-:S04]  /*a400*/  FFMA R5, R5, R4, R5 ;  /* 0x0000000405057223 */ /* 0x000fc80000000005 */
[----:B------:R-:W-:Y:S01]  /*a410*/  FFMA R5, R6, 0.69314718246459960938, R5 ;  /* 0x3f31721806057823 */ /* 0x000fe20000000005 */
[----:B------:R-:W-:Y:S01]  /*a420*/  @P0 FFMA R5, R22, R3, +INF ;  /* 0x7f80000016050423 */ /* 0x000fe20000000003 */
[----:B------:R-:W-:-:S04]  /*a430*/  IADD3 R3, PT, PT, R7, 0x80, RZ ;  /* 0x0000008007037810 */ /* 0x000fc80007ffe0ff */
[----:B-1----:R-:W-:Y:S02]  /*a440*/  ISETP.GE.AND P0, PT, R3, UR4, PT ;  /* 0x0000000403007c0c */ /* 0x002fe4000bf06270 */
[----:B------:R-:W-:-:S05]  /*a450*/  FSEL R0, R5, -INF , P1 ;  /* 0xff80000005007808 */ /* 0x000fca0000800000 */
[----:B---3--:R-:W-:-:S06]  /*a460*/  FFMA R23, R23, UR5, R0 ;  /* 0x0000000517177c23 */ /* 0x008fcc0008000000 */
        /* <DEDUP_REMOVED lines=36> */
.L_x_219:
[----:B------:R-:W-:Y:S05]  /*a6b0*/  BSYNC.RECONVERGENT B0 ;  /* 0x0000000000007941 */ /* 0x000fea0003800200 */
.L_x_218:
[----:B------:R-:W-:Y:S01]  /*a6c0*/  UISETP.NE.AND UP0, UPT, UR41, URZ, UPT ;  /* 0x000000ff2900728c */ /* 0x000fe2000bf05270 */
[----:B------:R-:W-:-:S08]  /*a6d0*/  NOP ;  /* 0x0000000000007918 */ /* 0x000fd00000000000 */
[----:B------:R-:W-:Y:S05]  /*a6e0*/  BRA.U UP0, `(.L_x_220) ;  /* 0x0000000100087547 */ /* 0x000fea000b800000 */
[----:B------:R-:W-:Y:S05]  /*a6f0*/  BPT.TRAP 0x1 ;  /* 0x000000040000795c */ /* 0x000fea0000300000 */
[----:B------:R-:W-:Y:S05]  /*a700*/  BPT.TRAP 0x1 ;  /* 0x000000040000795c */ /* 0x000fea0000300000 */
.L_x_220:
[----:B------:R-:W-:Y:S01]  /*a710*/  IADD3 R3, PT, PT, R47, 0xe0a8, RZ ;  /* 0x0000e0a82f037810 */ /* 0x000fe20007ffe0ff */
[----:B------:R-:W-:-:S03]  /*a720*/  UISETP.NE.AND UP0, UPT, UR41, URZ, UPT ;  /* 0x000000ff2900728c */ /* 0x000fc6000bf05270 */
[----:B------:R-:W-:-:S04]  /*a730*/  PRMT R3, R48, 0x654, R3 ;  /* 0x0000065430037816 */ /* 0x000fc80000000003 */
[----:B--2---:R2:W-:Y:S02]  /*a740*/  SYNCS.ARRIVE.TRANS64.RED.A1T0 RZ, [R3+URZ], RZ ;  /* 0x000000ff03ff79a7 */ /* 0x0045e400081004ff */
[----:B------:R-:W-:Y:S05]  /*a750*/  BRA.U UP0, `(.L_x_221) ;  /* 0x0000000100047547 */ /* 0x000fea000b800000 */
[----:B------:R-:W-:Y:S05]  /*a760*/  BPT.TRAP 0x1 ;  /* 0x000000040000795c */ /* 0x000fea0000300000 */
.L_x_221:
[----:B------:R1:W-:Y:S01]  /*a770*/  SYNCS.ARRIVE.TRANS64.A1T0 RZ, [R47+URZ+0xe0b8], RZ ;  /* 0x00e0b8ff2fff79a7 */ /* 0x0003e200081000ff */
[----:B------:R-:W-:Y:S01]  /*a780*/  LOP3.LUT R43, R43, 0x1, RZ, 0x3c, !PT ;  /* 0x000000012b2b7812 */ /* 0x000fe200078e3cff */
[----:B------:R-:W-:-:S12]  /*a790*/  ULOP3.LUT UR43, UR43, 0x1, URZ, 0x3c, !UPT ;  /* 0x000000012b2b7892 */ /* 0x000fd8000f8e3cff */
.L_x_92:
[----:B------:R-:W-:Y:S05]  /*a7a0*/  BSYNC B7 ;  /* 0x0000000000077941 */ /* 0x000fea0003800000 */
.L_x_91:
[----:B------:R-:W5:Y:S01]  /*a7b0*/  LDCU UR4, c[0x0][0x900] ;  /* 0x00012000ff0477ac */ /* 0x000f620008000800 */
[----:B------:R-:W-:-:S04]  /*a7c0*/  IADD3 R45, PT, PT, R45, UR36, RZ ;  /* 0x000000242d2d7c10 */ /* 0x000fc8000fffe0ff */
[----:B-----5:R-:W-:-:S13]  /*a7d0*/  ISETP.GE.AND P0, PT, R45, UR4, PT ;  /* 0x000000042d007c0c */ /* 0x020fda000bf06270 */
[----:B------:R-:W-:Y:S05]  /*a7e0*/  @!P0 BRA `(.L_x_222) ;  /* 0xffffff9800988947 */ /* 0x000fea000383ffff */
[----:B------:R-:W-:Y:S05]  /*a7f0*/  BSYNC B8 ;  /* 0x0000000000087941 */ /* 0x000fea0003800000 */
.L_x_90:
[----:B------:R-:W-:Y:S05]  /*a800*/  EXIT ;  /* 0x000000000000794d */ /* 0x000fea0003800000 */
.L_x_27:
[----:B------:R-:W-:-:S08]  /*a810*/  NOP ;  /* 0x0000000000007918 */ /* 0x000fd00000000000 */
[----:B------:R-:W1:Y:S02]  /*a820*/  USETMAXREG.TRY_ALLOC.CTAPOOL UP0, 0xc0 ;  /* 0x000000c0000079c8 */ /* 0x000e640008000600 */
[----:B-1----:R-:W-:Y:S05]  /*a830*/  BRA.U !UP0, `(.L_x_27) ;  /* 0xfffffffd08f47547 */ /* 0x002fea000b83ffff */
[----:B------:R-:W1:Y:S08]  /*a840*/  LDC R0, c[0x0][0x900] ;  /* 0x00024000ff007b82 */ /* 0x000e700000000800 */
[----:B------:R-:W2:Y:S01]  /*a850*/  S2UR UR43, SR_CgaCtaId ;  /* 0x00000000002b79c3 */ /* 0x000ea20000008800 */
[----:B-1----:R-:W-:-:S13]  /*a860*/  ISETP.LE.AND P0, PT, R0, UR36, PT ;  /* 0x0000002400007c0c */ /* 0x002fda000bf03270 */
[----:B--2---:R-:W-:Y:S05]  /*a870*/  @P0 EXIT ;  /* 0x000000000000094d */ /* 0x004fea0003800000 */
[----:B------:R-:W-:Y:S02]  /*a880*/  UISETP.NE.AND UP0, UPT, UR56, URZ, UPT ;  /* 0x000000ff3800728c */ /* 0x000fe4000bf05270 */
[----:B------:R-:W-:Y:S01]  /*a890*/  USHF.L.U32 UR46, UR8, 0x3, URZ ;  /* 0x00000003082e7899 */ /* 0x000fe200080006ff */
[----:B------:R-:W-:Y:S01]  /*a8a0*/  UMOV UR45, 0x400 ;  /* 0x00000400002d7882 */ /* 0x000fe20000000000 */
[----:B------:R-:W-:Y:S02]  /*a8b0*/  USEL UR48, UR7, UR6, UP0 ;  /* 0x0000000607307287 */ /* 0x000fe40008000000 */
[----:B------:R-:W-:Y:S02]  /*a8c0*/  ULEA UR45, UR43, UR45, 0x18 ;  /* 0x0000002d2b2d7291 */ /* 0x000fe4000f8ec0ff */
[----:B------:R-:W-:Y:S02]  /*a8d0*/  ULOP3.LUT UR9, UR46, 0x8, URZ, 0x3c, !UPT ;  /* 0x000000082e097892 */ /* 0x000fe4000f8e3cff */
[----:B------:R-:W-:-:S02]  /*a8e0*/  UIADD3 UR46, UPT, UPT, UR46, 0xe0d0, UR45 ;  /* 0x0000e0d02e2e7890 */ /* 0x000fc4000fffe02d */
[----:B------:R-:W-:Y:S02]  /*a8f0*/  USEL UR47, UR5, UR4, UP0 ;  /* 0x00000004052f7287 */ /* 0x000fe40008000000 */
[----:B------:R-:W-:Y:S02]  /*a900*/  ULOP3.LUT UR48, UR48, 0x1, URZ, 0xc0, !UPT ;  /* 0x0000000130307892 */ /* 0x000fe4000f8ec0ff */
[----:B------:R-:W-:Y:S01]  /*a910*/  UIADD3 UR45, UPT, UPT, UR9, 0xe0d0, UR45 ;  /* 0x0000e0d0092d7890 */ /* 0x000fe2000fffe02d */
[----:B------:R-:W-:Y:S01]  /*a920*/  UMOV UR54, URZ ;  /* 0x000000ff00367c82 */ /* 0x000fe20008000000 */
[----:B------:R-:W-:Y:S01]  /*a930*/  UMOV UR53, 0x1 ;  /* 0x0000000100357882 */ /* 0x000fe20000000000 */
[----:B------:R-:W-:Y:S01]  /*a940*/  UMOV UR52, 0x1 ;  /* 0x0000000100347882 */ /* 0x000fe20000000000 */
[----:B------:R-:W-:-:S08]  /*a950*/  UMOV UR51, URZ ;  /* 0x000000ff00337c82 */ /* 0x000fd00008000000 */
.L_x_274:
[----:B------:R-:W1:Y:S01]  /*a960*/  LDCU.64 UR6, c[0x0][0x908] ;  /* 0x00012100ff0677ac */ /* 0x000e620008000a00 */
[----:B--2---:R-:W2:Y:S01]  /*a970*/  LDCU UR8, c[0x0][0x904] ;  /* 0x00012080ff0877ac */ /* 0x004ea20008000800 */
[----:B---3--:R-:W3:Y:S01]  /*a980*/  LDCU.64 UR4, c[0x0][0x380] ;  /* 0x00007000ff0477ac */ /* 0x008ee20008000a00 */
[----:B-1----:R-:W-:Y:S02]  /*a990*/  UIMAD.WIDE.U32 UR10, UR36, UR6, URZ ;  /* 0x00000006240a72a5 */ /* 0x002fe4000f8e00ff */
[----:B--2---:R-:W-:Y:S02]  /*a9a0*/  UISETP.NE.AND UP0, UPT, UR8, 0x1, UPT ;  /* 0x000000010800788c */ /* 0x004fe4000bf05270 */
[----:B------:R-:W-:-:S04]  /*a9b0*/  USHF.R.U32.HI UR6, URZ, UR7, UR11 ;  /* 0x00000007ff067299 */ /* 0x000fc8000801160b */
[----:B------:R-:W-:Y:S02]  /*a9c0*/  USEL UR6, UR36, UR6, !UP0 ;  /* 0x0000000624067287 */ /* 0x000fe4000c000000 */
[----:B---3--:R-:W-:Y:S02]  /*a9d0*/  UISETP.NE.AND UP0, UPT, UR5, URZ, UPT ;  /* 0x000000ff0500728c */ /* 0x008fe4000bf05270 */
[----:B------:R-:W-:-:S04]  /*a9e0*/  UIADD3 UR6, UPT, UPT, -UR6, URZ, URZ ;  /* 0x000000ff06067290 */ /* 0x000fc8000fffe1ff */
[----:B------:R-:W-:-:S04]  /*a9f0*/  UIMAD UR6, UR8, UR6, UR36 ;  /* 0x00000006080672a4 */ /* 0x000fc8000f8e0224 */
[----:B------:R-:W-:-:S04]  /*aa00*/  USHF.L.U32 UR6, UR6, 0x8, URZ ;  /* 0x0000000806067899 */ /* 0x000fc800080006ff */
[----:B------:R-:W-:-:S09]  /*aa10*/  UISETP.GE.OR UP0, UPT, UR6, UR4, !UP0 ;  /* 0x000000040600728c */ /* 0x000fd2000c706670 */
[----:B----4-:R-:W-:Y:S05]  /*aa20*/  BRA.U UP0, `(.L_x_223) ;  /* 0x000000b900707547 */ /* 0x010fea000b800000 */
[----:B------:R-:W-:Y:S02]  /*aa30*/  UIADD3 UR4, UPT, UPT, UR6, 0x100, URZ ;  /* 0x0000010006047890 */ /* 0x000fe4000fffe0ff */
        /* <DEDUP_REMOVED lines=9> */
[----:B------:R-:W-:-:S04]  /*aad0*/  USEL UR41, UR7, UR5, UP0 ;  /* 0x0000000507297287 */ /* 0x000fc80008000000 */
[----:B------:R-:W-:-:S04]  /*aae0*/  UISETP.LT.AND UP0, UPT, UR41, 0x2, UPT ;  /* 0x000000022900788c */ /* 0x000fc8000bf01270 */
[----:B------:R-:W-:Y:S02]  /*aaf0*/  USEL UR50, UR41, 0x2, UP0 ;  /* 0x0000000229327887 */ /* 0x000fe40008000000 */
[----:B------:R-:W-:Y:S02]  /*ab00*/  UISETP.NE.AND UP0, UPT, UR48, URZ, UPT ;  /* 0x000000ff3000728c */ /* 0x000fe4000bf05270 */
[----:B------:R-:W-:-:S07]  /*ab10*/  UIADD3 UR7, UPT, UPT, UR41, -UR50, URZ ;  /* 0x8000003229077290 */ /* 0x000fce000fffe0ff */
[----:B------:R-:W-:Y:S05]  /*ab20*/  BRA.U UP0, `(.L_x_224) ;  /* 0x0000000100047547 */ /* 0x000fea000b800000 */
[----:B------:R-:W-:Y:S05]  /*ab30*/  BPT.TRAP 0x1 ;  /* 0x000000040000795c */ /* 0x000fea0000300000 */
.L_x_224:
[----:B------:R-:W1:Y:S01]  /*ab40*/  S2UR UR4, SR_CgaCtaId ;  /* 0x00000000000479c3 */ /* 0x000e620000008800 */
[----:B------:R-:W-:Y:S01]  /*ab50*/  UISETP.NE.AND UP0, UPT, UR56, URZ, UPT ;  /* 0x000000ff3800728c */ /* 0x000fe2000bf05270 */
[----:B------:R-:W-:Y:S02]  /*ab60*/  UMOV UR5, 0x400 ;  /* 0x0000040000057882 */ /* 0x000fe40000000000 */
[----:B-1----:R-:W-:Y:S02]  /*ab70*/  ULEA UR4, UR4, UR5, 0x18 ;  /* 0x0000000504047291 */ /* 0x002fe4000f8ec0ff */
[----:B------:R-:W-:Y:S02]  /*ab80*/  USEL UR5, UR52, UR53, UP0 ;  /* 0x0000003534057287 */ /* 0x000fe40008000000 */
[----:B------:R-:W-:-:S04]  /*ab90*/  UIADD3 UR6, UPT, UPT, UR4, 0xe088, URZ ;  /* 0x0000e08804067890 */ /* 0x000fc8000fffe0ff */
[----:B------:R-:W-:Y:S01]  /*aba0*/  @UP0 UIADD3 UR6, UPT, UPT, UR4, 0xe078, URZ ;  /* 0x0000e07804060890 */ /* 0x000fe2000fffe0ff */
[----:B------:R-:W-:-:S04]  /*abb0*/  MOV R3, UR5 ;  /* 0x0000000500037c02 */ /* 0x000fc80008000f00 */
[----:B------:R-:W-:-:S04]  /*abc0*/  SHF.L.U32 R3, R3, 0x1f, RZ ;  /* 0x0000001f03037819 */ /* 0x000fc800000006ff */
[----:B------:R-:W1:Y:S02]  /*abd0*/  SYNCS.PHASECHK.TRANS64.TRYWAIT P0, [UR6], R3 ;  /* 0x00000003ff0075a7 */ /* 0x000e640008001106 */
[----:B-1----:R-:W-:Y:S05]  /*abe0*/  @!P0 BRA `(.L_x_225) ;  /* 0x000000f800048947 */ /* 0x002fea0003800000 */
.L_x_431:
[----:B------:R-:W-:Y:S01]  /*abf0*/  UISETP.GE.AND UP0, UPT, UR7, 0x1, UPT ;  /* 0x000000010700788c */ /* 0x000fe2000bf06270 */
[----:B------:R-:W-:Y:S01]  /*ac00*/  HFMA2 R16, -RZ, RZ, 0, 0 ;  /* 0x00000000ff107431 */ /* 0x000fe200000001ff */
[----:B------:R-:W-:Y:S01]  /*ac10*/  MOV R17, 0xff800000 ;  /* 0xff80000000117802 */ /* 0x000fe20000000f00 */
[----:B------:R-:W-:-:S06]  /*ac20*/  UMOV UR49, URZ ;  /* 0x000000ff00317c82 */ /* 0x000fcc0008000000 */
[----:B------:R-:W-:Y:S05]  /*ac30*/  BRA.U !UP0, `(.L_x_226) ;  /* 0x00000045086c7547 */ /* 0x000fea000b800000 */
[----:B------:R-:W-:Y:S01]  /*ac40*/  ULOP3.LUT UR38, URZ, UR50, URZ, 0x33, !UPT ;  /* 0x00000032ff267292 */ /* 0x000fe2000f8e33ff */
[----:B------:R-:W-:Y:S01]  /*ac50*/  MOV R16, RZ ;  /* 0x000000ff00107202 */ /* 0x000fe20000000f00 */
[----:B------:R-:W2:Y:S01]  /*ac60*/  LDCU UR37, c[0x0][0x704] ;  /* 0x0000e080ff2577ac */ /* 0x000ea20008000800 */
[----:B------:R-:W-:Y:S01]  /*ac70*/  MOV R156, 0xff800000 ;  /* 0xff800000009c7802 */ /* 0x000fe20000000f00 */
[----:B------:R-:W-:-:S04]  /*ac80*/  UIADD3 UR38, UPT, UPT, UR41, UR38, URZ ;  /* 0x0000002629267290 */ /* 0x000fc8000fffe0ff */
.L_x_247:
[----:B------:R-:W3:Y:S01]  /*ac90*/  S2R R2, SR_TID.X ;  /* 0x0000000000027919 */ /* 0x000ee20000002100 */
[----:B------:R-:W-:Y:S01]  /*aca0*/  UISETP.NE.AND UP0, UPT, UR56, URZ, UPT ;  /* 0x000000ff3800728c */ /* 0x000fe2000bf05270 */
[----:B------:R-:W-:-:S03]  /*acb0*/  UMOV UR4, 0x20 ;  /* 0x0000002000047882 */ /* 0x000fc60000000000 */
[----:B------:R-:W-:Y:S01]  /*acc0*/  USEL UR4, UR4, 0xa0, UP0 ;  /* 0x000000a004047887 */ /* 0x000fe20008000000 */
[----:B---3--:R-:W-:-:S05]  /*acd0*/  IMAD.U32 R18, R2, 0x10000, RZ ;  /* 0x0001000002127824 */ /* 0x008fca00078e00ff */
[----:B------:R-:W-:-:S05]  /*ace0*/  LOP3.LUT R18, R18, 0x600000, RZ, 0xc0, !PT ;  /* 0x0060000012127812 */ /* 0x000fca00078ec0ff */
[----:B-1----:R-:W-:Y:S01]  /*acf0*/  VIADD R0, R18, UR4 ;  /* 0x0000000412007c36 */ /* 0x002fe20008000000 */
[----:B------:R-:W-:Y:S02]  /*ad00*/  USEL UR4, UR51, UR54, UP0 ;  /* 0x0000003633047287 */ /* 0x000fe40008000000 */
[----:B------:R-:W-:-:S03]  /*ad10*/  UISETP.GT.U32.AND UP0, UPT, UR47, 0x1, UPT ;  /* 0x000000012f00788c */ /* 0x000fc6000bf04070 */
[----:B------:R-:W1:Y:S02]  /*ad20*/  SHFL.IDX PT, R0, R0, RZ, 0x1f ;  /* 0x00001fff00007589 */ /* 0x000e6400000e0000 */
[----:B-1----:R-:W-:-:S04]  /*ad30*/  R2UR UR40, R0 ;  /* 0x00000000002872ca */ /* 0x002fc800000e0000 */
[----:B--2---:R-:W-:Y:S11]  /*ad40*/  BRA.U UP0, `(.L_x_227) ;  /* 0x0000000100047547 */ /* 0x004ff6000b800000 */
[----:B--2---:R-:W-:Y:S05]  /*ad50*/  BPT.TRAP 0x1 ;  /* 0x000000040000795c */ /* 0x004fea0000300000 */
.L_x_227:
[----:B------:R-:W1:Y:S01]  /*ad60*/  S2UR UR39, SR_CgaCtaId ;  /* 0x00000000002779c3 */ /* 0x000e620000008800 */
[----:B------:R-:W-:Y:S01]  /*ad70*/  UISETP.NE.AND UP0, UPT, UR56, URZ, UPT ;  /* 0x000000ff3800728c */ /* 0x000fe2000bf05270 */
[----:B------:R-:W-:Y:S01]  /*ad80*/  IMAD.U32 R3, RZ, RZ, UR4 ;  /* 0x00000004ff037e24 */ /* 0x000fe2000f8e00ff */
[----:B------:R-:W-:Y:S01]  /*ad90*/  UMOV UR5, 0x400 ;  /* 0x0000040000057882 */ /* 0x000fe20000000000 */
[----:B------:R-:W-:Y:S01]  /*ada0*/  SHF.R.U32.HI R2, RZ, 0x5, R2 ;  /* 0x00000005ff027819 */ /* 0x000fe20000011602 */
[----:B------:R-:W-:Y:S01]  /*adb0*/  USEL UR4, URZ, 0x80, UP0 ;  /* 0x00000080ff047887 */ /* 0x000fe20008000000 */
[----:B------:R-:W-:Y:S02]  /*adc0*/  SHF.R.U32.HI R22, RZ, 0x15, R18 ;  /* 0x00000015ff167819 */ /* 0x000fe40000011612 */
[----:B------:R-:W-:Y:S02]  /*add0*/  SHF.L.U32 R3, R3, 0x1f, RZ ;  /* 0x0000001f03037819 */ /* 0x000fe400000006ff */
[----:B------:R-:W-:-:S02]  /*ade0*/  LOP3.LUT R19, R2, 0x3, RZ, 0xc0, !PT ;  /* 0x0000000302137812 */ /* 0x000fc400078ec0ff */
[----:B------:R-:W-:Y:S02]  /*adf0*/  LOP3.LUT R18, R18, UR4, RZ, 0xfc, !PT ;  /* 0x0000000412127c12 */ /* 0x000fe4000f8efcff */
[----:B------:R-:W-:Y:S01]  /*ae00*/  ISETP.NE.AND P0, PT, R19, R22, PT ;  /* 0x000000161300720c */ /* 0x000fe20003f05270 */
[----:B-1----:R-:W-:-:S04]  /*ae10*/  ULEA UR39, UR39, UR5, 0x18 ;  /* 0x0000000527277291 */ /* 0x002fc8000f8ec0ff */
[----:B------:R-:W-:Y:S02]  /*ae20*/  UIADD3 UR5, UPT, UPT, UR39, 0xe060, URZ ;  /* 0x0000e06027057890 */ /* 0x000fe4000fffe0ff */
[----:B------:R-:W-:-:S09]  /*ae30*/  @UP0 UIADD3 UR5, UPT, UPT, UR39, 0xe050, URZ ;  /* 0x0000e05027050890 */ /* 0x000fd2000fffe0ff */
[----:B------:R-:W1:Y:S02]  /*ae40*/  SYNCS.PHASECHK.TRANS64.TRYWAIT P1, [UR5], R3 ;  /* 0x00000003ff0075a7 */ /* 0x000e640008021105 */
[----:B-1----:R-:W-:Y:S05]  /*ae50*/  @!P1 BRA `(.L_x_228) ;  /* 0x000000f400809947 */ /* 0x002fea0003800000 */
.L_x_433:
[----:B------:R-:W-:Y:S05]  /*ae60*/  @!P0 BRA `(.L_x_229) ;  /* 0x0000000000408947 */ /* 0x000fea0003800000 */
[----:B------:R-:W-:Y:S01]  /*ae70*/  MOV R14, 0x8 ;  /* 0x00000008000e7802 */ /* 0x000fe20000000f00 */
[----:B------:R-:W3:Y:S01]  /*ae80*/  LDCU.64 UR6, c[0x4][0xb0] ;  /* 0x01001600ff0677ac */ /* 0x000ee20008000a00 */
[----:B------:R-:W-:Y:S02]  /*ae90*/  HFMA2 R12, -RZ, RZ, 0, 5.9604644775390625e-08 ;  /* 0x00000001ff0c7431 */ /* 0x000fe400000001ff */
[----:B------:R-:W-:Y:S01]  /*aea0*/  IMAD.MOV.U32 R8, RZ, RZ, 0x192 ;  /* 0x00000192ff087424 */ /* 0x000fe200078e00ff */
[----:B------:R-:W4:Y:S01]  /*aeb0*/  LDCU.64 UR4, c[0x4][0xb8] ;  /* 0x01001700ff0477ac */ /* 0x000f220008000a00 */
[----:B------:R-:W1:Y:S01]  /*aec0*/  LDC.64 R14, c[0x4][R14] ;  /* 0x010000000e0e7b82 */ /* 0x000e620000000a00 */
[----:B------:R-:W-:Y:S01]  /*aed0*/  IMAD.MOV.U32 R13, RZ, RZ, RZ ;  /* 0x000000ffff0d7224 */ /* 0x000fe200078e00ff */
[----:B------:R-:W5:Y:S01]  /*aee0*/  LDCU.64 UR8, c[0x4][0x10] ;  /* 0x01000200ff0877ac */ /* 0x000f620008000a00 */
[----:B---3--:R-:W-:Y:S01]  /*aef0*/  IMAD.U32 R4, RZ, RZ, UR6 ;  /* 0x00000006ff047e24 */ /* 0x008fe2000f8e00ff */
[----:B------:R-:W-:Y:S01]  /*af00*/  MOV R5, UR7 ;  /* 0x0000000700057c02 */ /* 0x000fe20008000f00 */
[----:B----4-:R-:W-:Y:S01]  /*af10*/  IMAD.U32 R6, RZ, RZ, UR4 ;  /* 0x00000004ff067e24 */ /* 0x010fe2000f8e00ff */
[----:B------:R-:W-:Y:S01]  /*af20*/  MOV R7, UR5 ;  /* 0x0000000500077c02 */ /* 0x000fe20008000f00 */
[----:B-----5:R-:W-:Y:S01]  /*af30*/  IMAD.U32 R10, RZ, RZ, UR8 ;  /* 0x00000008ff0a7e24 */ /* 0x020fe2000f8e00ff */
[----:B------:R-:W-:-:S02]  /*af40*/  MOV R11, UR9 ;  /* 0x00000009000b7c02 */ /* 0x000fc40008000f00 */
[----:B------:R-:W-:-:S07]  /*af50*/  LEPC R20, `(.L_x_229) ;  /* 0x000000001014794e */ /* 0x000fce0000000000 */
[----:B-12---:R-:W-:Y:S05]  /*af60*/  CALL.ABS.NOINC R14 ;  /* 0x000000000e007343 */ /* 0x006fea0003c00000 */
.L_x_229:
[C---:B-1----:R-:W-:Y:S01]  /*af70*/  VIADD R0, R18.reuse, 0x20 ;  /* 0x0000002012007836 */ /* 0x042fe20000000000 */
[----:B------:R-:W-:Y:S05]  /*af80*/  WARPSYNC.ALL ;  /* 0x0000000000007948 */ /* 0x000fea0003800000 */
[----:B------:R-:W-:Y:S02]  /*af90*/  SHF.R.U32.HI R0, RZ, 0x15, R0 ;  /* 0x00000015ff007819 */ /* 0x000fe40000011600 */
[----:B------:R-:W-:Y:S02]  /*afa0*/  R2UR UR4, R18 ;  /* 0x00000000120472ca */ /* 0x000fe400000e0000 */
[----:B------:R-:W-:-:S11]  /*afb0*/  ISETP.NE.AND P0, PT, R19, R0, PT ;  /* 0x000000001300720c */ /* 0x000fd60003f05270 */
[----:B------:R-:W1:Y:S02]  /*afc0*/  LDTM.x32 R124, tmem[UR4] ;  /* 0x00000004007c79ee */ /* 0x000e6400082c0000 */
[----:B-1----:R-:W-:Y:S05]  /*afd0*/  @!P0 BRA `(.L_x_230) ;  /* 0x0000000000408947 */ /* 0x002fea0003800000 */
[----:B------:R-:W-:Y:S01]  /*afe0*/  MOV R14, 0x8 ;  /* 0x00000008000e7802 */ /* 0x000fe20000000f00 */
[----:B------:R-:W1:Y:S01]  /*aff0*/  LDCU.64 UR8, c[0x4][0xb0] ;  /* 0x01001600ff0877ac */ /* 0x000e620008000a00 */
[----:B------:R-:W-:Y:S02]  /*b000*/  HFMA2 R12, -RZ, RZ, 0, 5.9604644775390625e-08 ;  /* 0x00000001ff0c7431 */ /* 0x000fe400000001ff */
[----:B------:R-:W-:Y:S01]  /*b010*/  IMAD.MOV.U32 R8, RZ, RZ, 0x192 ;  /* 0x00000192ff087424 */ /* 0x000fe200078e00ff */
[----:B------:R-:W3:Y:S01]  /*b020*/  LDCU.64 UR6, c[0x4][0xb8] ;  /* 0x01001700ff0677ac */ /* 0x000ee20008000a00 */
[----:B------:R-:W4:Y:S01]  /*b030*/  LDC.64 R14, c[0x4][R14] ;  /* 0x010000000e0e7b82 */ /* 0x000f220000000a00 */
[----:B------:R-:W-:Y:S01]  /*b040*/  IMAD.MOV.U32 R13, RZ, RZ, RZ ;  /* 0x000000ffff0d7224 */ /* 0x000fe200078e00ff */
[----:B------:R-:W5:Y:S01]  /*b050*/  LDCU.64 UR4, c[0x4][0x10] ;  /* 0x01000200ff0477ac */ /* 0x000f620008000a00 */
[----:B-1----:R-:W-:Y:S01]  /*b060*/  IMAD.U32 R4, RZ, RZ, UR8 ;  /* 0x00000008ff047e24 */ /* 0x002fe2000f8e00ff */
[----:B------:R-:W-:Y:S01]  /*b070*/  MOV R5, UR9 ;  /* 0x0000000900057c02 */ /* 0x000fe20008000f00 */
[----:B---3--:R-:W-:Y:S01]  /*b080*/  IMAD.U32 R6, RZ, RZ, UR6 ;  /* 0x00000006ff067e24 */ /* 0x008fe2000f8e00ff */
[----:B------:R-:W-:Y:S01]  /*b090*/  MOV R7, UR7 ;  /* 0x0000000700077c02 */ /* 0x000fe20008000f00 */
[----:B-----5:R-:W-:Y:S01]  /*b0a0*/  IMAD.U32 R10, RZ, RZ, UR4 ;  /* 0x00000004ff0a7e24 */ /* 0x020fe2000f8e00ff */
[----:B------:R-:W-:-:S02]  /*b0b0*/  MOV R11, UR5 ;  /* 0x00000005000b7c02 */ /* 0x000fc40008000f00 */
[----:B------:R-:W-:-:S07]  /*b0c0*/  LEPC R20, `(.L_x_230) ;  /* 0x000000001014794e */ /* 0x000fce0000000000 */
[----:B--2-4-:R-:W-:Y:S05]  /*b0d0*/  CALL.ABS.NOINC R14 ;  /* 0x000000000e007343 */ /* 0x014fea0003c00000 */
.L_x_230:
[C---:B------:R-:W-:Y:S01]  /*b0e0*/  VIADD R0, R18.reuse, 0x40 ;  /* 0x0000004012007836 */ /* 0x040fe20000000000 */
[----:B------:R-:W-:Y:S05]  /*b0f0*/  WARPSYNC.ALL ;  /* 0x0000000000007948 */ /* 0x000fea0003800000 */
[----:B------:R-:W-:Y:S02]  /*b100*/  SHF.R.U32.HI R0, RZ, 0x15, R0 ;  /* 0x00000015ff007819 */ /* 0x000fe40000011600 */
[----:B------:R-:W-:Y:S02]  /*b110*/  R2UR UR4, R18 ;  /* 0x00000000120472ca */ /* 0x000fe400000e0000 */
[----:B------:R-:W-:-:S11]  /*b120*/  ISETP.NE.AND P0, PT, R19, R0, PT ;  /* 0x000000001300720c */ /* 0x000fd60003f05270 */
[----:B------:R-:W1:Y:S02]  /*b130*/  LDTM.x32 R92, tmem[UR4+0x20] ;  /* 0x00002004005c79ee */ /* 0x000e6400082c0000 */
        /* <DEDUP_REMOVED lines=17> */
.L_x_231:
        /* <DEDUP_REMOVED lines=23> */
.L_x_232:
[C---:B------:R-:W-:Y:S01]  /*b3c0*/  FMNMX3 R3, R156.reuse, R124, R128, !PT ;  /* 0x0000007c9c037276 */ /* 0x040fe20007800080 */
[----:B------:R-:W-:Y:S05]  /*b3d0*/  WARPSYNC.ALL ;  /* 0x0000000000007948 */ /* 0x000fea0003800000 */
[C---:B------:R-:W-:Y:S02]  /*b3e0*/  FMNMX3 R0, R156.reuse, R125, R129, !PT ;  /* 0x0000007d9c007276 */ /* 0x040fe40007800081 */
[----:B------:R-:W-:Y:S02]  /*b3f0*/  FMNMX3 R5, R156, R126, R130, !PT ;  /* 0x0000007e9c057276 */ /* 0x000fe40007800082 */
[----:B------:R-:W-:-:S02]  /*b400*/  FMNMX3 R3, R3, R132, R136, !PT ;  /* 0x0000008403037276 */ /* 0x000fc40007800088 */
[----:B------:R-:W-:Y:S02]  /*b410*/  FMNMX3 R0, R0, R133, R137, !PT ;  /* 0x0000008500007276 */ /* 0x000fe40007800089 */
[----:B------:R-:W-:Y:S02]  /*b420*/  FMNMX3 R6, R156, R127, R131, !PT ;  /* 0x0000007f9c067276 */ /* 0x000fe40007800083 */
[----:B------:R-:W-:Y:S02]  /*b430*/  FMNMX3 R5, R5, R134, R138, !PT ;  /* 0x0000008605057276 */ /* 0x000fe4000780008a */
[----:B------:R-:W-:Y:S02]  /*b440*/  FMNMX3 R3, R3, R140, R144, !PT ;  /* 0x0000008c03037276 */ /* 0x000fe40007800090 */
[----:B------:R-:W-:Y:S02]  /*b450*/  FMNMX3 R0, R0, R141, R145, !PT ;  /* 0x0000008d00007276 */ /* 0x000fe40007800091 */
[----:B------:R-:W-:-:S02]  /*b460*/  FMNMX3 R6, R6, R135, R139, !PT ;  /* 0x0000008706067276 */ /* 0x000fc4000780008b */
[----:B------:R-:W-:Y:S02]  /*b470*/  FMNMX3 R5, R5, R142, R146, !PT ;  /* 0x0000008e05057276 */ /* 0x000fe40007800092 */
[----:B------:R-:W-:Y:S02]  /*b480*/  R2UR UR4, R18 ;  /* 0x00000000120472ca */ /* 0x000fe400000e0000 */
[----:B------:R-:W-:Y:S02]  /*b490*/  FMNMX3 R3, R3, R148, R152, !PT ;  /* 0x0000009403037276 */ /* 0x000fe40007800098 */
[----:B------:R-:W-:Y:S02]  /*b4a0*/  FMNMX3 R0, R0, R149, R153, !PT ;  /* 0x0000009500007276 */ /* 0x000fe40007800099 */
[----:B------:R-:W-:Y:S02]  /*b4b0*/  FMNMX3 R6, R6, R143, R147, !PT ;  /* 0x0000008f06067276 */ /* 0x000fe40007800093 */
[----:B------:R-:W-:-:S02]  /*b4c0*/  FMNMX3 R5, R5, R150, R154, !PT ;  /* 0x0000009605057276 */ /* 0x000fc4000780009a */
[----:B------:R-:W-:Y:S02]  /*b4d0*/  FMNMX3 R3, R3, R92, R96, !PT ;  /* 0x0000005c03037276 */ /* 0x000fe40007800060 */
[----:B------:R-:W-:Y:S01]  /*b4e0*/  FMNMX3 R0, R0, R93, R97, !PT ;  /* 0x0000005d00007276 */ /* 0x000fe20007800061 */
[----:B------:R-:W1:Y:S01]  /*b4f0*/  LDTM.x32 R60, tmem[UR4+0x60] ;  /* 0x00006004003c79ee */ /* 0x000e6200082c0000 */
[----:B------:R-:W-:Y:S02]  /*b500*/  FMNMX3 R6, R6, R151, R155, !PT ;  /* 0x0000009706067276 */ /* 0x000fe4000780009b */
[----:B------:R-:W-:Y:S02]  /*b510*/  FMNMX3 R5, R5, R94, R98, !PT ;  /* 0x0000005e05057276 */ /* 0x000fe40007800062 */
        /* <DEDUP_REMOVED lines=28> */
[----:B-1----:R-:W-:Y:S02]  /*b6e0*/  FMNMX3 R3, R3, R60, R64, !PT ;  /* 0x0000003c03037276 */ /* 0x002fe40007800040 */
        /* <DEDUP_REMOVED lines=15> */
[----:B------:R-:W-:Y:S02]  /*b7e0*/  ISETP.NE.AND P0, PT, R19, R22, PT ;  /* 0x000000161300720c */ /* 0x000fe40003f05270 */
[----:B------:R-:W-:Y:S02]  /*b7f0*/  FMNMX3 R17, R6, R87, R91, !PT ;  /* 0x0000005706117276 */ /* 0x000fe4000780005b */
[----:B------:R-:W-:-:S04]  /*b800*/  FMNMX3 R0, R4, R3, R0, !PT ;  /* 0x0000000304007276 */ /* 0x000fc80007800000 */
[----:B------:R-:W-:-:S04]  /*b810*/  FMNMX R17, R17, R0, !PT ;  /* 0x0000000011117209 */ /* 0x000fc80007800000 */
[----:B------:R-:W-:-:S04]  /*b820*/  FSETP.NEU.AND P1, PT, R17, -INF , PT ;  /* 0xff8000001100780b */ /* 0x000fc80003f2d000 */
[----:B------:R-:W-:Y:S01]  /*b830*/  FSEL R157, R17, RZ, P1 ;  /* 0x000000ff119d7208 */ /* 0x000fe20000800000 */
[----:B------:R-:W-:Y:S08]  /*b840*/  @!P0 BRA `(.L_x_233) ;  /* 0x0000000000408947 */ /* 0x000ff00003800000 */
        /* <DEDUP_REMOVED lines=16> */
.L_x_233:
[----:B------:R-:W-:Y:S05]  /*b950*/  WARPSYNC.ALL ;  /* 0x0000000000007948 */ /* 0x000fea0003800000 */
[----:B------:R-:W-:Y:S02]  /*b960*/  R2UR UR4, R18 ;  /* 0x00000000120472ca */ /* 0x000fe400000e0000 */
[----:B------:R-:W-:-:S11]  /*b970*/  ISETP.NE.AND P0, PT, RZ, UR48, PT ;  /* 0x00000030ff007c0c */ /* 0x000fd6000bf05270 */
[----:B------:R1:W-:Y:S02]  /*b980*/  STTM.x2 tmem[UR4], R156 ;  /* 0x0000009c000079ed */ /* 0x0003e400080c0004 */
[----:B------:R-:W-:Y:S05]  /*b990*/  @P0 BRA `(.L_x_234) ;  /* 0x0000000000040947 */ /* 0x000fea0003800000 */
[----:B--2---:R-:W-:Y:S05]  /*b9a0*/  BPT.TRAP 0x1 ;  /* 0x000000040000795c */ /* 0x004fea0000300000 */
.L_x_234:
[----:B------:R-:W-:Y:S01]  /*b9b0*/  UISETP.NE.AND UP0, UPT, UR56, URZ, UPT ;  /* 0x000000ff3800728c */ /* 0x000fe2000bf05270 */
[----:B------:R-:W-:Y:S01]  /*b9c0*/  MOV R3, UR55 ;  /* 0x0000003700037c02 */ /* 0x000fe20008000f00 */
[----:B------:R-:W-:Y:S01]  /*b9d0*/  UIADD3 UR4, UPT, UPT, UR39, 0xe080, URZ ;  /* 0x0000e08027047890 */ /* 0x000fe2000fffe0ff */
[----:B------:R-:W-:Y:S02]  /*b9e0*/  FSETP.NEU.AND P0, PT, R17, -INF , PT ;  /* 0xff8000001100780b */ /* 0x000fe40003f0d000 */
[----:B------:R-:W-:Y:S02]  /*b9f0*/  SHF.L.U32 R3, R3, 0x1f, RZ ;  /* 0x0000001f03037819 */ /* 0x000fe400000006ff */
[----:B------:R-:W-:-:S04]  /*ba00*/  FSEL R0, R17, RZ, P0 ;  /* 0x000000ff11007208 */ /* 0x000fc80000000000 */
[----:B------:R-:W-:Y:S01]  /*ba10*/  @UP0 UIADD3 UR4, UPT, UPT, UR39, 0xe070, URZ ;  /* 0x0000e07027040890 */ /* 0x000fe2000fffe0ff */
[----:B--2---:R-:W-:Y:S01]  /*ba20*/  FMUL R0, R0, -UR37 ;  /* 0x8000002500007c20 */ /* 0x004fe20008400000 */
[----:B------:R-:W-:-:S03]  /*ba30*/  USEL UR39, UR52, UR53, UP0 ;  /* 0x0000003534277287 */ /* 0x000fc60008000000 */
[--C-:B------:R-:W-:Y:S01]  /*ba40*/  FFMA2 R18, R124.F32x2.HI_LO, UR37.F32, R0.reuse.F32 ;  /* 0x000000257c127c49 */ /* 0x100fe20009200000 */
[----:B------:R-:W-:Y:S01]  /*ba50*/  ULOP3.LUT UR39, UR39, 0x1, URZ, 0x3c, !UPT ;  /* 0x0000000127277892 */ /* 0x000fe2000f8e3cff */
[--C-:B------:R-:W-:Y:S02]  /*ba60*/  FFMA2 R22, R126.F32x2.HI_LO, UR37.F32, R0.reuse.F32 ;  /* 0x000000257e167c49 */ /* 0x100fe40009200000 */
[----:B------:R-:W-:Y:S01]  /*ba70*/  SYNCS.ARRIVE.TRANS64.A1T0 RZ, [UR4], RZ ;  /* 0x000000ffffff79a7 */ /* 0x000fe20008100004 */
[----:B------:R-:W-:Y:S01]  /*ba80*/  FSETP.GEU.AND P4, PT, R18, -126, PT ;  /* 0xc2fc00001200780b */ /* 0x000fe20003f8e000 */
[--C-:B------:R-:W-:Y:S01]  /*ba90*/  FFMA2 R124, R128.F32x2.HI_LO, UR37.F32, R0.reuse.F32 ;  /* 0x00000025807c7c49 */ /* 0x100fe20009200000 */
[----:B------:R-:W-:Y:S01]  /*baa0*/  FSETP.GEU.AND P3, PT, R19, -126, PT ;  /* 0xc2fc00001300780b */ /* 0x000fe20003f6e000 */
[----:B------:R-:W-:Y:S01]  /*bab0*/  FFMA2 R126, R130.F32x2.HI_LO, UR37.F32, R0.F32 ;  /* 0x00000025827e7c49 */ /* 0x000fe20009200000 */
[----:B------:R-:W-:Y:S02]  /*bac0*/  FSETP.GEU.AND P2, PT, R22, -126, PT ;  /* 0xc2fc00001600780b */ /* 0x000fe40003f4e000 */
[----:B------:R-:W-:Y:S01]  /*bad0*/  FSETP.GEU.AND P1, PT, R23, -126, PT ;  /* 0xc2fc00001700780b */ /* 0x000fe20003f2e000 */
[----:B------:R-:W2:Y:S01]  /*bae0*/  SYNCS.PHASECHK.TRANS64.TRYWAIT P5, [UR46], R3 ;  /* 0x00000003ff0075a7 */ /* 0x000ea200080a112e */
[----:B------:R-:W-:-:S02]  /*baf0*/  FSETP.GEU.AND P0, PT, R124, -126, PT ;  /* 0xc2fc00007c00780b */ /* 0x000fc40003f0e000 */
[----:B------:R-:W-:-:S03]  /*bb00*/  FSETP.GEU.AND P6, PT, R125, -126, PT ;  /* 0xc2fc00007d00780b */ /* 0x000fc60003fce000 */
[----:B------:R-:W-:Y:S02]  /*bb10*/  @!P4 FMUL R18, R18, 0.5 ;  /* 0x3f0000001212c820 */ /* 0x000fe40000400000 */
[----:B------:R-:W-:Y:S02]  /*bb20*/  @!P3 FMUL R19, R19, 0.5 ;  /* 0x3f0000001313b820 */ /* 0x000fe40000400000 */
[----:B------:R-:W-:Y:S02]  /*bb30*/  @!P2 FMUL R22, R22, 0.5 ;  /* 0x3f0000001616a820 */ /* 0x000fe40000400000 */
[----:B------:R-:W-:Y:S01]  /*bb40*/  @!P1 FMUL R23, R23, 0.5 ;  /* 0x3f00000017179820 */ /* 0x000fe20000400000 */
[----:B------:R-:W3:Y:S08]  /*bb50*/  MUFU.EX2 R18, R18 ;  /* 0x0000001200127308 */ /* 0x000ef00000000800 */
[----:B------:R-:W4:Y:S08]  /*bb60*/  MUFU.EX2 R19, R19 ;  /* 0x0000001300137308 */ /* 0x000f300000000800 */
[----:B------:R-:W1:Y:S08]  /*bb70*/  MUFU.EX2 R22, R22 ;  /* 0x0000001600167308 */ /* 0x000e700000000800 */
[----:B------:R-:W1:Y:S02]  /*bb80*/  MUFU.EX2 R23, R23 ;  /* 0x0000001700177308 */ /* 0x000e640000000800 */
[----:B-1234-:R-:W-:Y:S05]  /*bb90*/  @!P5 BRA `(.L_x_235) ;  /* 0x000000e80048d947 */ /* 0x01efea0003800000 */
.L_x_434:
[----:B------:R-:W-:Y:S01]  /*bba0*/  @!P0 FMUL R124, R124, 0.5 ;  /* 0x3f0000007c7c8820 */ /* 0x000fe20000400000 */
[--C-:B------:R-:W-:Y:S01]  /*bbb0*/  FFMA2 R128, R132.F32x2.HI_LO, UR37.F32, R0.reuse.F32 ;  /* 0x0000002584807c49 */ /* 0x100fe20009200000 */
[----:B------:R-:W-:Y:S01]  /*bbc0*/  FSETP.GEU.AND P5, PT, R126, -126, PT ;  /* 0xc2fc00007e00780b */ /* 0x000fe20003fae000 */
[----:B------:R-:W-:Y:S01]  /*bbd0*/  @!P4 FMUL R18, R18, R18 ;  /* 0x000000121212c220 */ /* 0x000fe20000400000 */
[--C-:B------:R-:W-:Y:S01]  /*bbe0*/  FFMA2 R130, R134.F32x2.HI_LO, UR37.F32, R0.reuse.F32 ;  /* 0x0000002586827c49 */ /* 0x100fe20009200000 */
[----:B------:R-:W-:Y:S01]  /*bbf0*/  FSETP.GEU.AND P4, PT, R127, -126, PT ;  /* 0xc2fc00007f00780b */ /* 0x000fe20003f8e000 */
[----:B------:R-:W2:Y:S01]  /*bc00*/  MUFU.EX2 R124, R124 ;  /* 0x0000007c007c7308 */ /* 0x000ea20000000800 */
[----:B------:R-:W-:Y:S01]  /*bc10*/  @!P3 FMUL R19, R19, R19 ;  /* 0x000000131313b220 */ /* 0x000fe20000400000 */
[----:B------:R-:W-:Y:S01]  /*bc20*/  FSETP.GEU.AND P3, PT, R128, -126, PT ;  /* 0xc2fc00008000780b */ /* 0x000fe20003f6e000 */
[----:B------:R-:W-:Y:S01]  /*bc30*/  @!P2 FMUL R22, R22, R22 ;  /* 0x000000161616a220 */ /* 0x000fe20000400000 */
[----:B------:R-:W-:Y:S01]  /*bc40*/  @!P1 FMUL R23, R23, R23 ;  /* 0x0000001717179220 */ /* 0x000fe20000400000 */
[----:B------:R-:W-:Y:S01]  /*bc50*/  FSETP.GEU.AND P2, PT, R129, -126, PT ;  /* 0xc2fc00008100780b */ /* 0x000fe20003f4e000 */
[----:B------:R-:W-:Y:S01]  /*bc60*/  @!P6 FMUL R125, R125, 0.5 ;  /* 0x3f0000007d7de820 */ /* 0x000fe20000400000 */
[----:B------:R-:W-:Y:S01]  /*bc70*/  FSETP.GEU.AND P1, PT, R130, -126, PT ;  /* 0xc2fc00008200780b */ /* 0x000fe20003f2e000 */
[--C-:B------:R-:W-:Y:S01]  /*bc80*/  FFMA2 R132, R136.F32x2.HI_LO, UR37.F32, R0.reuse.F32 ;  /* 0x0000002588847c49 */ /* 0x100fe20009200000 */
[----:B------:R-:W-:Y:S01]  /*bc90*/  USHF.R.U32.HI UR4, URZ, 0x15, UR40 ;  /* 0x00000015ff047899 */ /* 0x000fe20008011628 */
[----:B------:R-:W-:Y:S01]  /*bca0*/  @!P5 FMUL R126, R126, 0.5 ;  /* 0x3f0000007e7ed820 */ /* 0x000fe20000400000 */
[--C-:B------:R-:W-:Y:S01]  /*bcb0*/  FFMA2 R134, R138.F32x2.HI_LO, UR37.F32, R0.reuse.F32 ;  /* 0x000000258a867c49 */ /* 0x100fe20009200000 */
[----:B------:R-:W3:Y:S01]  /*bcc0*/  MUFU.EX2 R125, R125 ;  /* 0x0000007d007d7308 */ /* 0x000ee20000000800 */
[----:B------:R-:W-:Y:S01]  /*bcd0*/  @!P4 FMUL R127, R127, 0.5 ;  /* 0x3f0000007f7fc820 */ /* 0x000fe20000400000 */
[--C-:B------:R-:W-:Y:S01]  /*bce0*/  FFMA2 R136, R140.F32x2.HI_LO, UR37.F32, R0.reuse.F32 ;  /* 0x000000258c887c49 */ /* 0x100fe20009200000 */
[----:B-1----:R-:W-:Y:S01]  /*bcf0*/  MOV R3, UR4 ;  /* 0x0000000400037c02 */ /* 0x002fe20008000f00 */
[----:B------:R-:W-:Y:S01]  /*bd00*/  @!P3 FMUL R128, R128, 0.5 ;  /* 0x3f0000008080b820 */ /* 0x000fe20000400000 */
[----:B--2---:R-:W-:Y:S01]  /*bd10*/  @!P0 FMUL R124, R124, R124 ;  /* 0x0000007c7c7c8220 */ /* 0x004fe20000400000 */
[----:B------:R-:W-:Y:S01]  /*bd20*/  FSETP.GEU.AND P0, PT, R131, -126, PT ;  /* 0xc2fc00008300780b */ /* 0x000fe20003f0e000 */
[----:B------:R-:W-:Y:S01]  /*bd30*/  @!P2 FMUL R129, R129, 0.5 ;  /* 0x3f0000008181a820 */ /* 0x000fe20000400000 */
[----:B------:R-:W-:Y:S01]  /*bd40*/  @!P1 FMUL R130, R130, 0.5 ;  /* 0x3f00000082829820 */ /* 0x000fe20000400000 */
[----:B------:R-:W1:Y:S01]  /*bd50*/  MUFU.EX2 R126, R126 ;  /* 0x0000007e007e7308 */ /* 0x000e620000000800 */
[--C-:B------:R-:W-:Y:S01]  /*bd60*/  FFMA2 R138, R142.F32x2.HI_LO, UR37.F32, R0.reuse.F32 ;  /* 0x000000258e8a7c49 */ /* 0x100fe20009200000 */
[----:B------:R-:W-:Y:S01]  /*bd70*/  UISETP.NE.AND UP0, UPT, UR56, URZ, UPT ;  /* 0x000000ff3800728c */ /* 0x000fe2000bf05270 */
[--C-:B------:R-:W-:Y:S01]  /*bd80*/  FFMA2 R140, R144.F32x2.HI_LO, UR37.F32, R0.reuse.F32 ;  /* 0x00000025908c7c49 */ /* 0x100fe20009200000 */
[----:B------:R-:W-:Y:S01]  /*bd90*/  ULOP3.LUT UR55, UR55, 0x1, URZ, 0x3c, !UPT ;  /* 0x0000000137377892 */ /* 0x000fe2000f8e3cff */
[--C-:B------:R-:W-:Y:S01]  /*bda0*/  FFMA2 R142, R146.F32x2.HI_LO, UR37.F32, R0.reuse.F32 ;  /* 0x00000025928e7c49 */ /* 0x100fe20009200000 */
[----:B------:R-:W-:Y:S01]  /*bdb0*/  USEL UR52, UR39, UR52, UP0 ;  /* 0x0000003427347287 */ /* 0x000fe20008000000 */
[--C-:B------:R-:W-:Y:S01]  /*bdc0*/  FFMA2 R144, R148.F32x2.HI_LO, UR37.F32, R0.reuse.F32 ;  /* 0x0000002594907c49 */ /* 0x100fe20009200000 */
[----:B------:R-:W2:Y:S01]  /*bdd0*/  MUFU.EX2 R127, R127 ;  /* 0x0000007f007f7308 */ /* 0x000ea20000000800 */
[----:B---3--:R-:W-:Y:S01]  /*bde0*/  @!P6 FMUL R125, R125, R125 ;  /* 0x0000007d7d7de220 */ /* 0x008fe20000400000 */
[----:B------:R-:W-:Y:S01]  /*bdf0*/  @!P0 FMUL R131, R131, 0.5 ;  /* 0x3f00000083838820 */ /* 0x000fe20000400000 */
[----:B------:R-:W-:Y:S01]  /*be00*/  FSETP.GEU.AND P6, PT, R132, -126, PT ;  /* 0xc2fc00008400780b */ /* 0x000fe20003fce000 */
[--C-:B------:R-:W-:Y:S01]  /*be10*/  FFMA2 R146, R150.F32x2.HI_LO, UR37.F32, R0.reuse.F32 ;  /* 0x0000002596927c49 */ /* 0x100fe20009200000 */
[----:B------:R-:W-:Y:S01]  /*be20*/  USEL UR53, UR53, UR39, UP0 ;  /* 0x0000002735357287 */ /* 0x000fe20008000000 */
[--C-:B------:R-:W-:Y:S01]  /*be30*/  FFMA2 R148, R152.F32x2.HI_LO, UR37.F32, R0.reuse.F32 ;  /* 0x0000002598947c49 */ /* 0x100fe20009200000 */
[----:B------:R-:W-:Y:S01]  /*be40*/  SYNCS.ARRIVE.TRANS64.A1T0 RZ, [UR45], RZ ;  /* 0x000000ffffff79a7 */ /* 0x000fe2000810002d */
[----:B------:R-:W3:Y:S01]  /*be50*/  MUFU.EX2 R128, R128 ;  /* 0x0000008000807308 */ /* 0x000ee20000000800 */
[----:B-1----:R-:W-:Y:S01]  /*be60*/  @!P5 FMUL R126, R126, R126 ;  /* 0x0000007e7e7ed220 */ /* 0x002fe20000400000 */
[----:B------:R-:W-:Y:S01]  /*be70*/  FSETP.GEU.AND P5, PT, R133, -126, PT ;  /* 0xc2fc00008500780b */ /* 0x000fe20003fae000 */
[--C-:B------:R-:W-:Y:S01]  /*be80*/  FFMA2 R154, R154.F32x2.HI_LO, UR37.F32, R0.reuse.F32 ;  /* 0x000000259a9a7c49 */ /* 0x100fe20009200000 */
[----:B------:R-:W-:Y:S01]  /*be90*/  F2FP.F16.F32.PACK_AB R56, R19, R18 ;  /* 0x000000121338723e */ /* 0x000fe200000000ff */
[--C-:B------:R-:W-:Y:S01]  /*bea0*/  FFMA2 R8, R92.F32x2.HI_LO, UR37.F32, R0.reuse.F32 ;  /* 0x000000255c087c49 */ /* 0x100fe20009200000 */
[----:B------:R-:W-:Y:S01]  /*beb0*/  F2FP.F16.F32.PACK_AB R57, R23, R22 ;  /* 0x000000161739723e */ /* 0x000fe200000000ff */
[--C-:B------:R-:W-:Y:S01]  /*bec0*/  FFMA2 R6, R94.F32x2.HI_LO, UR37.F32, R0.reuse.F32 ;  /* 0x000000255e067c49 */ /* 0x100fe20009200000 */
[----:B------:R-:W1:Y:S01]  /*bed0*/  MUFU.EX2 R129, R129 ;  /* 0x0000008100817308 */ /* 0x000e620000000800 */
[----:B--2---:R-:W-:Y:S01]  /*bee0*/  @!P4 FMUL R127, R127, R127 ;  /* 0x0000007f7f7fc220 */ /* 0x004fe20000400000 */
[----:B------:R-:W-:Y:S01]  /*bef0*/  FSETP.GEU.AND P4, PT, R134, -126, PT ;  /* 0xc2fc00008600780b */ /* 0x000fe20003f8e000 */
[----:B------:R-:W-:Y:S01]  /*bf00*/  @!P6 FMUL R132, R132, 0.5 ;  /* 0x3f0000008484e820 */ /* 0x000fe20000400000 */
[--C-:B------:R-:W-:Y:S01]  /*bf10*/  FFMA2 R4, R96.F32x2.HI_LO, UR37.F32, R0.reuse.F32 ;  /* 0x0000002560047c49 */ /* 0x100fe20009200000 */
[----:B------:R-:W-:Y:S01]  /*bf20*/  F2FP.F16.F32.PACK_AB R58, R125, R124 ;  /* 0x0000007c7d3a723e */ /* 0x000fe200000000ff */
[--C-:B------:R-:W-:Y:S01]  /*bf30*/  FFMA2 R10, R98.F32x2.HI_LO, UR37.F32, R0.reuse.F32 ;  /* 0x00000025620a7c49 */ /* 0x100fe20009200000 */
[----:B------:R-:W-:Y:S01]  /*bf40*/  F2FP.F16.F32.PACK_AB R59, R127, R126 ;  /* 0x0000007e7f3b723e */ /* 0x000fe200000000ff */
[----:B------:R-:W2:Y:S01]  /*bf50*/  MUFU.EX2 R130, R130 ;  /* 0x0000008200827308 */ /* 0x000ea20000000800 */
[----:B---3--:R-:W-:Y:S01]  /*bf60*/  @!P3 FMUL R128, R128, R128 ;  /* 0x000000808080b220 */ /* 0x008fe20000400000 */
[----:B------:R-:W-:Y:S01]  /*bf70*/  FSETP.GEU.AND P3, PT, R135, -126, PT ;  /* 0xc2fc00008700780b */ /* 0x000fe20003f6e000 */
[----:B------:R-:W-:Y:S01]  /*bf80*/  @!P5 FMUL R133, R133, 0.5 ;  /* 0x3f0000008585d820 */ /* 0x000fe20000400000 */
[----:B------:R-:W-:-:S02]  /*bf90*/  FFMA2 R150, R122.F32x2.HI_LO, UR37.F32, R0.F32 ;  /* 0x000000257a967c49 */ /* 0x000fc40009200000 */
[--C-:B------:R-:W-:Y:S02]  /*bfa0*/  FFMA2 R24, R24.F32x2.HI_LO, UR37.F32, R0.reuse.F32 ;  /* 0x0000002518187c49 */ /* 0x100fe40009200000 */
[----:B------:R-:W3:Y:S01]  /*bfb0*/  MUFU.EX2 R131, R131 ;  /* 0x0000008300837308 */ /* 0x000ee20000000800 */
[----:B-1----:R-:W-:Y:S01]  /*bfc0*/  @!P2 FMUL R129, R129, R129 ;  /* 0x000000818181a220 */ /* 0x002fe20000400000 */
[----:B------:R-:W-:Y:S01]  /*bfd0*/  FSETP.GEU.AND P2, PT, R136, -126, PT ;  /* 0xc2fc00008800780b */ /* 0x000fe20003f4e000 */
[----:B------:R-:W-:Y:S01]  /*bfe0*/  @!P4 FMUL R134, R134, 0.5 ;  /* 0x3f0000008686c820 */ /* 0x000fe20000400000 */
[--C-:B------:R-:W-:Y:S02]  /*bff0*/  FFMA2 R26, R26.F32x2.HI_LO, UR37.F32, R0.reuse.F32 ;  /* 0x000000251a1a7c49 */ /* 0x100fe40009200000 */
[--C-:B------:R-:W-:Y:S02]  /*c000*/  FFMA2 R28, R28.F32x2.HI_LO, UR37.F32, R0.reuse.F32 ;  /* 0x000000251c1c7c49 */ /* 0x100fe40009200000 */
[----:B------:R-:W-:Y:S01]  /*c010*/  @!P3 FMUL R135, R135, 0.5 ;  /* 0x3f0000008787b820 */ /* 0x000fe20000400000 */
[----:B--2---:R-:W-:Y:S01]  /*c020*/  @!P1 FMUL R130, R130, R130 ;  /* 0x0000008282829220 */ /* 0x004fe20000400000 */
[----:B------:R-:W-:Y:S01]  /*c030*/  FSETP.GEU.AND P1, PT, R137, -126, PT ;  /* 0xc2fc00008900780b */ /* 0x000fe20003f2e000 */
[----:B------:R-:W1:Y:S01]  /*c040*/  MUFU.EX2 R132, R132 ;  /* 0x0000008400847308 */ /* 0x000e620000000800 */
[----:B------:R-:W-:-:S02]  /*c050*/  FFMA2 R30, R30.F32x2.HI_LO, UR37.F32, R0.F32 ;  /* 0x000000251e1e7c49 */ /* 0x000fc40009200000 */
[--C-:B------:R-:W-:Y:S02]  /*c060*/  FFMA2 R32, R32.F32x2.HI_LO, UR37.F32, R0.reuse.F32 ;  /* 0x0000002520207c49 */ /* 0x100fe40009200000 */
[----:B------:R-:W-:Y:S01]  /*c070*/  @!P2 FMUL R136, R136, 0.5 ;  /* 0x3f0000008888a820 */ /* 0x000fe20000400000 */
[----:B---3--:R-:W-:Y:S01]  /*c080*/  @!P0 FMUL R131, R131, R131 ;  /* 0x0000008383838220 */ /* 0x008fe20000400000 */
[----:B------:R-:W-:Y:S01]  /*c090*/  FSETP.GEU.AND P0, PT, R138, -126, PT ;  /* 0xc2fc00008a00780b */ /* 0x000fe20003f0e000 */
[----:B------:R-:W2:Y:S01]  /*c0a0*/  MUFU.EX2 R133, R133 ;  /* 0x0000008500857308 */ /* 0x000ea20000000800 */
[--C-:B------:R-:W-:Y:S02]  /*c0b0*/  FFMA2 R34, R34.F32x2.HI_LO, UR37.F32, R0.reuse.F32 ;  /* 0x0000002522227c49 */ /* 0x100fe40009200000 */
[--C-:B------:R-:W-:Y:S02]  /*c0c0*/  FFMA2 R36, R36.F32x2.HI_LO, UR37.F32, R0.reuse.F32 ;  /* 0x0000002524247c49 */ /* 0x100fe40009200000 */
[----:B------:R-:W-:Y:S01]  /*c0d0*/  @!P1 FMUL R137, R137, 0.5 ;  /* 0x3f00000089899820 */ /* 0x000fe20000400000 */
[----:B------:R-:W-:-:S02]  /*c0e0*/  FFMA2 R38, R38.F32x2.HI_LO, UR37.F32, R0.F32 ;  /* 0x0000002526267c49 */ /* 0x000fc40009200000 */
[----:B------:R-:W3:Y:S01]  /*c0f0*/  MUFU.EX2 R134, R134 ;  /* 0x0000008600867308 */ /* 0x000ee20000000800 */
[----:B-1----:R-:W-:Y:S01]  /*c100*/  @!P6 FMUL R132, R132, R132 ;  /* 0x000000848484e220 */ /* 0x002fe20000400000 */
[----:B------:R-:W-:Y:S01]  /*c110*/  FSETP.GEU.AND P6, PT, R139, -126, PT ;  /* 0xc2fc00008b00780b */ /* 0x000fe20003fce000 */
[--C-:B------:R-:W-:Y:S02]  /*c120*/  FFMA2 R40, R40.F32x2.HI_LO, UR37.F32, R0.reuse.F32 ;  /* 0x0000002528287c49 */ /* 0x100fe40009200000 */
[----:B------:R-:W-:Y:S01]  /*c130*/  @!P0 FMUL R138, R138, 0.5 ;  /* 0x3f0000008a8a8820 */ /* 0x000fe20000400000 */
[--C-:B------:R-:W-:Y:S02]  /*c140*/  FFMA2 R42, R42.F32x2.HI_LO, UR37.F32, R0.reuse.F32 ;  /* 0x000000252a2a7c49 */ /* 0x100fe40009200000 */
[----:B------:R-:W1:Y:S01]  /*c150*/  MUFU.EX2 R135, R135 ;  /* 0x0000008700877308 */ /* 0x000e620000000800 */
[----:B--2---:R-:W-:Y:S01]  /*c160*/  @!P5 FMUL R133, R133, R133 ;  /* 0x000000858585d220 */ /* 0x004fe20000400000 */
[----:B------:R-:W-:Y:S01]  /*c170*/  FSETP.GEU.AND P5, PT, R140, -126, PT ;  /* 0xc2fc00008c00780b */ /* 0x000fe20003fae000 */
[----:B------:R-:W-:-:S02]  /*c180*/  FFMA2 R44, R44.F32x2.HI_LO, UR37.F32, R0.F32 ;  /* 0x000000252c2c7c49 */ /* 0x000fc40009200000 */
[--C-:B------:R-:W-:Y:S02]  /*c190*/  FFMA2 R46, R46.F32x2.HI_LO, UR37.F32, R0.reuse.F32 ;  /* 0x000000252e2e7c49 */ /* 0x100fe40009200000 */
[----:B------:R-:W-:Y:S01]  /*c1a0*/  @!P6 FMUL R139, R139, 0.5 ;  /* 0x3f0000008b8be820 */ /* 0x000fe20000400000 */
[----:B------:R-:W2:Y:S01]  /*c1b0*/  MUFU.EX2 R136, R136 ;  /* 0x0000008800887308 */ /* 0x000ea20000000800 */
[----:B---3--:R-:W-:Y:S01]  /*c1c0*/  @!P4 FMUL R134, R134, R134 ;  /* 0x000000868686c220 */ /* 0x008fe20000400000 */
[----:B------:R-:W-:Y:S01]  /*c1d0*/  FSETP.GEU.AND P4, PT, R141, -126, PT ;  /* 0xc2fc00008d00780b */ /* 0x000fe20003f8e000 */
[--C-:B------:R-:W-:Y:S02]  /*c1e0*/  FFMA2 R48, R48.F32x2.HI_LO, UR37.F32, R0.reuse.F32 ;  /* 0x0000002530307c49 */ /* 0x100fe40009200000 */
[--C-:B------:R-:W-:Y:S02]  /*c1f0*/  FFMA2 R50, R50.F32x2.HI_LO, UR37.F32, R0.reuse.F32 ;  /* 0x0000002532327c49 */ /* 0x100fe40009200000 */
[----:B------:R-:W-:Y:S01]  /*c200*/  @!P5 FMUL R140, R140, 0.5 ;  /* 0x3f0000008c8cd820 */ /* 0x000fe20000400000 */
[----:B------:R-:W3:Y:S01]  /*c210*/  MUFU.EX2 R137, R137 ;  /* 0x0000008900897308 */ /* 0x000ee20000000800 */
[----:B-1----:R-:W-:Y:S01]  /*c220*/  @!P3 FMUL R135, R135, R135 ;  /* 0x000000878787b220 */ /* 0x002fe20000400000 */
[----:B------:R-:W-:Y:S01]  /*c230*/  FSETP.GEU.AND P3, PT, R142, -126, PT ;  /* 0xc2fc00008e00780b */ /* 0x000fe20003f6e000 */
[----:B------:R-:W-:-:S02]  /*c240*/  FFMA2 R52, R52.F32x2.HI_LO, UR37.F32, R0.F32 ;  /* 0x0000002534347c49 */ /* 0x000fc40009200000 */
[--C-:B------:R-:W-:Y:S02]  /*c250*/  FFMA2 R54, R54.F32x2.HI_LO, UR37.F32, R0.reuse.F32 ;  /* 0x0000002536367c49 */ /* 0x100fe40009200000 */
[----:B------:R-:W-:Y:S01]  /*c260*/  @!P4 FMUL R141, R141, 0.5 ;  /* 0x3f0000008d8dc820 */ /* 0x000fe20000400000 */
[----:B------:R-:W1:Y:S01]  /*c270*/  MUFU.EX2 R138, R138 ;  /* 0x0000008a008a7308 */ /* 0x000e620000000800 */
[----:B--2---:R-:W-:Y:S01]  /*c280*/  @!P2 FMUL R136, R136, R136 ;  /* 0x000000888888a220 */ /* 0x004fe20000400000 */
[----:B------:R-:W-:Y:S01]  /*c290*/  FSETP.GEU.AND P2, PT, R143, -126, PT ;  /* 0xc2fc00008f00780b */ /* 0x000fe20003f4e000 */
[--C-:B------:R-:W-:Y:S02]  /*c2a0*/  FFMA2 R60, R60.F32x2.HI_LO, UR37.F32, R0.reuse.F32 ;  /* 0x000000253c3c7c49 */ /* 0x100fe40009200000 */
[--C-:B------:R-:W-:Y:S02]  /*c2b0*/  FFMA2 R62, R62.F32x2.HI_LO, UR37.F32, R0.reuse.F32 ;  /* 0x000000253e3e7c49 */ /* 0x100fe40009200000 */
[----:B------:R-:W-:Y:S01]  /*c2c0*/  @!P3 FMUL R142, R142, 0.5 ;  /* 0x3f0000008e8eb820 */ /* 0x000fe20000400000 */
[----:B------:R-:W2:Y:S01]  /*c2d0*/  MUFU.EX2 R139, R139 ;  /* 0x0000008b008b7308 */ /* 0x000ea20000000800 */
[----:B---3--:R-:W-:Y:S01]  /*c2e0*/  @!P1 FMUL R137, R137, R137 ;  /* 0x0000008989899220 */ /* 0x008fe20000400000 */
[----:B------:R-:W-:Y:S01]  /*c2f0*/  FSETP.GEU.AND P1, PT, R144, -126, PT ;  /* 0xc2fc00009000780b */ /* 0x000fe20003f2e000 */
[----:B------:R-:W-:-:S02]  /*c300*/  FFMA2 R64, R64.F32x2.HI_LO, UR37.F32, R0.F32 ;  /* 0x0000002540407c49 */ /* 0x000fc40009200000 */
[--C-:B------:R-:W-:Y:S02]  /*c310*/  FFMA2 R66, R66.F32x2.HI_LO, UR37.F32, R0.reuse.F32 ;  /* 0x0000002542427c49 */ /* 0x100fe40009200000 */
[----:B------:R-:W-:Y:S01]  /*c320*/  @!P2 FMUL R143, R143, 0.5 ;  /* 0x3f0000008f8fa820 */ /* 0x000fe20000400000 */
[----:B------:R-:W3:Y:S01]  /*c330*/  MUFU.EX2 R140, R140 ;  /* 0x0000008c008c7308 */ /* 0x000ee20000000800 */
[----:B-1----:R-:W-:Y:S01]  /*c340*/  @!P0 FMUL R138, R138, R138 ;  /* 0x0000008a8a8a8220 */ /* 0x002fe20000400000 */
[----:B------:R-:W-:Y:S01]  /*c350*/  FSETP.GEU.AND P0, PT, R145, -126, PT ;  /* 0xc2fc00009100780b */ /* 0x000fe20003f0e000 */
[--C-:B------:R-:W-:Y:S02]  /*c360*/  FFMA2 R68, R68.F32x2.HI_LO, UR37.F32, R0.reuse.F32 ;  /* 0x0000002544447c49 */ /* 0x100fe40009200000 */
[--C-:B------:R-:W-:Y:S02]  /*c370*/  FFMA2 R70, R70.F32x2.HI_LO, UR37.F32, R0.reuse.F32 ;  /* 0x0000002546467c49 */ /* 0x100fe40009200000 */
[----:B------:R-:W-:Y:S01]  /*c380*/  @!P1 FMUL R144, R144, 0.5 ;  /* 0x3f00000090909820 */ /* 0x000fe20000400000 */
        /* <DEDUP_REMOVED lines=22> */
[----:B------:R-:W-:Y:S02]  /*c4f0*/  FFMA2 R86, R86.F32x2.HI_LO, UR37.F32, R0.F32 ;  /* 0x0000002556567c49 */ /* 0x000fe40009200000 */
[----:B------:R-:W-:Y:S01]  /*c500*/  @!P4 FMUL R148, R148, 0.5 ;  /* 0x3f0000009494c820 */ /* 0x000fe20000400000 */
[----:B------:R-:W2:Y:S01]  /*c510*/  MUFU.EX2 R145, R145 ;  /* 0x0000009100917308 */ /* 0x000ea20000000800 */
[----:B---3--:R-:W-:Y:S01]  /*c520*/  @!P2 FMUL R143, R143, R143 ;  /* 0x0000008f8f8fa220 */ /* 0x008fe20000400000 */
[----:B------:R-:W-:-:S05]  /*c530*/  FSETP.GEU.AND P2, PT, R154, -126, PT ;  /* 0xc2fc00009a00780b */ /* 0x000fca0003f4e000 */
[----:B------:R-:W-:Y:S01]  /*c540*/  @!P3 FMUL R149, R149, 0.5 ;  /* 0x3f0000009595b820 */ /* 0x000fe20000400000 */
[----:B------:R-:W3:Y:S01]  /*c550*/  MUFU.EX2 R146, R146 ;  /* 0x0000009200927308 */ /* 0x000ee20000000800 */
[----:B-1----:R-:W-:Y:S01]  /*c560*/  @!P1 FMUL R144, R144, R144 ;  /* 0x0000009090909220 */ /* 0x002fe20000400000 */
[----:B------:R-:W-:-:S05]  /*c570*/  FSETP.GEU.AND P1, PT, R155, -126, PT ;  /* 0xc2fc00009b00780b */ /* 0x000fca0003f2e000 */
[----:B------:R-:W-:Y:S01]  /*c580*/  @!P2 FMUL R154, R154, 0.5 ;  /* 0x3f0000009a9aa820 */ /* 0x000fe20000400000 */
[----:B------:R-:W1:Y:S01]  /*c590*/  MUFU.EX2 R147, R147 ;  /* 0x0000009300937308 */ /* 0x000e620000000800 */
[----:B--2---:R-:W-:Y:S01]  /*c5a0*/  @!P0 FMUL R145, R145, R145 ;  /* 0x0000009191918220 */ /* 0x004fe20000400000 */
[----:B------:R-:W-:-:S05]  /*c5b0*/  FSETP.GEU.AND P0, PT, R8, -126, PT ;  /* 0xc2fc00000800780b */ /* 0x000fca0003f0e000 */
        /* <DEDUP_REMOVED lines=21> */
[----:B------:R1:W4:Y:S01]  /*c710*/  MUFU.EX2 R95, R9 ;  /* 0x00000009005f7308 */ /* 0x0003220000000800 */
[----:B--2---:R-:W-:Y:S01]  /*c720*/  @!P1 FMUL R93, R93, R93 ;  /* 0x0000005d5d5d9220 */ /* 0x004fe20000400000 */
[----:B------:R-:W-:-:S05]  /*c730*/  FSETP.GEU.AND P1, PT, R10, -126, PT ;  /* 0xc2fc00000a00780b */ /* 0x000fca0003f2e000 */
[----:B------:R-:W-:Y:S01]  /*c740*/  @!P2 FMUL R5, R5, 0.5 ;  /* 0x3f0000000505a820 */ /* 0x000fe20000400000 */
[----:B------:R-:W2:Y:S01]  /*c750*/  MUFU.EX2 R96, R6 ;  /* 0x0000000600607308 */ /* 0x000ea20000000800 */
[----:B---3--:R-:W-:Y:S01]  /*c760*/  @!P0 FMUL R94, R94, R94 ;  /* 0x0000005e5e5e8220 */ /* 0x008fe20000400000 */
[----:B------:R-:W-:-:S05]  /*c770*/  FSETP.GEU.AND P0, PT, R11, -126, PT ;  /* 0xc2fc00000b00780b */ /* 0x000fca0003f0e000 */
[----:B------:R-:W-:Y:S01]  /*c780*/  @!P1 FMUL R10, R10, 0.5 ;  /* 0x3f0000000a0a9820 */ /* 0x000fe20000400000 */
[----:B------:R3:W5:Y:S01]  /*c790*/  MUFU.EX2 R97, R7 ;  /* 0x0000000700617308 */ /* 0x0007620000000800 */
[----:B-1----:R-:W-:Y:S02]  /*c7a0*/  FFMA2 R8, R100.F32x2.HI_LO, UR37.F32, R0.F32 ;  /* 0x0000002564087c49 */ /* 0x002fe40009200000 */
[----:B----4-:R-:W-:-:S03]  /*c7b0*/  @!P6 FMUL R95, R95, R95 ;  /* 0x0000005f5f5fe220 */ /* 0x010fc60000400000 */
[----:B------:R-:W-:Y:S01]  /*c7c0*/  FSETP.GEU.AND P6, PT, R8, -126, PT ;  /* 0xc2fc00000800780b */ /* 0x000fe20003fce000 */
[----:B------:R-:W-:Y:S01]  /*c7d0*/  @!P0 FMUL R11, R11, 0.5 ;  /* 0x3f0000000b0b8820 */ /* 0x000fe20000400000 */
[----:B------:R-:W1:Y:S01]  /*c7e0*/  MUFU.EX2 R98, R4 ;  /* 0x0000000400627308 */ /* 0x000e620000000800 */
[----:B--2---:R-:W-:Y:S01]  /*c7f0*/  @!P5 FMUL R96, R96, R96 ;  /* 0x000000606060d220 */ /* 0x004fe20000400000 */
[----:B------:R-:W-:-:S06]  /*c800*/  FSETP.GEU.AND P5, PT, R9, -126, PT ;  /* 0xc2fc00000900780b */ /* 0x000fcc0003fae000 */
[----:B------:R2:W4:Y:S01]  /*c810*/  MUFU.EX2 R99, R5 ;  /* 0x0000000500637308 */ /* 0x0005220000000800 */
[----:B---3--:R-:W-:Y:S02]  /*c820*/  FFMA2 R6, R102.F32x2.HI_LO, UR37.F32, R0.F32 ;  /* 0x0000002566067c49 */ /* 0x008fe40009200000 */
[----:B-----5:R-:W-:Y:S01]  /*c830*/  @!P4 FMUL R97, R97, R97 ;  /* 0x000000616161c220 */ /* 0x020fe20000400000 */
[----:B------:R-:W-:Y:S02]  /*c840*/  @!P6 FMUL R8, R8, 0.5 ;  /* 0x3f0000000808e820 */ /* 0x000fe40000400000 */
[----:B------:R-:W-:Y:S01]  /*c850*/  FSETP.GEU.AND P4, PT, R6, -126, PT ;  /* 0xc2fc00000600780b */ /* 0x000fe20003f8e000 */
[----:B------:R-:W-:Y:S01]  /*c860*/  @!P5 FMUL R9, R9, 0.5 ;  /* 0x3f0000000909d820 */ /* 0x000fe20000400000 */
[----:B------:R-:W3:Y:S01]  /*c870*/  MUFU.EX2 R100, R10 ;  /* 0x0000000a00647308 */ /* 0x000ee20000000800 */
[----:B-1----:R-:W-:Y:S01]  /*c880*/  @!P3 FMUL R98, R98, R98 ;  /* 0x000000626262b220 */ /* 0x002fe20000400000 */
[----:B------:R-:W-:-:S06]  /*c890*/  FSETP.GEU.AND P3, PT, R7, -126, PT ;  /* 0xc2fc00000700780b */ /* 0x000fcc0003f6e000 */
[----:B------:R1:W5:Y:S01]  /*c8a0*/  MUFU.EX2 R101, R11 ;  /* 0x0000000b00657308 */ /* 0x0003620000000800 */
[----:B--2---:R-:W-:Y:S02]  /*c8b0*/  FFMA2 R4, R104.F32x2.HI_LO, UR37.F32, R0.F32 ;  /* 0x0000002568047c49 */ /* 0x004fe40009200000 */
[----:B----4-:R-:W-:Y:S01]  /*c8c0*/  @!P2 FMUL R99, R99, R99 ;  /* 0x000000636363a220 */ /* 0x010fe20000400000 */
[----:B------:R-:W-:Y:S02]  /*c8d0*/  @!P4 FMUL R6, R6, 0.5 ;  /* 0x3f0000000606c820 */ /* 0x000fe40000400000 */
[----:B------:R-:W-:Y:S01]  /*c8e0*/  FSETP.GEU.AND P2, PT, R4, -126, PT ;  /* 0xc2fc00000400780b */ /* 0x000fe20003f4e000 */
[----:B------:R-:W-:Y:S01]  /*c8f0*/  @!P3 FMUL R7, R7, 0.5 ;  /* 0x3f0000000707b820 */ /* 0x000fe20000400000 */
[----:B------:R-:W2:Y:S01]  /*c900*/  MUFU.EX2 R102, R8 ;  /* 0x0000000800667308 */ /* 0x000ea20000000800 */
[----:B---3--:R-:W-:Y:S01]  /*c910*/  @!P1 FMUL R100, R100, R100 ;  /* 0x0000006464649220 */ /* 0x008fe20000400000 */
[----:B------:R-:W-:-:S06]  /*c920*/  FSETP.GEU.AND P1, PT, R5, -126, PT ;  /* 0xc2fc00000500780b */ /* 0x000fcc0003f2e000 */
[----:B------:R3:W4:Y:S01]  /*c930*/  MUFU.EX2 R103, R9 ;  /* 0x0000000900677308 */ /* 0x0007220000000800 */
[----:B-1----:R-:W-:Y:S02]  /*c940*/  FFMA2 R10, R106.F32x2.HI_LO, UR37.F32, R0.F32 ;  /* 0x000000256a0a7c49 */ /* 0x002fe40009200000 */
[----:B-----5:R-:W-:Y:S01]  /*c950*/  @!P0 FMUL R101, R101, R101 ;  /* 0x0000006565658220 */ /* 0x020fe20000400000 */
[----:B------:R-:W-:Y:S02]  /*c960*/  @!P2 FMUL R4, R4, 0.5 ;  /* 0x3f0000000404a820 */ /* 0x000fe40000400000 */
[----:B------:R-:W-:Y:S01]  /*c970*/  FSETP.GEU.AND P0, PT, R10, -126, PT ;  /* 0xc2fc00000a00780b */ /* 0x000fe20003f0e000 */
[----:B------:R-:W-:Y:S01]  /*c980*/  @!P1 FMUL R5, R5, 0.5 ;  /* 0x3f00000005059820 */ /* 0x000fe20000400000 */
[----:B------:R-:W1:Y:S01]  /*c990*/  MUFU.EX2 R104, R6 ;  /* 0x0000000600687308 */ /* 0x000e620000000800 */
[----:B--2---:R-:W-:Y:S01]  /*c9a0*/  @!P6 FMUL R102, R102, R102 ;  /* 0x000000666666e220 */ /* 0x004fe20000400000 */
[----:B------:R-:W-:-:S06]  /*c9b0*/  FSETP.GEU.AND P6, PT, R11, -126, PT ;  /* 0xc2fc00000b00780b */ /* 0x000fcc0003fce000 */
[----:B------:R2:W5:Y:S01]  /*c9c0*/  MUFU.EX2 R105, R7 ;  /* 0x0000000700697308 */ /* 0x0005620000000800 */
[----:B---3--:R-:W-:Y:S02]  /*c9d0*/  FFMA2 R8, R108.F32x2.HI_LO, UR37.F32, R0.F32 ;  /* 0x000000256c087c49 */ /* 0x008fe40009200000 */
[----:B------:R-:W-:Y:S01]  /*c9e0*/  @!P0 FMUL R10, R10, 0.5 ;  /* 0x3f0000000a0a8820 */ /* 0x000fe20000400000 */
[----:B----4-:R-:W-:Y:S02]  /*c9f0*/  @!P5 FMUL R103, R103, R103 ;  /* 0x000000676767d220 */ /* 0x010fe40000400000 */
[----:B------:R-:W-:Y:S01]  /*ca00*/  FSETP.GEU.AND P5, PT, R8, -126, PT ;  /* 0xc2fc00000800780b */ /* 0x000fe20003fae000 */
[----:B------:R-:W-:Y:S01]  /*ca10*/  @!P6 FMUL R11, R11, 0.5 ;  /* 0x3f0000000b0be820 */ /* 0x000fe20000400000 */
[----:B------:R-:W3:Y:S01]  /*ca20*/  MUFU.EX2 R106, R4 ;  /* 0x00000004006a7308 */ /* 0x000ee20000000800 */
[----:B-1----:R-:W-:Y:S01]  /*ca30*/  @!P4 FMUL R104, R104, R104 ;  /* 0x000000686868c220 */ /* 0x002fe20000400000 */
[----:B------:R-:W-:-:S06]  /*ca40*/  FSETP.GEU.AND P4, PT, R9, -126, PT ;  /* 0xc2fc00000900780b */ /* 0x000fcc0003f8e000 */
[----:B------:R1:W4:Y:S01]  /*ca50*/  MUFU.EX2 R107, R5 ;  /* 0x00000005006b7308 */ /* 0x0003220000000800 */
[----:B--2---:R-:W-:Y:S02]  /*ca60*/  FFMA2 R6, R110.F32x2.HI_LO, UR37.F32, R0.F32 ;  /* 0x000000256e067c49 */ /* 0x004fe40009200000 */
[----:B-----5:R-:W-:Y:S01]  /*ca70*/  @!P3 FMUL R105, R105, R105 ;  /* 0x000000696969b220 */ /* 0x020fe20000400000 */
[----:B------:R-:W-:Y:S02]  /*ca80*/  @!P5 FMUL R8, R8, 0.5 ;  /* 0x3f0000000808d820 */ /* 0x000fe40000400000 */
[----:B------:R-:W-:Y:S01]  /*ca90*/  FSETP.GEU.AND P3, PT, R6, -126, PT ;  /* 0xc2fc00000600780b */ /* 0x000fe20003f6e000 */
[----:B------:R-:W-:Y:S01]  /*caa0*/  @!P4 FMUL R9, R9, 0.5 ;  /* 0x3f0000000909c820 */ /* 0x000fe20000400000 */
[----:B------:R-:W2:Y:S01]  /*cab0*/  MUFU.EX2 R108, R10 ;  /* 0x0000000a006c7308 */ /* 0x000ea20000000800 */
[----:B---3--:R-:W-:Y:S01]  /*cac0*/  @!P2 FMUL R106, R106, R106 ;  /* 0x0000006a6a6aa220 */ /* 0x008fe20000400000 */
[----:B------:R-:W-:-:S06]  /*cad0*/  FSETP.GEU.AND P2, PT, R7, -126, PT ;  /* 0xc2fc00000700780b */ /* 0x000fcc0003f4e000 */
[----:B------:R3:W5:Y:S01]  /*cae0*/  MUFU.EX2 R109, R11 ;  /* 0x0000000b006d7308 */ /* 0x0007620000000800 */
[----:B-1----:R-:W-:Y:S02]  /*caf0*/  FFMA2 R4, R112.F32x2.HI_LO, UR37.F32, R0.F32 ;  /* 0x0000002570047c49 */ /* 0x002fe40009200000 */
[----:B----4-:R-:W-:Y:S01]  /*cb00*/  @!P1 FMUL R107, R107, R107 ;  /* 0x0000006b6b6b9220 */ /* 0x010fe20000400000 */
[----:B------:R-:W-:Y:S02]  /*cb10*/  @!P3 FMUL R6, R6, 0.5 ;  /* 0x3f0000000606b820 */ /* 0x000fe40000400000 */
[----:B------:R-:W-:Y:S01]  /*cb20*/  FSETP.GEU.AND P1, PT, R4, -126, PT ;  /* 0xc2fc00000400780b */ /* 0x000fe20003f2e000 */
[----:B------:R-:W-:Y:S01]  /*cb30*/  @!P2 FMUL R7, R7, 0.5 ;  /* 0x3f0000000707a820 */ /* 0x000fe20000400000 */
[----:B------:R-:W1:Y:S01]  /*cb40*/  MUFU.EX2 R110, R8 ;  /* 0x00000008006e7308 */ /* 0x000e620000000800 */
[----:B--2---:R-:W-:Y:S01]  /*cb50*/  @!P0 FMUL R108, R108, R108 ;  /* 0x0000006c6c6c8220 */ /* 0x004fe20000400000 */
[----:B------:R-:W-:-:S06]  /*cb60*/  FSETP.GEU.AND P0, PT, R5, -126, PT ;  /* 0xc2fc00000500780b */ /* 0x000fcc0003f0e000 */
[----:B------:R2:W4:Y:S01]  /*cb70*/  MUFU.EX2 R111, R9 ;  /* 0x00000009006f7308 */ /* 0x0005220000000800 */
[----:B---3--:R-:W-:Y:S02]  /*cb80*/  FFMA2 R10, R114.F32x2.HI_LO, UR37.F32, R0.F32 ;  /* 0x00000025720a7c49 */ /* 0x008fe40009200000 */
[----:B------:R-:W-:Y:S01]  /*cb90*/  @!P1 FMUL R4, R4, 0.5 ;  /* 0x3f00000004049820 */ /* 0x000fe20000400000 */
[----:B-----5:R-:W-:Y:S02]  /*cba0*/  @!P6 FMUL R109, R109, R109 ;  /* 0x0000006d6d6de220 */ /* 0x020fe40000400000 */
        /* <DEDUP_REMOVED lines=23> */
[----:B------:R-:W2:Y:S01]  /*cd20*/  MUFU.EX2 R118, R8 ;  /* 0x0000000800767308 */ /* 0x000ea20000000800 */
[----:B---3--:R-:W-:Y:S02]  /*cd30*/  FFMA2 R4, R120.F32x2.HI_LO, UR37.F32, R0.F32 ;  /* 0x0000002578047c49 */ /* 0x008fe40009200000 */
[----:B----4-:R-:W-:Y:S01]  /*cd40*/  @!P0 FMUL R115, R115, R115 ;  /* 0x0000007373738220 */ /* 0x010fe20000400000 */
[----:B------:R-:W-:Y:S02]  /*cd50*/  @!P2 FMUL R6, R6, 0.5 ;  /* 0x3f0000000606a820 */ /* 0x000fe40000400000 */
[----:B------:R-:W-:Y:S01]  /*cd60*/  FSETP.GEU.AND P0, PT, R4, -126, PT ;  /* 0xc2fc00000400780b */ /* 0x000fe20003f0e000 */
[----:B------:R-:W-:Y:S01]  /*cd70*/  @!P1 FMUL R7, R7, 0.5 ;  /* 0x3f00000007079820 */ /* 0x000fe20000400000 */
[----:B------:R-:W3:Y:S01]  /*cd80*/  MUFU.EX2 R116, R10 ;  /* 0x0000000a00747308 */ /* 0x000ee20000000800 */
[----:B-1----:R-:W-:Y:S01]  /*cd90*/  @!P5 FMUL R117, R117, R117 ;  /* 0x000000757575d220 */ /* 0x002fe20000400000 */
[----:B------:R-:W-:-:S06]  /*cda0*/  FSETP.GEU.AND P5, PT, R150, -126, PT ;  /* 0xc2fc00009600780b */ /* 0x000fcc0003fae000 */
[----:B------:R-:W1:Y:S01]  /*cdb0*/  MUFU.EX2 R119, R9 ;  /* 0x0000000900777308 */ /* 0x000e620000000800 */
[----:B--2---:R-:W-:Y:S01]  /*cdc0*/  @!P4 FMUL R118, R118, R118 ;  /* 0x000000767676c220 */ /* 0x004fe20000400000 */
[----:B------:R-:W-:Y:S01]  /*cdd0*/  FSETP.GEU.AND P4, PT, R151, -126, PT ;  /* 0xc2fc00009700780b */ /* 0x000fe20003f8e000 */
[----:B------:R-:W-:-:S04]  /*cde0*/  @!P0 FMUL R4, R4, 0.5 ;  /* 0x3f00000004048820 */ /* 0x000fc80000400000 */
        /* <DEDUP_REMOVED lines=39> */
[----:B------:R-:W-:-:S04]  /*d060*/  FSETP.GEU.AND P2, PT, R32, -126, PT ;  /* 0xc2fc00002000780b */ /* 0x000fc80003f4e000 */
[----:B------:R-:W-:Y:S01]  /*d070*/  F2FP.F16.F32.PACK_AB R24, R153, R152 ;  /* 0x000000989918723e */ /* 0x000fe200000000ff */
[----:B------:R-:W-:Y:S01]  /*d080*/  @!P3 FMUL R31, R31, 0.5 ;  /* 0x3f0000001f1fb820 */ /* 0x000fe20000400000 */
[----:B------:R-:W3:Y:S01]  /*d090*/  MUFU.EX2 R158, R28 ;  /* 0x0000001c009e7308 */ /* 0x000ee20000000800 */
[----:B-1----:R-:W-:Y:S01]  /*d0a0*/  @!P1 FMUL R154, R154, R154 ;  /* 0x0000009a9a9a9220 */ /* 0x002fe20000400000 */
[----:B------:R-:W-:-:S05]  /*d0b0*/  FSETP.GEU.AND P1, PT, R33, -126, PT ;  /* 0xc2fc00002100780b */ /* 0x000fca0003f2e000 */
[----:B------:R-:W-:Y:S01]  /*d0c0*/  @!P2 FMUL R32, R32, 0.5 ;  /* 0x3f0000002020a820 */ /* 0x000fe20000400000 */
[----:B------:R-:W1:Y:S01]  /*d0d0*/  MUFU.EX2 R159, R29 ;  /* 0x0000001d009f7308 */ /* 0x000e620000000800 */
[----:B--2---:R-:W-:Y:S01]  /*d0e0*/  @!P0 FMUL R155, R155, R155 ;  /* 0x0000009b9b9b8220 */ /* 0x004fe20000400000 */
[----:B------:R-:W-:-:S04]  /*d0f0*/  FSETP.GEU.AND P0, PT, R34, -126, PT ;  /* 0xc2fc00002200780b */ /* 0x000fc80003f0e000 */
[----:B------:R-:W-:Y:S01]  /*d100*/  F2FP.F16.F32.PACK_AB R25, R155, R154 ;  /* 0x0000009a9b19723e */ /* 0x000fe200000000ff */
[----:B------:R-:W-:Y:S01]  /*d110*/  @!P1 FMUL R33, R33, 0.5 ;  /* 0x3f00000021219820 */ /* 0x000fe20000400000 */
[----:B------:R-:W2:Y:S01]  /*d120*/  MUFU.EX2 R160, R30 ;  /* 0x0000001e00a07308 */ /* 0x000ea20000000800 */
[----:B---3--:R-:W-:Y:S01]  /*d130*/  @!P6 FMUL R158, R158, R158 ;  /* 0x0000009e9e9ee220 */ /* 0x008fe20000400000 */
[----:B------:R-:W-:-:S05]  /*d140*/  FSETP.GEU.AND P6, PT, R35, -126, PT ;  /* 0xc2fc00002300780b */ /* 0x000fca0003fce000 */
[----:B------:R-:W-:Y:S01]  /*d150*/  @!P0 FMUL R34, R34, 0.5 ;  /* 0x3f00000022228820 */ /* 0x000fe20000400000 */
[----:B------:R-:W3:Y:S01]  /*d160*/  MUFU.EX2 R161, R31 ;  /* 0x0000001f00a17308 */ /* 0x000ee20000000800 */
[----:B-1----:R-:W-:Y:S01]  /*d170*/  @!P5 FMUL R159, R159, R159 ;  /* 0x0000009f9f9fd220 */ /* 0x002fe20000400000 */
[----:B------:R-:W-:-:S04]  /*d180*/  FSETP.GEU.AND P5, PT, R36, -126, PT ;  /* 0xc2fc00002400780b */ /* 0x000fc80003fae000 */
[----:B------:R-:W-:Y:S01]  /*d190*/  F2FP.F16.F32.PACK_AB R26, R159, R158 ;  /* 0x0000009e9f1a723e */ /* 0x000fe200000000ff */
        /* <DEDUP_REMOVED lines=120> */
[----:B------:R-:W-:Y:S02]  /*d920*/  FSETP.GEU.AND P6, PT, R67, -126, PT ;  /* 0xc2fc00004300780b */ /* 0x000fe40003fce000 */
[----:B------:R-:W-:-:S03]  /*d930*/  F2FP.F16.F32.PACK_AB R60, R129, R128 ;  /* 0x00000080813c723e */ /* 0x000fc600000000ff */
[----:B------:R-:W-:Y:S01]  /*d940*/  @!P0 FMUL R66, R66, 0.5 ;  /* 0x3f00000042428820 */ /* 0x000fe20000400000 */
[----:B------:R-:W1:Y:S01]  /*d950*/  MUFU.EX2 R189, R63 ;  /* 0x0000003f00bd7308 */ /* 0x000e620000000800 */
[----:B--2---:R-:W-:Y:S01]  /*d960*/  @!P5 FMUL R187, R187, R187 ;  /* 0x000000bbbbbbd220 */ /* 0x004fe20000400000 */
[----:B------:R-:W-:Y:S02]  /*d970*/  FSETP.GEU.AND P5, PT, R68, -126, PT ;  /* 0xc2fc00004400780b */ /* 0x000fe40003fae000 */
[----:B------:R-:W-:Y:S02]  /*d980*/  F2FP.F16.F32.PACK_AB R61, R131, R130 ;  /* 0x00000082833d723e */ /* 0x000fe400000000ff */
[----:B------:R-:W-:Y:S01]  /*d990*/  F2FP.F16.F32.PACK_AB R40, R187, R186 ;  /* 0x000000babb28723e */ /* 0x000fe200000000ff */
[----:B------:R-:W-:Y:S01]  /*d9a0*/  @!P6 FMUL R67, R67, 0.5 ;  /* 0x3f0000004343e820 */ /* 0x000fe20000400000 */
[----:B------:R-:W2:Y:S01]  /*d9b0*/  MUFU.EX2 R42, R64 ;  /* 0x00000040002a7308 */ /* 0x000ea20000000800 */
[----:B---3--:R-:W-:Y:S01]  /*d9c0*/  @!P4 FMUL R188, R188, R188 ;  /* 0x000000bcbcbcc220 */ /* 0x008fe20000400000 */
[----:B------:R-:W-:-:S02]  /*d9d0*/  FSETP.GEU.AND P4, PT, R69, -126, PT ;  /* 0xc2fc00004500780b */ /* 0x000fc40003f8e000 */
[----:B------:R-:W-:-:S03]  /*d9e0*/  F2FP.F16.F32.PACK_AB R62, R133, R132 ;  /* 0x00000084853e723e */ /* 0x000fc600000000ff */
[----:B------:R-:W-:Y:S01]  /*d9f0*/  @!P5 FMUL R68, R68, 0.5 ;  /* 0x3f0000004444d820 */ /* 0x000fe20000400000 */
[----:B------:R-:W3:Y:S01]  /*da00*/  MUFU.EX2 R50, R65 ;  /* 0x0000004100327308 */ /* 0x000ee20000000800 */
[----:B-1----:R-:W-:Y:S01]  /*da10*/  @!P3 FMUL R189, R189, R189 ;  /* 0x000000bdbdbdb220 */ /* 0x002fe20000400000 */
[----:B------:R-:W-:Y:S02]  /*da20*/  FSETP.GEU.AND P3, PT, R70, -126, PT ;  /* 0xc2fc00004600780b */ /* 0x000fe40003f6e000 */
[----:B------:R-:W-:Y:S02]  /*da30*/  F2FP.F16.F32.PACK_AB R63, R135, R134 ;  /* 0x00000086873f723e */ /* 0x000fe400000000ff */
[----:B------:R-:W-:Y:S01]  /*da40*/  F2FP.F16.F32.PACK_AB R41, R189, R188 ;  /* 0x000000bcbd29723e */ /* 0x000fe200000000ff */
[----:B------:R-:W-:Y:S01]  /*da50*/  @!P4 FMUL R69, R69, 0.5 ;  /* 0x3f0000004545c820 */ /* 0x000fe20000400000 */
[----:B------:R-:W1:Y:S01]  /*da60*/  MUFU.EX2 R43, R66 ;  /* 0x00000042002b7308 */ /* 0x000e620000000800 */
[----:B--2---:R-:W-:Y:S01]  /*da70*/  @!P2 FMUL R42, R42, R42 ;  /* 0x0000002a2a2aa220 */ /* 0x004fe20000400000 */
[----:B------:R-:W-:-:S02]  /*da80*/  FSETP.GEU.AND P2, PT, R71, -126, PT ;  /* 0xc2fc00004700780b */ /* 0x000fc40003f4e000 */
[----:B------:R-:W-:Y:S02]  /*da90*/  F2FP.F16.F32.PACK_AB R64, R137, R136 ;  /* 0x000000888940723e */ /* 0x000fe400000000ff */
[----:B------:R2:W-:Y:S01]  /*daa0*/  STL [R1+0x10], R42 ;  /* 0x0000102a01007387 */ /* 0x0005e20000100800 */
[----:B------:R-:W-:Y:S01]  /*dab0*/  @!P3 FMUL R70, R70, 0.5 ;  /* 0x3f0000004646b820 */ /* 0x000fe20000400000 */
[----:B------:R-:W4:Y:S01]  /*dac0*/  MUFU.EX2 R49, R67 ;  /* 0x0000004300317308 */ /* 0x000f220000000800 */
[----:B---3--:R-:W-:Y:S01]  /*dad0*/  @!P1 FMUL R50, R50, R50 ;  /* 0x0000003232329220 */ /* 0x008fe20000400000 */
[----:B------:R-:W-:Y:S02]  /*dae0*/  FSETP.GEU.AND P1, PT, R72, -126, PT ;  /* 0xc2fc00004800780b */ /* 0x000fe40003f2e000 */
[----:B------:R-:W-:Y:S02]  /*daf0*/  F2FP.F16.F32.PACK_AB R65, R139, R138 ;  /* 0x0000008a8b41723e */ /* 0x000fe400000000ff */
[----:B------:R-:W-:Y:S01]  /*db00*/  STL [R1+0x14], R50 ;  /* 0x0000143201007387 */ /* 0x000fe20000100800 */
[----:B------:R-:W-:Y:S01]  /*db10*/  @!P2 FMUL R71, R71, 0.5 ;  /* 0x3f0000004747a820 */ /* 0x000fe20000400000 */
[----:B------:R-:W3:Y:S01]  /*db20*/  MUFU.EX2 R44, R68 ;  /* 0x00000044002c7308 */ /* 0x000ee20000000800 */
[----:B-1----:R-:W-:Y:S01]  /*db30*/  @!P0 FMUL R43, R43, R43 ;  /* 0x0000002b2b2b8220 */ /* 0x002fe20000400000 */
[----:B------:R-:W-:-:S02]  /*db40*/  FSETP.GEU.AND P0, PT, R73, -126, PT ;  /* 0xc2fc00004900780b */ /* 0x000fc40003f0e000 */
[----:B------:R-:W-:Y:S02]  /*db50*/  F2FP.F16.F32.PACK_AB R66, R141, R140 ;  /* 0x0000008c8d42723e */ /* 0x000fe400000000ff */
[----:B------:R1:W-:Y:S01]  /*db60*/  STL [R1+0x18], R43 ;  /* 0x0000182b01007387 */ /* 0x0003e20000100800 */
[----:B------:R-:W-:Y:S01]  /*db70*/  @!P1 FMUL R72, R72, 0.5 ;  /* 0x3f00000048489820 */ /* 0x000fe20000400000 */
[----:B------:R-:W5:Y:S01]  /*db80*/  MUFU.EX2 R48, R69 ;  /* 0x0000004500307308 */ /* 0x000f620000000800 */
[----:B----4-:R-:W-:Y:S01]  /*db90*/  @!P6 FMUL R49, R49, R49 ;  /* 0x000000313131e220 */ /* 0x010fe20000400000 */
[----:B------:R-:W-:Y:S02]  /*dba0*/  FSETP.GEU.AND P6, PT, R74, -126, PT ;  /* 0xc2fc00004a00780b */ /* 0x000fe40003fce000 */
[----:B------:R-:W-:Y:S02]  /*dbb0*/  F2FP.F16.F32.PACK_AB R67, R143, R142 ;  /* 0x0000008e8f43723e */ /* 0x000fe400000000ff */
[----:B------:R-:W-:Y:S01]  /*dbc0*/  STL [R1+0x1c], R49 ;  /* 0x00001c3101007387 */ /* 0x000fe20000100800 */
[----:B------:R-:W-:Y:S01]  /*dbd0*/  @!P0 FMUL R73, R73, 0.5 ;  /* 0x3f00000049498820 */ /* 0x000fe20000400000 */
[----:B------:R-:W4:Y:S01]  /*dbe0*/  MUFU.EX2 R45, R70 ;  /* 0x00000046002d7308 */ /* 0x000f220000000800 */
[----:B---3--:R-:W-:Y:S01]  /*dbf0*/  @!P5 FMUL R44, R44, R44 ;  /* 0x0000002c2c2cd220 */ /* 0x008fe20000400000 */
[----:B------:R-:W-:-:S02]  /*dc00*/  FSETP.GEU.AND P5, PT, R75, -126, PT ;  /* 0xc2fc00004b00780b */ /* 0x000fc40003fae000 */
[----:B--2---:R-:W-:Y:S02]  /*dc10*/  F2FP.F16.F32.PACK_AB R42, R50, R42 ;  /* 0x0000002a322a723e */ /* 0x004fe400000000ff */
[----:B------:R2:W-:Y:S01]  /*dc20*/  STL [R1+0x20], R44 ;  /* 0x0000202c01007387 */ /* 0x0005e20000100800 */
[----:B------:R-:W-:Y:S01]  /*dc30*/  @!P6 FMUL R74, R74, 0.5 ;  /* 0x3f0000004a4ae820 */ /* 0x000fe20000400000 */
[----:B------:R-:W3:Y:S01]  /*dc40*/  MUFU.EX2 R47, R71 ;  /* 0x00000047002f7308 */ /* 0x000ee20000000800 */
[----:B-----5:R-:W-:Y:S01]  /*dc50*/  @!P4 FMUL R48, R48, R48 ;  /* 0x000000303030c220 */ /* 0x020fe20000400000 */
[----:B------:R-:W-:Y:S02]  /*dc60*/  FSETP.GEU.AND P4, PT, R76, -126, PT ;  /* 0xc2fc00004c00780b */ /* 0x000fe40003f8e000 */
[----:B------:R-:W-:Y:S02]  /*dc70*/  F2FP.F16.F32.PACK_AB R68, R145, R144 ;  /* 0x000000909144723e */ /* 0x000fe400000000ff */
[----:B------:R-:W-:Y:S01]  /*dc80*/  STL [R1+0x24], R48 ;  /* 0x0000243001007387 */ /* 0x000fe20000100800 */
[----:B------:R-:W-:Y:S01]  /*dc90*/  @!P5 FMUL R75, R75, 0.5 ;  /* 0x3f0000004b4bd820 */ /* 0x000fe20000400000 */
[----:B------:R-:W5:Y:S01]  /*dca0*/  MUFU.EX2 R5, R72 ;  /* 0x0000004800057308 */ /* 0x000f620000000800 */
[----:B----4-:R-:W-:Y:S01]  /*dcb0*/  @!P3 FMUL R45, R45, R45 ;  /* 0x0000002d2d2db220 */ /* 0x010fe20000400000 */
[----:B------:R-:W-:-:S02]  /*dcc0*/  FSETP.GEU.AND P3, PT, R77, -126, PT ;  /* 0xc2fc00004d00780b */ /* 0x000fc40003f6e000 */
[----:B-1----:R-:W-:Y:S02]  /*dcd0*/  F2FP.F16.F32.PACK_AB R43, R49, R43 ;  /* 0x0000002b312b723e */ /* 0x002fe400000000ff */
        /* <DEDUP_REMOVED lines=9> */
[----:B-----5:R-:W-:Y:S01]  /*dd70*/  @!P1 FMUL R5, R5, R5 ;  /* 0x0000000505059220 */ /* 0x020fe20000400000 */
[----:B------:R-:W-:-:S02]  /*dd80*/  FSETP.GEU.AND P1, PT, R79, -126, PT ;  /* 0xc2fc00004f00780b */ /* 0x000fc40003f2e000 */
[----:B--2---:R-:W-:Y:S02]  /*dd90*/  F2FP.F16.F32.PACK_AB R44, R48, R44 ;  /* 0x0000002c302c723e */ /* 0x004fe400000000ff */
[----:B------:R-:W-:Y:S01]  /*dda0*/  STL [R1+0x30], R5 ;  /* 0x0000300501007387 */ /* 0x000fe20000100800 */
[----:B------:R-:W-:Y:S01]  /*ddb0*/  @!P2 FMUL R78, R78, 0.5 ;  /* 0x3f0000004e4ea820 */ /* 0x000fe20000400000 */
[----:B------:R-:W2:Y:S01]  /*ddc0*/  MUFU.EX2 R4, R75 ;  /* 0x0000004b00047308 */ /* 0x000ea20000000800 */
[----:B----4-:R-:W-:Y:S01]  /*ddd0*/  @!P0 FMUL R46, R46, R46 ;  /* 0x0000002e2e2e8220 */ /* 0x010fe20000400000 */
[----:B------:R-:W-:Y:S02]  /*dde0*/  FSETP.GEU.AND P0, PT, R80, -126, PT ;  /* 0xc2fc00005000780b */ /* 0x000fe40003f0e000 */
[----:B------:R-:W-:Y:S02]  /*ddf0*/  F2FP.F16.F32.PACK_AB R70, R149, R148 ;  /* 0x000000949546723e */ /* 0x000fe400000000ff */
[----:B------:R4:W-:Y:S01]  /*de00*/  STL [R1+0x34], R46 ;  /* 0x0000342e01007387 */ /* 0x0009e20000100800 */
[----:B------:R-:W-:Y:S01]  /*de10*/  @!P1 FMUL R79, R79, 0.5 ;  /* 0x3f0000004f4f9820 */ /* 0x000fe20000400000 */
[----:B------:R-:W5:Y:S01]  /*de20*/  MUFU.EX2 R9, R76 ;  /* 0x0000004c00097308 */ /* 0x000f620000000800 */
[----:B---3--:R-:W-:Y:S01]  /*de30*/  @!P6 FMUL R7, R7, R7 ;  /* 0x000000070707e220 */ /* 0x008fe20000400000 */
[----:B------:R-:W-:-:S02]  /*de40*/  FSETP.GEU.AND P6, PT, R81, -126, PT ;  /* 0xc2fc00005100780b */ /* 0x000fc40003fce000 */
[----:B-1----:R-:W-:Y:S02]  /*de50*/  F2FP.F16.F32.PACK_AB R45, R47, R45 ;  /* 0x0000002d2f2d723e */ /* 0x002fe400000000ff */
[----:B------:R1:W-:Y:S01]  /*de60*/  STL [R1+0x38], R7 ;  /* 0x0000380701007387 */ /* 0x0003e20000100800 */
[----:B------:R-:W-:Y:S01]  /*de70*/  @!P0 FMUL R80, R80, 0.5 ;  /* 0x3f00000050508820 */ /* 0x000fe20000400000 */
[----:B------:R-:W3:Y:S01]  /*de80*/  MUFU.EX2 R6, R77 ;  /* 0x0000004d00067308 */ /* 0x000ee20000000800 */
[----:B--2---:R-:W-:Y:S01]  /*de90*/  @!P5 FMUL R4, R4, R4 ;  /* 0x000000040404d220 */ /* 0x004fe20000400000 */
[----:B------:R-:W-:Y:S02]  /*dea0*/  FSETP.GEU.AND P5, PT, R82, -126, PT ;  /* 0xc2fc00005200780b */ /* 0x000fe40003fae000 */
[----:B------:R-:W-:Y:S02]  /*deb0*/  F2FP.F16.F32.PACK_AB R71, R93, R92 ;  /* 0x0000005c5d47723e */ /* 0x000fe400000000ff */
[----:B------:R1:W-:Y:S01]  /*dec0*/  STL [R1+0x3c], R4 ;  /* 0x00003c0401007387 */ /* 0x0003e20000100800 */
[----:B------:R-:W-:Y:S01]  /*ded0*/  @!P6 FMUL R81, R81, 0.5 ;  /* 0x3f0000005151e820 */ /* 0x000fe20000400000 */
[----:B------:R-:W2:Y:S01]  /*dee0*/  MUFU.EX2 R11, R78 ;  /* 0x0000004e000b7308 */ /* 0x000ea20000000800 */
[----:B-----5:R-:W-:Y:S01]  /*def0*/  @!P4 FMUL R9, R9, R9 ;  /* 0x000000090909c220 */ /* 0x020fe20000400000 */
[----:B------:R-:W-:-:S02]  /*df00*/  FSETP.GEU.AND P4, PT, R83, -126, PT ;  /* 0xc2fc00005300780b */ /* 0x000fc40003f8e000 */
[----:B------:R-:W-:Y:S02]  /*df10*/  F2FP.F16.F32.PACK_AB R72, R95, R94 ;  /* 0x0000005e5f48723e */ /* 0x000fe400000000ff */
[----:B------:R1:W-:Y:S01]  /*df20*/  STL [R1+0x40], R9 ;  /* 0x0000400901007387 */ /* 0x0003e20000100800 */
[----:B------:R-:W-:Y:S01]  /*df30*/  @!P5 FMUL R82, R82, 0.5 ;  /* 0x3f0000005252d820 */ /* 0x000fe20000400000 */
[----:B------:R-:W5:Y:S01]  /*df40*/  MUFU.EX2 R8, R79 ;  /* 0x0000004f00087308 */ /* 0x000f620000000800 */
[----:B---3--:R-:W-:Y:S01]  /*df50*/  @!P3 FMUL R6, R6, R6 ;  /* 0x000000060606b220 */ /* 0x008fe20000400000 */
[----:B------:R-:W-:Y:S02]  /*df60*/  FSETP.GEU.AND P3, PT, R84, -126, PT ;  /* 0xc2fc00005400780b */ /* 0x000fe40003f6e000 */
[----:B------:R-:W-:Y:S02]  /*df70*/  F2FP.F16.F32.PACK_AB R73, R97, R96 ;  /* 0x000000606149723e */ /* 0x000fe400000000ff */
[----:B------:R1:W-:Y:S01]  /*df80*/  STL [R1+0x44], R6 ;  /* 0x0000440601007387 */ /* 0x0003e20000100800 */
[----:B------:R-:W-:Y:S01]  /*df90*/  @!P4 FMUL R83, R83, 0.5 ;  /* 0x3f0000005353c820 */ /* 0x000fe20000400000 */
[----:B------:R-:W3:Y:S01]  /*dfa0*/  MUFU.EX2 R157, R80 ;  /* 0x00000050009d7308 */ /* 0x000ee20000000800 */
[----:B--2---:R-:W-:Y:S01]  /*dfb0*/  @!P2 FMUL R11, R11, R11 ;  /* 0x0000000b0b0ba220 */ /* 0x004fe20000400000 */
[----:B------:R-:W-:-:S02]  /*dfc0*/  FSETP.GEU.AND P2, PT, R85, -126, PT ;  /* 0xc2fc00005500780b */ /* 0x000fc40003f4e000 */
[----:B------:R-:W-:Y:S02]  /*dfd0*/  F2FP.F16.F32.PACK_AB R74, R99, R98 ;  /* 0x00000062634a723e */ /* 0x000fe400000000ff */
[----:B------:R1:W-:Y:S01]  /*dfe0*/  STL [R1+0x48], R11 ;  /* 0x0000480b01007387 */ /* 0x0003e20000100800 */
[----:B------:R-:W-:Y:S01]  /*dff0*/  @!P3 FMUL R84, R84, 0.5 ;  /* 0x3f0000005454b820 */ /* 0x000fe20000400000 */
[----:B------:R-:W2:Y:S01]  /*e000*/  MUFU.EX2 R10, R81 ;  /* 0x00000051000a7308 */ /* 0x000ea20000000800 */
[----:B-----5:R-:W-:Y:S01]  /*e010*/  @!P1 FMUL R8, R8, R8 ;  /* 0x0000000808089220 */ /* 0x020fe20000400000 */
[----:B------:R-:W-:Y:S02]  /*e020*/  FSETP.GEU.AND P1, PT, R86, -126, PT ;  /* 0xc2fc00005600780b */ /* 0x000fe40003f2e000 */
[----:B------:R-:W-:Y:S02]  /*e030*/  F2FP.F16.F32.PACK_AB R75, R101, R100 ;  /* 0x00000064654b723e */ /* 0x000fe400000000ff */
[----:B------:R1:W-:Y:S01]  /*e040*/  STL [R1+0x4c], R8 ;  /* 0x00004c0801007387 */ /* 0x0003e20000100800 */
[----:B------:R-:W-:Y:S01]  /*e050*/  @!P2 FMUL R85, R85, 0.5 ;  /* 0x3f0000005555a820 */ /* 0x000fe20000400000 */
[----:B------:R-:W5:Y:S01]  /*e060*/  MUFU.EX2 R20, R82 ;  /* 0x0000005200147308 */ /* 0x000f620000000800 */
[----:B---3--:R-:W-:Y:S01]  /*e070*/  @!P0 FMUL R157, R157, R157 ;  /* 0x0000009d9d9d8220 */ /* 0x008fe20000400000 */
[----:B------:R-:W-:-:S02]  /*e080*/  FSETP.GEU.AND P0, PT, R87, -126, PT ;  /* 0xc2fc00005700780b */ /* 0x000fc40003f0e000 */
[----:B------:R-:W-:Y:S02]  /*e090*/  F2FP.F16.F32.PACK_AB R76, R103, R102 ;  /* 0x00000066674c723e */ /* 0x000fe400000000ff */
[----:B------:R1:W-:Y:S01]  /*e0a0*/  STL [R1+0x50], R157 ;  /* 0x0000509d01007387 */ /* 0x0003e20000100800 */
[----:B------:R-:W-:Y:S01]  /*e0b0*/  @!P1 FMUL R86, R86, 0.5 ;  /* 0x3f00000056569820 */ /* 0x000fe20000400000 */
[----:B------:R-:W3:Y:S01]  /*e0c0*/  MUFU.EX2 R21, R83 ;  /* 0x0000005300157308 */ /* 0x000ee20000000800 */
[----:B--2---:R-:W-:Y:S01]  /*e0d0*/  @!P6 FMUL R10, R10, R10 ;  /* 0x0000000a0a0ae220 */ /* 0x004fe20000400000 */
[----:B------:R-:W-:Y:S02]  /*e0e0*/  LOP3.LUT P6, RZ, R3, 0x3, R2, 0x48, !PT ;  /* 0x0000000303ff7812 */ /* 0x000fe400078c4802 */
[----:B------:R-:W-:Y:S02]  /*e0f0*/  F2FP.F16.F32.PACK_AB R77, R105, R104 ;  /* 0x00000068694d723e */ /* 0x000fe400000000ff */
[----:B------:R1:W-:Y:S01]  /*e100*/  STL [R1+0x54], R10 ;  /* 0x0000540a01007387 */ /* 0x0003e20000100800 */
[----:B------:R-:W-:Y:S01]  /*e110*/  @!P0 FMUL R87, R87, 0.5 ;  /* 0x3f00000057578820 */ /* 0x000fe20000400000 */
[----:B------:R-:W2:Y:S01]  /*e120*/  MUFU.EX2 R14, R84 ;  /* 0x00000054000e7308 */ /* 0x000ea20000000800 */
[----:B-----5:R-:W-:Y:S01]  /*e130*/  @!P5 FMUL R20, R20, R20 ;  /* 0x000000141414d220 */ /* 0x020fe20000400000 */
[----:B------:R-:W-:-:S02]  /*e140*/  F2FP.F16.F32.PACK_AB R78, R107, R106 ;  /* 0x0000006a6b4e723e */ /* 0x000fc400000000ff */
[----:B------:R-:W-:Y:S02]  /*e150*/  F2FP.F16.F32.PACK_AB R79, R109, R108 ;  /* 0x0000006c6d4f723e */ /* 0x000fe400000000ff */
[----:B------:R1:W-:Y:S01]  /*e160*/  STL [R1+0x58], R20 ;  /* 0x0000581401007387 */ /* 0x0003e20000100800 */
[----:B------:R-:W-:Y:S01]  /*e170*/  F2FP.F16.F32.PACK_AB R80, R111, R110 ;  /* 0x0000006e6f50723e */ /* 0x000fe200000000ff */
[----:B------:R-:W5:Y:S01]  /*e180*/  MUFU.EX2 R15, R85 ;  /* 0x00000055000f7308 */ /* 0x000f620000000800 */
[----:B---3--:R-:W-:Y:S01]  /*e190*/  @!P4 FMUL R21, R21, R21 ;  /* 0x000000151515c220 */ /* 0x008fe20000400000 */
[----:B------:R-:W-:Y:S02]  /*e1a0*/  F2FP.F16.F32.PACK_AB R81, R113, R112 ;  /* 0x000000707151723e */ /* 0x000fe400000000ff */
[----:B------:R-:W-:Y:S02]  /*e1b0*/  F2FP.F16.F32.PACK_AB R82, R115, R114 ;  /* 0x000000727352723e */ /* 0x000fe400000000ff */
[----:B------:R1:W-:Y:S01]  /*e1c0*/  STL [R1+0x5c], R21 ;  /* 0x00005c1501007387 */ /* 0x0003e20000100800 */
[----:B------:R-:W-:Y:S01]  /*e1d0*/  F2FP.F16.F32.PACK_AB R83, R117, R116 ;  /* 0x000000747553723e */ /* 0x000fe200000000ff */
[----:B------:R-:W3:Y:S01]  /*e1e0*/  MUFU.EX2 R12, R86 ;  /* 0x00000056000c7308 */ /* 0x000ee20000000800 */
[----:B--2---:R-:W-:Y:S01]  /*e1f0*/  @!P3 FMUL R14, R14, R14 ;  /* 0x0000000e0e0eb220 */ /* 0x004fe20000400000 */
[----:B------:R-:W-:-:S02]  /*e200*/  F2FP.F16.F32.PACK_AB R84, R119, R118 ;  /* 0x000000767754723e */ /* 0x000fc400000000ff */
[----:B----4-:R-:W-:Y:S02]  /*e210*/  F2FP.F16.F32.PACK_AB R46, R46, R5 ;  /* 0x000000052e2e723e */ /* 0x010fe400000000ff */
[----:B------:R1:W-:Y:S01]  /*e220*/  STL [R1+0x68], R14 ;  /* 0x0000680e01007387 */ /* 0x0003e20000100800 */
[----:B------:R-:W-:Y:S01]  /*e230*/  F2FP.F16.F32.PACK_AB R47, R4, R7 ;  /* 0x00000007042f723e */ /* 0x000fe200000000ff */
[----:B------:R-:W2:Y:S01]  /*e240*/  MUFU.EX2 R13, R87 ;  /* 0x00000057000d7308 */ /* 0x000ea20000000800 */
[----:B-----5:R-:W-:Y:S01]  /*e250*/  @!P2 FMUL R15, R15, R15 ;  /* 0x0000000f0f0fa220 */ /* 0x020fe20000400000 */
[----:B------:R-:W-:Y:S02]  /*e260*/  F2FP.F16.F32.PACK_AB R85, R121, R120 ;  /* 0x000000787955723e */ /* 0x000fe400000000ff */
[----:B------:R-:W-:Y:S02]  /*e270*/  F2FP.F16.F32.PACK_AB R48, R6, R9 ;  /* 0x000000090630723e */ /* 0x000fe400000000ff */
[----:B------:R1:W-:Y:S01]  /*e280*/  STL [R1+0x6c], R15 ;  /* 0x00006c0f01007387 */ /* 0x0003e20000100800 */
[----:B------:R-:W-:Y:S01]  /*e290*/  F2FP.F16.F32.PACK_AB R49, R8, R11 ;  /* 0x0000000b0831723e */ /* 0x000fe200000000ff */
[----:B---3--:R-:W-:Y:S01]  /*e2a0*/  @!P1 FMUL R12, R12, R12 ;  /* 0x0000000c0c0c9220 */ /* 0x008fe20000400000 */
[----:B------:R-:W-:-:S02]  /*e2b0*/  F2FP.F16.F32.PACK_AB R86, R123, R122 ;  /* 0x0000007a7b56723e */ /* 0x000fc400000000ff */
[----:B------:R-:W-:Y:S02]  /*e2c0*/  F2FP.F16.F32.PACK_AB R50, R10, R157 ;  /* 0x0000009d0a32723e */ /* 0x000fe400000000ff */
[----:B------:R1:W-:Y:S01]  /*e2d0*/  STL [R1+0x60], R12 ;  /* 0x0000600c01007387 */ /* 0x0003e20000100800 */
[----:B------:R-:W-:Y:S01]  /*e2e0*/  F2FP.F16.F32.PACK_AB R51, R21, R20 ;  /* 0x000000141533723e */ /* 0x000fe200000000ff */
[----:B--2---:R-:W-:Y:S01]  /*e2f0*/  @!P0 FMUL R13, R13, R13 ;  /* 0x0000000d0d0d8220 */ /* 0x004fe20000400000 */
[----:B------:R-:W-:Y:S02]  /*e300*/  F2FP.F16.F32.PACK_AB R87, R151, R150 ;  /* 0x000000969757723e */ /* 0x000fe400000000ff */
[----:B------:R-:W-:Y:S02]  /*e310*/  F2FP.F16.F32.PACK_AB R52, R15, R14 ;  /* 0x0000000e0f34723e */ /* 0x000fe400000000ff */
[----:B------:R1:W-:Y:S01]  /*e320*/  STL [R1+0x64], R13 ;  /* 0x0000640d01007387 */ /* 0x0003e20000100800 */
[----:B------:R-:W-:Y:S01]  /*e330*/  F2FP.F16.F32.PACK_AB R53, R13, R12 ;  /* 0x0000000c0d35723e */ /* 0x000fe200000000ff */
[----:B------:R-:W-:Y:S06]  /*e340*/  @!P6 BRA `(.L_x_236) ;  /* 0x000000000040e947 */ /* 0x000fec0003800000 */
[----:B------:R-:W-:Y:S01]  /*e350*/  MOV R2, 0x8 ;  /* 0x0000000800027802 */ /* 0x000fe20000000f00 */
[----:B------:R-:W2:Y:S01]  /*e360*/  LDCU.64 UR6, c[0x4][0xb0] ;  /* 0x01001600ff0677ac */ /* 0x000ea20008000a00 */
[----:B-1----:R-:W-:Y:S02]  /*e370*/  HFMA2 R12, -RZ, RZ, 0, 5.9604644775390625e-08 ;  /* 0x00000001ff0c7431 */ /* 0x002fe400000001ff */
[----:B------:R-:W-:Y:S01]  /*e380*/  IMAD.MOV.U32 R8, RZ, RZ, 0x1be ;  /* 0x000001beff087424 */ /* 0x000fe200078e00ff */
[----:B------:R-:W1:Y:S01]  /*e390*/  LDCU.64 UR4, c[0x4][0xb8] ;  /* 0x01001700ff0477ac */ /* 0x000e620008000a00 */
[----:B------:R-:W3:Y:S01]  /*e3a0*/  LDC.64 R2, c[0x4][R2] ;  /* 0x0100000002027b82 */ /* 0x000ee20000000a00 */
[----:B------:R-:W-:Y:S01]  /*e3b0*/  IMAD.MOV.U32 R13, RZ, RZ, RZ ;  /* 0x000000ffff0d7224 */ /* 0x000fe200078e00ff */
[----:B------:R-:W4:Y:S01]  /*e3c0*/  LDCU.64 UR8, c[0x4][0x20] ;  /* 0x01000400ff0877ac */ /* 0x000f220008000a00 */
[----:B--2---:R-:W-:Y:S01]  /*e3d0*/  IMAD.U32 R4, RZ, RZ, UR6 ;  /* 0x00000006ff047e24 */ /* 0x004fe2000f8e00ff */
[----:B------:R-:W-:Y:S01]  /*e3e0*/  MOV R5, UR7 ;  /* 0x0000000700057c02 */ /* 0x000fe20008000f00 */
[----:B-1----:R-:W-:Y:S01]  /*e3f0*/  IMAD.U32 R6, RZ, RZ, UR4 ;  /* 0x00000004ff067e24 */ /* 0x002fe2000f8e00ff */
[----:B------:R-:W-:Y:S01]  /*e400*/  MOV R7, UR5 ;  /* 0x0000000500077c02 */ /* 0x000fe20008000f00 */
[----:B----4-:R-:W-:Y:S01]  /*e410*/  IMAD.U32 R10, RZ, RZ, UR8 ;  /* 0x00000008ff0a7e24 */ /* 0x010fe2000f8e00ff */
[----:B------:R-:W-:-:S02]  /*e420*/  MOV R11, UR9 ;  /* 0x00000009000b7c02 */ /* 0x000fc40008000f00 */
[----:B------:R-:W-:-:S07]  /*e430*/  LEPC R20, `(.L_x_236) ;  /* 0x000000001014794e */ /* 0x000fce0000000000 */
[----:B---3--:R-:W-:Y:S05]  /*e440*/  CALL.ABS.NOINC R2 ;  /* 0x0000000002007343 */ /* 0x008fea0003c00000 */
.L_x_236:
[C---:B------:R-:W-:Y:S01]  /*e450*/  FSETP.NEU.AND P0, PT, R17.reuse, -INF , PT ;  /* 0xff8000001100780b */ /* 0x040fe20003f0d000 */
[----:B------:R-:W2:Y:S01]  /*e460*/  S2R R2, SR_TID.X ;  /* 0x0000000000027919 */ /* 0x000ea20000002100 */
[----:B------:R-:W-:Y:S05]  /*e470*/  WARPSYNC.ALL ;  /* 0x0000000000007948 */ /* 0x000fea0003800000 */
[----:B------:R-:W-:Y:S01]  /*e480*/  FSEL R0, R17, RZ, P0 ;  /* 0x000000ff11007208 */ /* 0x000fe20000000000 */
[----:B------:R-:W-:Y:S01]  /*e490*/  UIADD3 UR4, UPT, UPT, UR40, 0x20, URZ ;  /* 0x0000002028047890 */ /* 0x000fe2000fffe0ff */
[----:B------:R3:W-:Y:S03]  /*e4a0*/  STTM.x32 tmem[UR40], R56 ;  /* 0x00000038000079ed */ /* 0x0007e600082c0028 */
[----:B------:R-:W-:Y:S01]  /*e4b0*/  FMUL R0, R0, -UR37 ;  /* 0x8000002500007c20 */ /* 0x000fe20008400000 */
[----:B------:R-:W-:-:S03]  /*e4c0*/  USHF.R.U32.HI UR4, URZ, 0x15, UR4 ;  /* 0x00000015ff047899 */ /* 0x000fc60008011604 */
[--C-:B------:R-:W-:Y:S02]  /*e4d0*/  FFMA2 R88, R88.F32x2.HI_LO, UR37.F32, R0.reuse.F32 ;  /* 0x0000002558587c49 */ /* 0x100fe40009200000 */
[----:B------:R-:W-:Y:S01]  /*e4e0*/  FFMA2 R90, R90.F32x2.HI_LO, UR37.F32, R0.F32 ;  /* 0x000000255a5a7c49 */ /* 0x000fe20009200000 */
[----:B------:R-:W-:Y:S02]  /*e4f0*/  MOV R3, UR4 ;  /* 0x0000000400037c02 */ /* 0x000fe40008000f00 */
[----:B------:R-:W-:Y:S02]  /*e500*/  FSETP.GEU.AND P4, PT, R88, -126, PT ;  /* 0xc2fc00005800780b */ /* 0x000fe40003f8e000 */
[----:B------:R-:W-:Y:S02]  /*e510*/  FSETP.GEU.AND P3, PT, R89, -126, PT ;  /* 0xc2fc00005900780b */ /* 0x000fe40003f6e000 */
[----:B------:R-:W-:Y:S02]  /*e520*/  FSETP.GEU.AND P2, PT, R90, -126, PT ;  /* 0xc2fc00005a00780b */ /* 0x000fe40003f4e000 */
[----:B------:R-:W-:-:S07]  /*e530*/  FSETP.GEU.AND P1, PT, R91, -126, PT ;  /* 0xc2fc00005b00780b */ /* 0x000fce0003f2e000 */
[----:B------:R-:W-:Y:S02]  /*e540*/  @!P4 FMUL R88, R88, 0.5 ;  /* 0x3f0000005858c820 */ /* 0x000fe40000400000 */
[----:B------:R-:W-:Y:S02]  /*e550*/  @!P3 FMUL R89, R89, 0.5 ;  /* 0x3f0000005959b820 */ /* 0x000fe40000400000 */
[----:B------:R-:W-:Y:S02]  /*e560*/  @!P2 FMUL R90, R90, 0.5 ;  /* 0x3f0000005a5aa820 */ /* 0x000fe40000400000 */
[----:B------:R-:W-:Y:S01]  /*e570*/  @!P1 FMUL R91, R91, 0.5 ;  /* 0x3f0000005b5b9820 */ /* 0x000fe20000400000 */
[----:B---3--:R-:W3:Y:S01]  /*e580*/  MUFU.EX2 R58, R88 ;  /* 0x00000058003a7308 */ /* 0x008ee20000000800 */
[----:B--2---:R-:W-:-:S04]  /*e590*/  SHF.R.U32.HI R60, RZ, 0x5, R2 ;  /* 0x00000005ff3c7819 */ /* 0x004fc80000011602 */
[----:B------:R-:W-:-:S03]  /*e5a0*/  LOP3.LUT P0, RZ, R3, 0x3, R60, 0x48, !PT ;  /* 0x0000000303ff7812 */ /* 0x000fc6000780483c */
[----:B------:R-:W2:Y:S08]  /*e5b0*/  MUFU.EX2 R59, R89 ;  /* 0x00000059003b7308 */ /* 0x000eb00000000800 */
[----:B------:R-:W4:Y:S01]  /*e5c0*/  MUFU.EX2 R56, R90 ;  /* 0x0000005a00387308 */ /* 0x000f220000000800 */
[----:B---3--:R-:W-:-:S07]  /*e5d0*/  @!P4 FMUL R58, R58, R58 ;  /* 0x0000003a3a3ac220 */ /* 0x008fce0000400000 */
[----:B------:R-:W3:Y:S01]  /*e5e0*/  MUFU.EX2 R57, R91 ;  /* 0x0000005b00397308 */ /* 0x000ee20000000800 */
[----:B--2---:R-:W-:-:S05]  /*e5f0*/  @!P3 FMUL R59, R59, R59 ;  /* 0x0000003b3b3bb220 */ /* 0x004fca0000400000 */
[----:B------:R-:W-:Y:S01]  /*e600*/  F2FP.F16.F32.PACK_AB R54, R59, R58 ;  /* 0x0000003a3b36723e */ /* 0x000fe200000000ff */
[----:B----4-:R-:W-:Y:S01]  /*e610*/  @!P2 FMUL R56, R56, R56 ;  /* 0x000000383838a220 */ /* 0x010fe20000400000 */
[----:B---3--:R-:W-:-:S05]  /*e620*/  @!P1 FMUL R57, R57, R57 ;  /* 0x0000003939399220 */ /* 0x008fca0000400000 */
[----:B------:R-:W-:Y:S01]  /*e630*/  F2FP.F16.F32.PACK_AB R55, R57, R56 ;  /* 0x000000383937723e */ /* 0x000fe200000000ff */
[----:B------:R-:W-:Y:S06]  /*e640*/  @!P0 BRA `(.L_x_237) ;  /* 0x0000000000408947 */ /* 0x000fec0003800000 */
[----:B-1----:R-:W-:Y:S01]  /*e650*/  MOV R14, 0x8 ;  /* 0x00000008000e7802 */ /* 0x002fe20000000f00 */
        /* <DEDUP_REMOVED lines=15> */
.L_x_237:
[----:B------:R-:W-:Y:S01]  /*e750*/  MOV R0, UR47 ;  /* 0x0000002f00007c02 */ /* 0x000fe20008000f00 */
[----:B------:R-:W-:Y:S05]  /*e760*/  WARPSYNC.ALL ;  /* 0x0000000000007948 */ /* 0x000fea0003800000 */
[----:B------:R-:W-:Y:S01]  /*e770*/  ISETP.GT.U32.AND P1, PT, R0, 0x1, PT ;  /* 0x000000010000780c */ /* 0x000fe20003f24070 */
[----:B------:R2:W-:Y:S01]  /*e780*/  STTM.x32 tmem[UR40+0x20], R24 ;  /* 0x00002018000079ed */ /* 0x0005e200082c0028 */
[----:B------:R-:W3:Y:S11]  /*e790*/  FENCE.VIEW.ASYNC.T ;  /* 0x00000000000073c6 */ /* 0x000ef60000000200 */
[----:B------:R-:W-:Y:S05]  /*e7a0*/  @P1 BRA `(.L_x_238) ;  /* 0x0000000000081947 */ /* 0x000fea0003800000 */
[----:B------:R-:W-:Y:S05]  /*e7b0*/  BPT.TRAP 0x1 ;  /* 0x000000040000795c */ /* 0x000fea0000300000 */
[----:B------:R-:W-:Y:S05]  /*e7c0*/  BPT.TRAP 0x1 ;  /* 0x000000040000795c */ /* 0x000fea0000300000 */
.L_x_238:
[----:B------:R-:W4:Y:S01]  /*e7d0*/  S2UR UR4, SR_CgaCtaId ;  /* 0x00000000000479c3 */ /* 0x000f220000008800 */
[----:B------:R-:W-:Y:S01]  /*e7e0*/  UISETP.NE.AND UP0, UPT, UR56, URZ, UPT ;  /* 0x000000ff3800728c */ /* 0x000fe2000bf05270 */
[----:B------:R-:W-:Y:S02]  /*e7f0*/  UMOV UR5, 0x400 ;  /* 0x0000040000057882 */ /* 0x000fe40000000000 */
[----:B----4-:R-:W-:-:S04]  /*e800*/  ULEA UR4, UR4, UR5, 0x18 ;  /* 0x0000000504047291 */ /* 0x010fc8000f8ec0ff */
[----:B------:R-:W-:-:S04]  /*e810*/  UIADD3 UR5, UPT, UPT, UR4, 0xe068, URZ ;  /* 0x0000e06804057890 */ /* 0x000fc8000fffe0ff */
[----:B------:R-:W-:-:S04]  /*e820*/  @UP0 UIADD3 UR5, UPT, UPT, UR4, 0xe058, URZ ;  /* 0x0000e05804050890 */ /* 0x000fc8000fffe0ff */
[----:B------:R-:W-:-:S09]  /*e830*/  UPRMT UR5, UR43, 0x654, UR5 ;  /* 0x000006542b057896 */ /* 0x000fd20008000005 */
[----:B---3--:R-:W-:Y:S01]  /*e840*/  SYNCS.ARRIVE.TRANS64.RED.A1T0 RZ, [UR5], RZ ;  /* 0x000000ffffff79a7 */ /* 0x008fe20008100405 */
[----:B------:R-:W-:-:S04]  /*e850*/  USEL UR5, UR51, UR54, UP0 ;  /* 0x0000003633057287 */ /* 0x000fc80008000000 */
[----:B------:R-:W-:-:S04]  /*e860*/  ULOP3.LUT UR5, UR5, 0x1, URZ, 0x3c, !UPT ;  /* 0x0000000105057892 */ /* 0x000fc8000f8e3cff */
[----:B------:R-:W-:Y:S02]  /*e870*/  USEL UR51, UR5, UR51, UP0 ;  /* 0x0000003305337287 */ /* 0x000fe40008000000 */
[----:B------:R-:W-:Y:S02]  /*e880*/  USEL UR54, UR54, UR5, UP0 ;  /* 0x0000000536367287 */ /* 0x000fe40008000000 */
[----:B------:R-:W-:-:S09]  /*e890*/  UISETP.NE.AND UP0, UPT, UR48, URZ, UPT ;  /* 0x000000ff3000728c */ /* 0x000fd2000bf05270 */
[----:B------:R-:W-:Y:S05]  /*e8a0*/  BRA.U UP0, `(.L_x_239) ;  /* 0x0000000100047547 */ /* 0x000fea000b800000 */
[----:B------:R-:W-:Y:S05]  /*e8b0*/  BPT.TRAP 0x1 ;  /* 0x000000040000795c */ /* 0x000fea0000300000 */
.L_x_239:
[----:B------:R-:W-:Y:S01]  /*e8c0*/  UISETP.NE.AND UP0, UPT, UR56, URZ, UPT ;  /* 0x000000ff3800728c */ /* 0x000fe2000bf05270 */
[----:B------:R-:W-:Y:S01]  /*e8d0*/  MOV R0, UR39 ;  /* 0x0000002700007c02 */ /* 0x000fe20008000f00 */
[----:B------:R-:W-:Y:S01]  /*e8e0*/  UIADD3 UR6, UPT, UPT, UR4, 0xe078, URZ ;  /* 0x0000e07804067890 */ /* 0x000fe2000fffe0ff */
[----:B------:R-:W-:Y:S01]  /*e8f0*/  FADD2 R22, R22.F32x2.HI_LO, RZ.F32 ;  /* 0x000000ff1616724b */ /* 0x000fe20000200000 */
[----:B------:R-:W-:Y:S01]  /*e900*/  FSETP.NEU.AND P0, PT, R17, -INF , PT ;  /* 0xff8000001100780b */ /* 0x000fe20003f0d000 */
[----:B------:R-:W-:Y:S01]  /*e910*/  FADD2 R124, R124.F32x2.HI_LO, RZ.F32 ;  /* 0x000000ff7c7c724b */ /* 0x000fe20000200000 */
[----:B------:R-:W-:Y:S01]  /*e920*/  SHF.L.U32 R0, R0, 0x1f, RZ ;  /* 0x0000001f00007819 */ /* 0x000fe200000006ff */
[----:B------:R-:W-:Y:S01]  /*e930*/  FADD2 R22, R22.F32x2.HI_LO, R130.F32x2.HI_LO ;  /* 0x000000821616724b */ /* 0x000fe20000000000 */
[----:B------:R-:W-:Y:S01]  /*e940*/  FSEL R3, R17, RZ, P0 ;  /* 0x000000ff11037208 */ /* 0x000fe20000000000 */
[----:B------:R-:W-:Y:S02]  /*e950*/  FADD2 R126, R126.F32x2.HI_LO, RZ.F32 ;  /* 0x000000ff7e7e724b */ /* 0x000fe40000200000 */
[----:B------:R-:W-:Y:S01]  /*e960*/  @!UP0 UIADD3 UR6, UPT, UPT, UR4, 0xe088, URZ ;  /* 0x0000e08804068890 */ /* 0x000fe2000fffe0ff */
[----:B------:R-:W-:Y:S01]  /*e970*/  FADD2 R124, R124.F32x2.HI_LO, R132.F32x2.HI_LO ;  /* 0x000000847c7c724b */ /* 0x000fe20000000000 */
[----:B------:R-:W-:Y:S01]  /*e980*/  FSETP.NEU.AND P0, PT, R156, R3, PT ;  /* 0x000000039c00720b */ /* 0x000fe20003f0d000 */
[----:B------:R-:W-:-:S02]  /*e990*/  FADD2 R126, R126.F32x2.HI_LO, R134.F32x2.HI_LO ;  /* 0x000000867e7e724b */ /* 0x000fc40000000000 */
[----:B------:R-:W-:Y:S02]  /*e9a0*/  FADD2 R22, R22.F32x2.HI_LO, R138.F32x2.HI_LO ;  /* 0x0000008a1616724b */ /* 0x000fe40000000000 */
[----:B------:R-:W-:Y:S02]  /*e9b0*/  FADD2 R124, R124.F32x2.HI_LO, R140.F32x2.HI_LO ;  /* 0x0000008c7c7c724b */ /* 0x000fe40000000000 */
[----:B------:R-:W3:Y:S01]  /*e9c0*/  SYNCS.PHASECHK.TRANS64.TRYWAIT P2, [UR6], R0 ;  /* 0x00000000ff0075a7 */ /* 0x000ee20008041106 */
[----:B------:R-:W-:Y:S02]  /*e9d0*/  FADD2 R126, R126.F32x2.HI_LO, R142.F32x2.HI_LO ;  /* 0x0000008e7e7e724b */ /* 0x000fe40000000000 */
[----:B------:R-:W-:Y:S02]  /*e9e0*/  FADD2 R22, R22.F32x2.HI_LO, R146.F32x2.HI_LO ;  /* 0x000000921616724b */ /* 0x000fe40000000000 */
[----:B------:R-:W-:Y:S02]  /*e9f0*/  FADD2 R124, R124.F32x2.HI_LO, R148.F32x2.HI_LO ;  /* 0x000000947c7c724b */ /* 0x000fe40000000000 */
[----:B------:R-:W-:-:S02]  /*ea00*/  FADD2 R126, R126.F32x2.HI_LO, R92.F32x2.HI_LO ;  /* 0x0000005c7e7e724b */ /* 0x000fc40000000000 */
[----:B------:R-:W-:Y:S02]  /*ea10*/  FADD2 R22, R22.F32x2.HI_LO, R96.F32x2.HI_LO ;  /* 0x000000601616724b */ /* 0x000fe40000000000 */
[----:B------:R-:W-:Y:S02]  /*ea20*/  FADD2 R124, R124.F32x2.HI_LO, R98.F32x2.HI_LO ;  /* 0x000000627c7c724b */ /* 0x000fe40000000000 */
[----:B------:R-:W-:Y:S02]  /*ea30*/  FADD2 R126, R126.F32x2.HI_LO, R100.F32x2.HI_LO ;  /* 0x000000647e7e724b */ /* 0x000fe40000000000 */
[----:B------:R-:W-:Y:S01]  /*ea40*/  FADD2 R22, R22.F32x2.HI_LO, R104.F32x2.HI_LO ;  /* 0x000000681616724b */ /* 0x000fe20000000000 */
[----:B---3--:R-:W-:Y:S06]  /*ea50*/  @!P2 BRA `(.L_x_240) ;  /* 0x000000b800b0a947 */ /* 0x008fec0003800000 */
.L_x_436:
[----:B------:R-:W-:Y:S01]  /*ea60*/  BSSY.RECONVERGENT B0, `(.L_x_241) ;  /* 0x000000a000007945 */ /* 0x000fe20003800200 */
[----:B---3--:R-:W-:-:S03]  /*ea70*/  MOV R5, 0x3f000000 ;  /* 0x3f00000000057802 */ /* 0x008fc60000000f00 */
[----:B------:R-:W-:Y:S05]  /*ea80*/  @!P0 BRA `(.L_x_242) ;  /* 0x00000000001c8947 */ /* 0x000fea0003800000 */
[----:B------:R-:W-:-:S04]  /*ea90*/  FADD R0, -R3, R156 ;  /* 0x0000009c03007221 */ /* 0x000fc80000000100 */
[----:B------:R-:W-:-:S05]  /*eaa0*/  FMUL R0, R0, UR37 ;  /* 0x0000002500007c20 */ /* 0x000fca0008400000 */
[----:B------:R-:W-:-:S13]  /*eab0*/  FSETP.GEU.AND P0, PT, R0, -126, PT ;  /* 0xc2fc00000000780b */ /* 0x000fda0003f0e000 */
[----:B------:R-:W-:-:S04]  /*eac0*/  @!P0 FMUL R0, R0, 0.5 ;  /* 0x3f00000000008820 */ /* 0x000fc80000400000 */
[----:B------:R-:W3:Y:S02]  /*ead0*/  MUFU.EX2 R5, R0 ;  /* 0x0000000000057308 */ /* 0x000ee40000000800 */
[----:B---3--:R-:W-:-:S04]  /*eae0*/  @!P0 FMUL R5, R5, R5 ;  /* 0x0000000505058220 */ /* 0x008fc80000400000 */
[----:B------:R-:W-:Y:S02]  /*eaf0*/  FMUL R5, R5, 0.5 ;  /* 0x3f00000005057820 */ /* 0x000fe40000400000 */
.L_x_242:
[----:B------:R-:W-:Y:S05]  /*eb00*/  BSYNC.RECONVERGENT B0 ;  /* 0x0000000000007941 */ /* 0x000fea0003800200 */
.L_x_241:
[----:B--2---:R-:W2:Y:S04]  /*eb10*/  LDL.LU.64 R34, [R1+0x10] ;  /* 0x0000100001227983 */ /* 0x004ea80000300a00 */
[----:B------:R-:W3:Y:S04]  /*eb20*/  LDL.LU.64 R32, [R1+0x18] ;  /* 0x0000180001207983 */ /* 0x000ee80000300a00 */
[----:B------:R-:W4:Y:S04]  /*eb30*/  LDL.LU.64 R30, [R1+0x28] ;  /* 0x00002800011e7983 */ /* 0x000f280000300a00 */
[----:B------:R-:W5:Y:S04]  /*eb40*/  LDL.LU.64 R28, [R1+0x30] ;  /* 0x00003000011c7983 */ /* 0x000f680000300a00 */
[----:B------:R-:W5:Y:S04]  /*eb50*/  LDL.LU.64 R26, [R1+0x38] ;  /* 0x00003800011a7983 */ /* 0x000f680000300a00 */
[----:B-1----:R-:W5:Y:S04]  /*eb60*/  LDL.LU.64 R14, [R1+0x20] ;  /* 0x00002000010e7983 */ /* 0x002f680000300a00 */
[----:B------:R-:W5:Y:S04]  /*eb70*/  LDL.LU.64 R24, [R1+0x48] ;  /* 0x0000480001187983 */ /* 0x000f680000300a00 */
[----:B------:R-:W5:Y:S04]  /*eb80*/  LDL.LU.64 R20, [R1+0x50] ;  /* 0x0000500001147983 */ /* 0x000f680000300a00 */
[----:B------:R-:W5:Y:S04]  /*eb90*/  LDL.LU.64 R12, [R1+0x58] ;  /* 0x00005800010c7983 */ /* 0x000f680000300a00 */
[----:B------:R-:W5:Y:S04]  /*eba0*/  LDL.LU.64 R8, [R1+0x40] ;  /* 0x0000400001087983 */ /* 0x000f680000300a00 */
[----:B------:R-:W5:Y:S04]  /*ebb0*/  LDL.LU.64 R10, [R1+0x60] ;  /* 0x00006000010a7983 */ /* 0x000f680000300a00 */
[----:B------:R-:W5:Y:S01]  /*ebc0*/  LDL.LU.64 R6, [R1+0x68] ;  /* 0x0000680001067983 */ /* 0x000f620000300a00 */
[----:B------:R-:W-:-:S04]  /*ebd0*/  FMUL R16, R5, R16 ;  /* 0x0000001005107220 */ /* 0x000fc80000400000 */
[----:B------:R-:W-:-:S04]  /*ebe0*/  FADD2 R18, R16.F32, R18.F32x2.HI_LO ;  /* 0x000000121012724b */ /* 0x000fc80000040000 */
[----:B------:R-:W-:-:S04]  /*ebf0*/  FADD2 R18, R18.F32x2.HI_LO, R128.F32x2.HI_LO ;  /* 0x000000801212724b */ /* 0x000fc80000000000 */
[----:B------:R-:W-:-:S04]  /*ec00*/  FADD2 R18, R18.F32x2.HI_LO, R136.F32x2.HI_LO ;  /* 0x000000881212724b */ /* 0x000fc80000000000 */
[----:B------:R-:W-:-:S04]  /*ec10*/  FADD2 R18, R18.F32x2.HI_LO, R144.F32x2.HI_LO ;  /* 0x000000901212724b */ /* 0x000fc80000000000 */
[----:B------:R-:W-:Y:S02]  /*ec20*/  FADD2 R18, R18.F32x2.HI_LO, R94.F32x2.HI_LO ;  /* 0x0000005e1212724b */ /* 0x000fe40000000000 */
[----:B------:R-:W-:Y:S02]  /*ec30*/  FADD2 R124, R124.F32x2.HI_LO, R106.F32x2.HI_LO ;  /* 0x0000006a7c7c724b */ /* 0x000fe40000000000 */
[----:B------:R-:W-:Y:S02]  /*ec40*/  FADD2 R126, R126.F32x2.HI_LO, R108.F32x2.HI_LO ;  /* 0x0000006c7e7e724b */ /* 0x000fe40000000000 */
[----:B------:R-:W-:Y:S02]  /*ec50*/  FADD2 R18, R18.F32x2.HI_LO, R102.F32x2.HI_LO ;  /* 0x000000661212724b */ /* 0x000fe40000000000 */
[----:B------:R-:W-:Y:S02]  /*ec60*/  FADD2 R22, R22.F32x2.HI_LO, R112.F32x2.HI_LO ;  /* 0x000000701616724b */ /* 0x000fe40000000000 */
[----:B------:R-:W-:-:S02]  /*ec70*/  FADD2 R124, R124.F32x2.HI_LO, R114.F32x2.HI_LO ;  /* 0x000000727c7c724b */ /* 0x000fc40000000000 */
        /* <DEDUP_REMOVED lines=23> */
[----:B------:R-:W-:Y:S01]  /*edf0*/  FADD2 R18, R18.F32x2.HI_LO, R186.F32x2.HI_LO ;  /* 0x000000ba1212724b */ /* 0x000fe20000000000 */
[----:B------:R-:W-:Y:S01]  /*ee00*/  ULOP3.LUT UP0, URZ, UR38, UR41, URZ, 0xfc, !UPT ;  /* 0x0000002926ff7292 */ /* 0x000fe2000f80fcff */
[----:B--2---:R-:W-:-:S02]  /*ee10*/  FADD2 R124, R124.F32x2.HI_LO, R34.F32x2.HI_LO ;  /* 0x000000227c7c724b */ /* 0x004fc40000000000 */
[----:B---3--:R-:W-:Y:S02]  /*ee20*/  FADD2 R126, R126.F32x2.HI_LO, R32.F32x2.HI_LO ;  /* 0x000000207e7e724b */ /* 0x008fe40000000000 */
[----:B----4-:R-:W-:Y:S02]  /*ee30*/  FADD2 R22, R22.F32x2.HI_LO, R30.F32x2.HI_LO ;  /* 0x0000001e1616724b */ /* 0x010fe40000000000 */
[----:B-----5:R-:W-:Y:S02]  /*ee40*/  FADD2 R124, R124.F32x2.HI_LO, R28.F32x2.HI_LO ;  /* 0x0000001c7c7c724b */ /* 0x020fe40000000000 */
        /* <DEDUP_REMOVED lines=11> */
[----:B------:R-:W-:-:S04]  /*ef00*/  FADD2 R18, R18.F32x2.HI_LO, R22.F32x2.HI_LO ;  /* 0x000000161212724b */ /* 0x000fc80000000000 */
[----:B------:R-:W-:-:S04]  /*ef10*/  FADD2 R18, R18.F32x2.HI_LO, R124.F32x2.HI_LO ;  /* 0x0000007c1212724b */ /* 0x000fc80000000000 */
[----:B------:R-:W-:Y:S01]  /*ef20*/  FADD R16, R18, R19 ;  /* 0x0000001312107221 */ /* 0x000fe20000000000 */
[----:B------:R-:W-:Y:S06]  /*ef30*/  BRA.U UP0, `(.L_x_243) ;  /* 0x0000000100907547 */ /* 0x000fec000b800000 */
[----:B------:R-:W-:Y:S05]  /*ef40*/  @P1 BRA `(.L_x_244) ;  /* 0x0000000000041947 */ /* 0x000fea0003800000 */
[----:B------:R-:W-:Y:S05]  /*ef50*/  BPT.TRAP 0x1 ;  /* 0x000000040000795c */ /* 0x000fea0000300000 */
.L_x_244:
[----:B------:R-:W-:Y:S01]  /*ef60*/  UISETP.NE.AND UP0, UPT, UR56, URZ, UPT ;  /* 0x000000ff3800728c */ /* 0x000fe2000bf05270 */
[----:B------:R-:W-:Y:S01]  /*ef70*/  IMAD.U32 R0, RZ, RZ, UR5 ;  /* 0x00000005ff007e24 */ /* 0x000fe2000f8e00ff */
[----:B------:R-:W-:Y:S01]  /*ef80*/  UIADD3 UR6, UPT, UPT, UR4, 0xe060, URZ ;  /* 0x0000e06004067890 */ /* 0x000fe2000fffe0ff */
[----:B------:R-:W-:Y:S01]  /*ef90*/  IMAD.U32 R2, R2, 0x10000, RZ ;  /* 0x0001000002027824 */ /* 0x000fe200078e00ff */
[----:B------:R-:W-:Y:S02]  /*efa0*/  LOP3.LUT R60, R60, 0x3, RZ, 0xc0, !PT ;  /* 0x000000033c3c7812 */ /* 0x000fe400078ec0ff */
[----:B------:R-:W-:Y:S02]  /*efb0*/  SHF.L.U32 R0, R0, 0x1f, RZ ;  /* 0x0000001f00007819 */ /* 0x000fe400000006ff */
[----:B------:R-:W-:-:S03]  /*efc0*/  LOP3.LUT R2, R2, 0x600000, RZ, 0xc0, !PT ;  /* 0x0060000002027812 */ /* 0x000fc600078ec0ff */
[----:B------:R-:W-:Y:S01]  /*efd0*/  @UP0 UIADD3 UR6, UPT, UPT, UR4, 0xe050, URZ ;  /* 0x0000e05004060890 */ /* 0x000fe2000fffe0ff */
[----:B------:R-:W-:Y:S01]  /*efe0*/  SHF.R.U32.HI R3, RZ, 0x15, R2 ;  /* 0x00000015ff037819 */ /* 0x000fe20000011602 */
[----:B------:R-:W-:-:S03]  /*eff0*/  USEL UR4, URZ, 0x80, UP0 ;  /* 0x00000080ff047887 */ /* 0x000fc60008000000 */
[----:B------:R-:W-:-:S03]  /*f000*/  ISETP.NE.AND P0, PT, R60, R3, PT ;  /* 0x000000033c00720c */ /* 0x000fc60003f05270 */
[----:B------:R-:W-:Y:S01]  /*f010*/  LOP3.LUT R2, R2, UR4, RZ, 0xfc, !PT ;  /* 0x0000000402027c12 */ /* 0x000fe2000f8efcff */
[----:B------:R-:W1:Y:S02]  /*f020*/  SYNCS.PHASECHK.TRANS64.TRYWAIT P1, [UR6], R0 ;  /* 0x00000000ff0075a7 */ /* 0x000e640008021106 */
[----:B-1----:R-:W-:Y:S07]  /*f030*/  @!P1 BRA `(.L_x_245) ;  /* 0x000000b400509947 */ /* 0x002fee0003800000 */
.L_x_438:
[----:B------:R-:W-:Y:S05]  /*f040*/  @!P0 BRA `(.L_x_246) ;  /* 0x0000000000408947 */ /* 0x000fea0003800000 */
[----:B------:R-:W-:Y:S01]  /*f050*/  MOV R14, 0x8 ;  /* 0x00000008000e7802 */ /* 0x000fe20000000f00 */
[----:B------:R-:W2:Y:S01]  /*f060*/  LDCU.64 UR8, c[0x4][0xb0] ;  /* 0x01001600ff0877ac */ /* 0x000ea20008000a00 */
[----:B------:R-:W-:Y:S02]  /*f070*/  HFMA2 R12, -RZ, RZ, 0, 5.9604644775390625e-08 ;  /* 0x00000001ff0c7431 */ /* 0x000fe400000001ff */
[----:B------:R-:W-:Y:S01]  /*f080*/  IMAD.MOV.U32 R8, RZ, RZ, 0x1be ;  /* 0x000001beff087424 */ /* 0x000fe200078e00ff */
[----:B------:R-:W3:Y:S01]  /*f090*/  LDCU.64 UR6, c[0x4][0xb8] ;  /* 0x01001700ff0677ac */ /* 0x000ee20008000a00 */
[----:B------:R-:W4:Y:S01]  /*f0a0*/  LDC.64 R14, c[0x4][R14] ;  /* 0x010000000e0e7b82 */ /* 0x000f220000000a00 */
[----:B------:R-:W-:Y:S01]  /*f0b0*/  IMAD.MOV.U32 R13, RZ, RZ, RZ ;  /* 0x000000ffff0d7224 */ /* 0x000fe200078e00ff */
[----:B------:R-:W5:Y:S01]  /*f0c0*/  LDCU.64 UR4, c[0x4][0x18] ;  /* 0x01000300ff0477ac */ /* 0x000f620008000a00 */
[----:B--2---:R-:W-:Y:S01]  /*f0d0*/  IMAD.U32 R4, RZ, RZ, UR8 ;  /* 0x00000008ff047e24 */ /* 0x004fe2000f8e00ff */
[----:B------:R-:W-:Y:S01]  /*f0e0*/  MOV R5, UR9 ;  /* 0x0000000900057c02 */ /* 0x000fe20008000f00 */
[----:B---3--:R-:W-:Y:S01]  /*f0f0*/  IMAD.U32 R6, RZ, RZ, UR6 ;  /* 0x00000006ff067e24 */ /* 0x008fe2000f8e00ff */
[----:B------:R-:W-:Y:S01]  /*f100*/  MOV R7, UR7 ;  /* 0x0000000700077c02 */ /* 0x000fe20008000f00 */
[----:B-----5:R-:W-:Y:S01]  /*f110*/  IMAD.U32 R10, RZ, RZ, UR4 ;  /* 0x00000004ff0a7e24 */ /* 0x020fe2000f8e00ff */
[----:B------:R-:W-:-:S02]  /*f120*/  MOV R11, UR5 ;  /* 0x00000005000b7c02 */ /* 0x000fc40008000f00 */
[----:B------:R-:W-:-:S07]  /*f130*/  LEPC R20, `(.L_x_246) ;  /* 0x000000001014794e */ /* 0x000fce0000000000 */
[----:B-1--4-:R-:W-:Y:S05]  /*f140*/  CALL.ABS.NOINC R14 ;  /* 0x000000000e007343 */ /* 0x012fea0003c00000 */
.L_x_246:
[----:B------:R-:W-:Y:S05]  /*f150*/  WARPSYNC.ALL ;  /* 0x0000000000007948 */ /* 0x000fea0003800000 */
[----:B------:R-:W-:-:S13]  /*f160*/  R2UR UR4, R2 ;  /* 0x00000000020472ca */ /* 0x000fda00000e0000 */
[----:B------:R2:W-:Y:S02]  /*f170*/  STTM.x2 tmem[UR4], R16 ;  /* 0x00000010000079ed */ /* 0x0005e400080c0004 */
.L_x_243:
[----:B------:R-:W-:Y:S01]  /*f180*/  UIADD3 UR4, UPT, UPT, UR38, 0x1, URZ ;  /* 0x0000000126047890 */ /* 0x000fe2000fffe0ff */
[----:B------:R-:W-:Y:S01]  /*f190*/  MOV R156, R17 ;  /* 0x00000011009c7202 */ /* 0x000fe20000000f00 */
[----:B------:R-:W-:Y:S02]  /*f1a0*/  UIADD3 UR49, UPT, UPT, UR41, -UR50, URZ ;  /* 0x8000003229317290 */ /* 0x000fe4000fffe0ff */
[----:B------:R-:W-:Y:S02]  /*f1b0*/  UISETP.GT.U32.AND UP0, UPT, UR4, 0x1, UPT ;  /* 0x000000010400788c */ /* 0x000fe4000bf04070 */
[----:B------:R-:W-:Y:S02]  /*f1c0*/  UIADD3 UR38, UPT, UPT, UR38, -0x1, URZ ;  /* 0xffffffff26267890 */ /* 0x000fe4000fffe0ff */
[----:B------:R-:W-:-:S05]  /*f1d0*/  USHF.L.U32 UR49, UR49, 0x7, URZ ;  /* 0x0000000731317899 */ /* 0x000fca00080006ff */
[----:B------:R-:W-:Y:S07]  /*f1e0*/  BRA.U UP0, `(.L_x_247) ;  /* 0xffffffb900a87547 */ /* 0x000fee000b83ffff */
.L_x_226:
[----:B------:R-:W-:Y:S01]  /*f1f0*/  UISETP.GE.AND UP0, UPT, UR41, 0x1, UPT ;  /* 0x000000012900788c */ /* 0x000fe2000bf06270 */
[----:B------:R-:W3:Y:S01]  /*f200*/  LDCU UR40, c[0x0][0x904] ;  /* 0x00012080ff2877ac */ /* 0x000ee20008000800 */
[----:B------:R-:W4:Y:S01]  /*f210*/  LDCU UR37, c[0x0][0x704] ;  /* 0x0000e080ff2577ac */ /* 0x000f220008000800 */
[----:B------:R-:W1:Y:S06]  /*f220*/  LDCU.64 UR38, c[0x0][0x908] ;  /* 0x00012100ff2677ac */ /* 0x000e6c0008000a00 */
[----:B------:R-:W-:Y:S05]  /*f230*/  BRA.U !UP0, `(.L_x_248) ;  /* 0x0000006d08dc7547 */ /* 0x000fea000b800000 */
.L_x_269:
[----:B--2---:R-:W5:Y:S01]  /*f240*/  S2R R18, SR_TID.X ;  /* 0x0000000000127919 */ /* 0x004f620000002100 */
[----:B------:R-:W-:Y:S01]  /*f250*/  UISETP.NE.AND UP0, UPT, UR56, URZ, UPT ;  /* 0x000000ff3800728c */ /* 0x000fe2000bf05270 */
[----:B------:R-:W-:-:S03]  /*f260*/  UMOV UR4, 0x20 ;  /* 0x0000002000047882 */ /* 0x000fc60000000000 */
[----:B------:R-:W-:Y:S02]  /*f270*/  USEL UR4, UR4, 0xa0, UP0 ;  /* 0x000000a004047887 */ /* 0x000fe40008000000 */
[----:B------:R-:W-:Y:S02]  /*f280*/  USEL UR5, UR51, UR54, UP0 ;  /* 0x0000003633057287 */ /* 0x000fe40008000000 */
[----:B------:R-:W-:Y:S01]  /*f290*/  UISETP.GT.U32.AND UP0, UPT, UR47, 0x1, UPT ;  /* 0x000000012f00788c */ /* 0x000fe2000bf04070 */
[----:B-----5:R-:W-:-:S05]  /*f2a0*/  IMAD.U32 R174, R18, 0x10000, RZ ;  /* 0x0001000012ae7824 */ /* 0x020fca00078e00ff */
[----:B------:R-:W-:-:S05]  /*f2b0*/  LOP3.LUT R174, R174, 0x600000, RZ, 0xc0, !PT ;  /* 0x00600000aeae7812 */ /* 0x000fca00078ec0ff */
[----:B-1----:R-:W-:-:S06]  /*f2c0*/  VIADD R0, R174, UR4 ;  /* 0x00000004ae007c36 */ /* 0x002fcc0008000000 */
[----:B------:R-:W1:Y:S02]  /*f2d0*/  SHFL.IDX PT, R0, R0, RZ, 0x1f ;  /* 0x00001fff00007589 */ /* 0x000e6400000e0000 */
[----:B-1----:R-:W-:Y:S01]  /*f2e0*/  R2UR UR44, R0 ;  /* 0x00000000002c72ca */ /* 0x002fe200000e0000 */
[----:B------:R-:W-:-:S14]  /*f2f0*/  BRA.U UP0, `(.L_x_249) ;  /* 0x0000000100047547 */ /* 0x000fdc000b800000 */
[----:B---34-:R-:W-:Y:S05]  /*f300*/  BPT.TRAP 0x1 ;  /* 0x000000040000795c */ /* 0x018fea0000300000 */
.L_x_249:
        /* <DEDUP_REMOVED lines=8> */
[----:B------:R-:W-:-:S04]  /*f390*/  LOP3.LUT R175, R2, 0x3, RZ, 0xc0, !PT ;  /* 0x0000000302af7812 */ /* 0x000fc800078ec0ff */
[----:B------:R-:W-:Y:S01]  /*f3a0*/  ISETP.NE.AND P0, PT, R175, R176, PT ;  /* 0x000000b0af00720c */ /* 0x000fe20003f05270 */
[----:B-1----:R-:W-:-:S04]  /*f3b0*/  ULEA UR41, UR41, UR4, 0x18 ;  /* 0x0000000429297291 */ /* 0x002fc8000f8ec0ff */
[----:B------:R-:W-:Y:S02]  /*f3c0*/  UIADD3 UR4, UPT, UPT, UR41, 0xe060, URZ ;  /* 0x0000e06029047890 */ /* 0x000fe4000fffe0ff */
[----:B------:R-:W-:-:S09]  /*f3d0*/  @UP0 UIADD3 UR4, UPT, UPT, UR41, 0xe050, URZ ;  /* 0x0000e05029040890 */ /* 0x000fd2000fffe0ff */
[----:B------:R-:W1:Y:S02]  /*f3e0*/  SYNCS.PHASECHK.TRANS64.TRYWAIT P1, [UR4], R3 ;  /* 0x00000003ff0075a7 */ /* 0x000e640008021104 */
[----:B-1----:R-:W-:Y:S05]  /*f3f0*/  @!P1 BRA `(.L_x_250) ;  /* 0x000000b000789947 */ /* 0x002fea0003800000 */
.L_x_440:
[----:B------:R-:W-:Y:S01]  /*f400*/  LOP3.LUT R174, R174, UR42, RZ, 0xfc, !PT ;  /* 0x0000002aaeae7c12 */ /* 0x000fe2000f8efcff */
[----:B------:R-:W-:Y:S06]  /*f410*/  @!P0 BRA `(.L_x_251) ;  /* 0x0000000000408947 */ /* 0x000fec0003800000 */
[----:B------:R-:W-:Y:S01]  /*f420*/  MOV R14, 0x8 ;  /* 0x00000008000e7802 */ /* 0x000fe20000000f00 */
[----:B------:R-:W1:Y:S01]  /*f430*/  LDCU.64 UR8, c[0x4][0xb0] ;  /* 0x01001600ff0877ac */ /* 0x000e620008000a00 */
[----:B------:R-:W-:Y:S02]  /*f440*/  HFMA2 R12, -RZ, RZ, 0, 5.9604644775390625e-08 ;  /* 0x00000001ff0c7431 */ /* 0x000fe400000001ff */
[----:B------:R-:W-:Y:S01]  /*f450*/  IMAD.MOV.U32 R8, RZ, RZ, 0x192 ;  /* 0x00000192ff087424 */ /* 0x000fe200078e00ff */
[----:B------:R-:W5:Y:S01]  /*f460*/  LDCU.64 UR6, c[0x4][0xb8] ;  /* 0x01001700ff0677ac */ /* 0x000f620008000a00 */
[----:B------:R-:W2:Y:S01]  /*f470*/  LDC.64 R14, c[0x4][R14] ;  /* 0x010000000e0e7b82 */ /* 0x000ea20000000a00 */
[----:B------:R-:W-:Y:S01]  /*f480*/  IMAD.MOV.U32 R13, RZ, RZ, RZ ;  /* 0x000000ffff0d7224 */ /* 0x000fe200078e00ff */
[----:B------:R-:W3:Y:S01]  /*f490*/  LDCU.64 UR4, c[0x4][0x10] ;  /* 0x01000200ff0477ac */ /* 0x000ee20008000a00 */
[----:B-1----:R-:W-:Y:S01]  /*f4a0*/  IMAD.U32 R4, RZ, RZ, UR8 ;  /* 0x00000008ff047e24 */ /* 0x002fe2000f8e00ff */
[----:B------:R-:W-:Y:S01]  /*f4b0*/  MOV R5, UR9 ;  /* 0x0000000900057c02 */ /* 0x000fe20008000f00 */
[----:B-----5:R-:W-:Y:S01]  /*f4c0*/  IMAD.U32 R6, RZ, RZ, UR6 ;  /* 0x00000006ff067e24 */ /* 0x020fe2000f8e00ff */
[----:B------:R-:W-:Y:S01]  /*f4d0*/  MOV R7, UR7 ;  /* 0x0000000700077c02 */ /* 0x000fe20008000f00 */
[----:B---3--:R-:W-:Y:S01]  /*f4e0*/  IMAD.U32 R10, RZ, RZ, UR4 ;  /* 0x00000004ff0a7e24 */ /* 0x008fe2000f8e00ff */
[----:B------:R-:W-:-:S02]  /*f4f0*/  MOV R11, UR5 ;  /* 0x00000005000b7c02 */ /* 0x000fc40008000f00 */
[----:B------:R-:W-:-:S07]  /*f500*/  LEPC R20, `(.L_x_251) ;  /* 0x000000001014794e */ /* 0x000fce0000000000 */
[----:B--2-4-:R-:W-:Y:S05]  /*f510*/  CALL.ABS.NOINC R14 ;  /* 0x000000000e007343 */ /* 0x014fea0003c00000 */
.L_x_251:
[C---:B------:R-:W-:Y:S01]  /*f520*/  VIADD R0, R174.reuse, 0x20 ;  /* 0x00000020ae007836 */ /* 0x040fe20000000000 */
        /* <DEDUP_REMOVED lines=22> */
.L_x_252:
        /* <DEDUP_REMOVED lines=23> */
.L_x_253:
        /* <DEDUP_REMOVED lines=23> */
.L_x_254:
[----:B------:R-:W-:Y:S05]  /*f970*/  WARPSYNC.ALL ;  /* 0x0000000000007948 */ /* 0x000fea0003800000 */
[----:B------:R-:W-:Y:S01]  /*f980*/  R2UR UR66, R174 ;  /* 0x00000000ae4272ca */ /* 0x000fe200000e0000 */
[----:B------:R-:W-:Y:S01]  /*f990*/  UIMAD.WIDE.U32 UR68, UR36, UR38, URZ ;  /* 0x00000026244472a5 */ /* 0x000fe2000f8e00ff */
[----:B------:R-:W1:Y:S01]  /*f9a0*/  LDC R3, c[0x0][0x384] ;  /* 0x0000e100ff037b82 */ /* 0x000e620000000800 */
[----:B---3--:R-:W-:Y:S01]  /*f9b0*/  UISETP.NE.AND UP0, UPT, UR40, 0x1, UPT ;  /* 0x000000012800788c */ /* 0x008fe2000bf05270 */
[----:B------:R-:W-:Y:S01]  /*f9c0*/  IMAD.U32 R5, RZ, RZ, UR42 ;  /* 0x0000002aff057e24 */ /* 0x000fe2000f8e00ff */
[----:B------:R-:W-:Y:S01]  /*f9d0*/  USHF.R.U32.HI UR67, URZ, UR39, UR69 ;  /* 0x00000027ff437299 */ /* 0x000fe20008011645 */
[----:B----4-:R-:W-:Y:S01]  /*f9e0*/  MOV.SPILL R4, UR37 ;  /* 0x0000002500047c02 */ /* 0x010fe20009000f00 */
[----:B------:R-:W-:-:S02]  /*f9f0*/  UIADD3 UR64, UPT, UPT, UR49, 0x2, URZ ;  /* 0x0000000231407890 */ /* 0x000fc4000fffe0ff */
[----:B------:R-:W-:Y:S01]  /*fa00*/  USEL UR67, UR36, UR67, !UP0 ;  /* 0x0000004324437287 */ /* 0x000fe2000c000000 */
[----:B------:R-:W-:Y:S01]  /*fa10*/  LOP3.LUT R5, R5, 0x7f, R18, 0xf8, !PT ;  /* 0x0000007f05057812 */ /* 0x000fe200078ef812 */
[----:B------:R-:W-:Y:S02]  /*fa20*/  UIADD3 UR65, UPT, UPT, UR49, 0x7f, URZ ;  /* 0x0000007f31417890 */ /* 0x000fe4000fffe0ff */
[----:B------:R-:W3:Y:S01]  /*fa30*/  LDTM.x32 R120, tmem[UR66+0x60] ;  /* 0x00006042007879ee */ /* 0x000ee200082c0000 */
[----:B------:R-:W-:Y:S02]  /*fa40*/  UIADD3 UR67, UPT, UPT, -UR67, URZ, URZ ;  /* 0x000000ff43437290 */ /* 0x000fe4000fffe1ff */
[----:B------:R-:W-:Y:S02]  /*fa50*/  UIADD3 UR62, UPT, UPT, UR49, 0x5, URZ ;  /* 0x00000005313e7890 */ /* 0x000fe4000fffe0ff */
[----:B------:R-:W-:Y:S02]  /*fa60*/  UIMAD UR66, UR40, UR67, UR36 ;  /* 0x00000043284272a4 */ /* 0x000fe4000f8e0224 */
[----:B------:R-:W-:-:S02]  /*fa70*/  UIADD3 UR63, UPT, UPT, UR49, 0x4, URZ ;  /* 0x00000004313f7890 */ /* 0x000fc4000fffe0ff */
[----:B------:R-:W-:Y:S02]  /*fa80*/  UIADD3 UR60, UPT, UPT, UR49, 0x8, URZ ;  /* 0x00000008313c7890 */ /* 0x000fe4000fffe0ff */
[----:B------:R-:W-:Y:S01]  /*fa90*/  IMAD.U32 R0, RZ, RZ, UR66 ;  /* 0x00000042ff007e24 */ /* 0x000fe2000f8e00ff */
[----:B------:R-:W-:Y:S01]  /*faa0*/  UIADD3 UR61, UPT, UPT, UR49, 0x6, URZ ;  /* 0x00000006313d7890 */ /* 0x000fe2000fffe0ff */
[C---:B-1----:R-:W-:Y:S01]  /*fab0*/  ISETP.LE.AND P3, PT, R3.reuse, UR64, PT ;  /* 0x0000004003007c0c */ /* 0x042fe2000bf63270 */
[----:B------:R-:W-:Y:S01]  /*fac0*/  UIADD3 UR58, UPT, UPT, UR49, 0xa, URZ ;  /* 0x0000000a313a7890 */ /* 0x000fe2000fffe0ff */
[----:B------:R-:W-:Y:S01]  /*fad0*/  IMAD R0, R0, 0x100, R5 ;  /* 0x0000010000007824 */ /* 0x000fe200078e0205 */
[C---:B------:R-:W-:Y:S01]  /*fae0*/  ISETP.LE.AND P0, PT, R3.reuse, UR65, PT ;  /* 0x0000004103007c0c */ /* 0x040fe2000bf03270 */
[----:B------:R-:W-:Y:S01]  /*faf0*/  UIADD3 UR59, UPT, UPT, UR49, 0x9, URZ ;  /* 0x00000009313b7890 */ /* 0x000fe2000fffe0ff */
[----:B------:R-:W-:Y:S01]  /*fb00*/  ISETP.LE.AND P1, PT, R3, UR62, PT ;  /* 0x0000003e03007c0c */ /* 0x000fe2000bf23270 */
[----:B------:R-:W-:Y:S01]  /*fb10*/  UIADD3 UR35, UPT, UPT, UR49, 0xd, URZ ;  /* 0x0000000d31237890 */ /* 0x000fe2000fffe0ff */
[----:B------:R-:W-:Y:S01]  /*fb20*/  ISETP.GE.AND P6, PT, R0, UR64, PT ;  /* 0x0000004000007c0c */ /* 0x000fe2000bfc6270 */
[----:B------:R-:W-:Y:S01]  /*fb30*/  UIADD3 UR57, UPT, UPT, UR49, 0xc, URZ ;  /* 0x0000000c31397890 */ /* 0x000fe2000fffe0ff */
[----:B------:R-:W-:Y:S01]  /*fb40*/  FSEL R90, R90, -INF , !P3 ;  /* 0xff8000005a5a7808 */ /* 0x000fe20005800000 */
[----:B------:R-:W-:Y:S01]  /*fb50*/  UIADD3 UR31, UPT, UPT, UR49, 0x10, URZ ;  /* 0x00000010311f7890 */ /* 0x000fe2000fffe0ff */
[----:B---3--:R-:W-:Y:S01]  /*fb60*/  FSEL R19, R151, -INF , !P0 ;  /* 0xff80000097137808 */ /* 0x008fe20004000000 */
[----:B------:R-:W-:Y:S01]  /*fb70*/  UIADD3 UR34, UPT, UPT, UR49, 0xe, URZ ;  /* 0x0000000e31227890 */ /* 0x000fe2000fffe0ff */
[----:B------:R-:W-:Y:S01]  /*fb80*/  ISETP.LE.AND P2, PT, R3, UR63, PT ;  /* 0x0000003f03007c0c */ /* 0x000fe2000bf43270 */
[----:B------:R-:W-:Y:S01]  /*fb90*/  UIADD3 UR23, UPT, UPT, UR49, 0x12, URZ ;  /* 0x0000001231177890 */ /* 0x000fe2000fffe0ff */
[----:B------:R-:W-:Y:S01]  /*fba0*/  ISETP.GE.AND P0, PT, R0, UR62, PT ;  /* 0x0000003e00007c0c */ /* 0x000fe2000bf06270 */
[----:B------:R-:W-:Y:S01]  /*fbb0*/  UIADD3 UR27, UPT, UPT, UR49, 0x11, URZ ;  /* 0x00000011311b7890 */ /* 0x000fe2000fffe0ff */
[----:B------:R-:W-:Y:S01]  /*fbc0*/  FSEL R172, R90, -INF , P6 ;  /* 0xff8000005aac7808 */ /* 0x000fe20003000000 */
[----:B------:R-:W-:Y:S01]  /*fbd0*/  UIADD3 UR15, UPT, UPT, UR49, 0x15, URZ ;  /* 0x00000015310f7890 */ /* 0x000fe2000fffe0ff */
[----:B------:R-:W-:Y:S01]  /*fbe0*/  FSEL R93, R93, -INF , !P1 ;  /* 0xff8000005d5d7808 */ /* 0x000fe20004800000 */
[----:B------:R-:W-:Y:S01]  /*fbf0*/  UIADD3 UR19, UPT, UPT, UR49, 0x14, URZ ;  /* 0x0000001431137890 */ /* 0x000fe2000fffe0ff */
[C---:B------:R-:W-:Y:S01]  /*fc00*/  ISETP.LE.AND P6, PT, R3.reuse, UR60, PT ;  /* 0x0000003c03007c0c */ /* 0x040fe2000bfc3270 */
[----:B------:R-:W-:Y:S01]  /*fc10*/  UIADD3 UR7, UPT, UPT, UR49, 0x18, URZ ;  /* 0x0000001831077890 */ /* 0x000fe2000fffe0ff */
[----:B------:R-:W-:Y:S01]  /*fc20*/  ISETP.GE.AND P4, PT, R0, UR65, PT ;  /* 0x0000004100007c0c */ /* 0x000fe2000bf86270 */
[----:B------:R-:W-:Y:S01]  /*fc30*/  UIADD3 UR11, UPT, UPT, UR49, 0x16, URZ ;  /* 0x00000016310b7890 */ /* 0x000fe2000fffe0ff */
[----:B------:R-:W-:Y:S01]  /*fc40*/  ISETP.LE.AND P3, PT, R3, UR61, PT ;  /* 0x0000003d03007c0c */ /* 0x000fe2000bf63270 */
[----:B------:R-:W-:Y:S01]  /*fc50*/  UIADD3 UR32, UPT, UPT, UR49, 0x1a, URZ ;  /* 0x0000001a31207890 */ /* 0x000fe2000fffe0ff */
[----:B------:R-:W-:Y:S01]  /*fc60*/  FSEL R92, R92, -INF , !P2 ;  /* 0xff8000005c5c7808 */ /* 0x000fe20005000000 */
[----:B------:R-:W-:Y:S01]  /*fc70*/  UIADD3 UR33, UPT, UPT, UR49, 0x19, URZ ;  /* 0x0000001931217890 */ /* 0x000fe2000fffe0ff */
[----:B------:R-:W-:Y:S01]  /*fc80*/  FSEL R157, R93, -INF , P0 ;  /* 0xff8000005d9d7808 */ /* 0x000fe20000000000 */
        /* <DEDUP_REMOVED lines=11> */
[----:B------:R-:W-:Y:S01]  /*fd40*/  FSEL R94, R94, -INF , !P3 ;  /* 0xff8000005e5e7808 */ /* 0x000fe20005800000 */
[----:B------:R-:W-:Y:S01]  /*fd50*/  UIADD3 UR21, UPT, UPT, UR49, 0x25, URZ ;  /* 0x0000002531157890 */ /* 0x000fe2000fffe0ff */
[C---:B------:R-:W-:Y:S01]  /*fd60*/  ISETP.LE.AND P1, PT, R3.reuse, UR59, PT ;  /* 0x0000003b03007c0c */ /* 0x040fe2000bf23270 */
        /* <DEDUP_REMOVED lines=9> */
[----:B------:R-:W-:Y:S01]  /*fe00*/  FSEL R170, R94, -INF , P4 ;  /* 0xff8000005eaa7808 */ /* 0x000fe20002000000 */
        /* <DEDUP_REMOVED lines=13> */
[----:B------:R-:W-:Y:S01]  /*fee0*/  FSEL R100, R100, -INF , !P4 ;  /* 0xff80000064647808 */ /* 0x000fe20006000000 */
        /* <DEDUP_REMOVED lines=11> */
[C---:B------:R-:W-:Y:S01]  /*ffa0*/  ISETP.LE.AND P2, PT, R3.reuse, UR27, PT ;  /* 0x0000001b03007c0c */ /* 0x040fe2000bf43270 */
        /* <DEDUP_REMOVED lines=43> */
[----:B------:R-:W-:Y:S01]  /*10260*/  ISETP.GE.AND P5, PT, R0, UR63, PT ;  /* 0x0000003f00007c0c */ /* 0x000fe2000bfa6270 */
[----:B------:R-:W-:Y:S01]  /*10270*/  UIADD3 UR63, UPT, UPT, UR49, 0x4c, URZ ;  /* 0x0000004c313f7890 */ /* 0x000fe2000fffe0ff */
[----:B------:R-:W-:-:S02]  /*10280*/  ISETP.LE.AND P4, PT, R3, UR33, PT ;  /* 0x0000002103007c0c */ /* 0x000fc4000bf83270 */
[----:B------:R-:W-:Y:S01]  /*10290*/  ISETP.GE.AND P1, PT, R0, UR32, PT ;  /* 0x0000002000007c0c */ /* 0x000fe2000bf26270 */
[----:B------:R-:W-:Y:S01]  /*102a0*/  UIADD3 UR32, UPT, UPT, UR49, 0x62, URZ ;  /* 0x0000006231207890 */ /* 0x000fe2000fffe0ff */
[----:B------:R-:W-:Y:S02]  /*102b0*/  FSEL R104, R104, -INF , P3 ;  /* 0xff80000068687808 */ /* 0x000fe40001800000 */
[----:B------:R-:W-:Y:S02]  /*102c0*/  FSEL R114, R114, -INF , !P2 ;  /* 0xff80000072727808 */ /* 0x000fe40005000000 */
[----:B------:R-:W-:Y:S02]  /*102d0*/  ISETP.LE.AND P3, PT, R3, UR29, PT ;  /* 0x0000001d03007c0c */ /* 0x000fe4000bf63270 */
[----:B------:R-:W-:Y:S02]  /*102e0*/  FSEL R153, R105, -INF , P6 ;  /* 0xff80000069997808 */ /* 0x000fe40003000000 */
[----:B------:R-:W-:-:S02]  /*102f0*/  FSEL R156, R92, -INF , P5 ;  /* 0xff8000005c9c7808 */ /* 0x000fc40002800000 */
[----:B------:R-:W-:Y:S02]  /*10300*/  ISETP.LE.AND P0, PT, R3, UR30, PT ;  /* 0x0000001e03007c0c */ /* 0x000fe4000bf03270 */
[----:B------:R-:W-:Y:S02]  /*10310*/  FSEL R105, R113, -INF , !P4 ;  /* 0xff80000071697808 */ /* 0x000fe40006000000 */
[----:B------:R-:W-:Y:S02]  /*10320*/  FSEL R160, R114, -INF , P1 ;  /* 0xff80000072a07808 */ /* 0x000fe40000800000 */
[C---:B------:R-:W-:Y:S01]  /*10330*/  ISETP.GE.AND P5, PT, R0.reuse, UR59, PT ;  /* 0x0000003b00007c0c */ /* 0x040fe2000bfa6270 */
[----:B------:R-:W-:Y:S01]  /*10340*/  UIADD3 UR59, UPT, UPT, UR49, 0x51, URZ ;  /* 0x00000051313b7890 */ /* 0x000fe2000fffe0ff */
[----:B------:R-:W-:Y:S01]  /*10350*/  ISETP.GE.AND P4, PT, R0, UR29, PT ;  /* 0x0000001d00007c0c */ /* 0x000fe2000bf86270 */
[----:B------:R-:W-:Y:S01]  /*10360*/  UIADD3 UR29, UPT, UPT, UR49, 0x65, URZ ;  /* 0x00000065311d7890 */ /* 0x000fe2000fffe0ff */
[----:B------:R-:W-:-:S02]  /*10370*/  ISETP.LE.AND P1, PT, R3, UR26, PT ;  /* 0x0000001a03007c0c */ /* 0x000fc4000bf23270 */
[----:B------:R-:W-:Y:S02]  /*10380*/  FSEL R101, R117, -INF , !P3 ;  /* 0xff80000075657808 */ /* 0x000fe40005800000 */
[----:B------:R-:W-:Y:S02]  /*10390*/  FSEL R100, R116, -INF , !P0 ;  /* 0xff80000074647808 */ /* 0x000fe40004000000 */
[----:B------:R-:W-:Y:S02]  /*103a0*/  FSEL R159, R97, -INF , P5 ;  /* 0xff800000619f7808 */ /* 0x000fe40002800000 */
[----:B------:R-:W-:Y:S02]  /*103b0*/  ISETP.LE.AND P2, PT, R3, UR28, PT ;  /* 0x0000001c03007c0c */ /* 0x000fe4000bf43270 */
[----:B------:R-:W-:Y:S01]  /*103c0*/  ISETP.GE.AND P0, PT, R0, UR26, PT ;  /* 0x0000001a00007c0c */ /* 0x000fe2000bf06270 */
[----:B------:R-:W-:Y:S01]  /*103d0*/  UIADD3 UR26, UPT, UPT, UR49, 0x68, URZ ;  /* 0x00000068311a7890 */ /* 0x000fe2000fffe0ff */
[----:B------:R-:W-:-:S02]  /*103e0*/  FSEL R101, R101, -INF , P4 ;  /* 0xff80000065657808 */ /* 0x000fc40002000000 */
[----:B------:R-:W-:Y:S02]  /*103f0*/  FSEL R56, R56, -INF , !P1 ;  /* 0xff80000038387808 */ /* 0x000fe40004800000 */
[----:B------:R-:W-:Y:S01]  /*10400*/  ISETP.GE.AND P5, PT, R0, UR34, PT ;  /* 0x0000002200007c0c */ /* 0x000fe2000bfa6270 */
[----:B------:R-:W-:Y:S01]  /*10410*/  UIADD3 UR34, UPT, UPT, UR49, 0x56, URZ ;  /* 0x0000005631227890 */ /* 0x000fe2000fffe0ff */
[C---:B------:R-:W-:Y:S02]  /*10420*/  ISETP.LE.AND P4, PT, R3.reuse, UR24, PT ;  /* 0x0000001803007c0c */ /* 0x040fe4000bf83270 */
[----:B------:R-:W-:Y:S02]  /*10430*/  ISETP.LE.AND P3, PT, R3, UR25, PT ;  /* 0x0000001903007c0c */ /* 0x000fe4000bf63270 */
[----:B------:R-:W-:Y:S02]  /*10440*/  FSEL R112, R118, -INF , !P2 ;  /* 0xff80000076707808 */ /* 0x000fe40005000000 */
[----:B------:R-:W-:-:S02]  /*10450*/  FSEL R96, R56, -INF , P0 ;  /* 0xff80000038607808 */ /* 0x000fc40000000000 */
[----:B------:R-:W-:Y:S02]  /*10460*/  FSEL R166, R102, -INF , P5 ;  /* 0xff80000066a67808 */ /* 0x000fe40002800000 */
[----:B------:R-:W-:Y:S01]  /*10470*/  ISETP.GE.AND P2, PT, R0, UR24, PT ;  /* 0x0000001800007c0c */ /* 0x000fe2000bf46270 */
[----:B------:R-:W-:Y:S01]  /*10480*/  UIADD3 UR24, UPT, UPT, UR49, 0x6a, URZ ;  /* 0x0000006a31187890 */ /* 0x000fe2000fffe0ff */
[----:B------:R-:W-:Y:S02]  /*10490*/  ISETP.LE.AND P0, PT, R3, UR21, PT ;  /* 0x0000001503007c0c */ /* 0x000fe4000bf03270 */
[----:B------:R-:W-:Y:S02]  /*104a0*/  FSEL R58, R58, -INF , !P4 ;  /* 0xff8000003a3a7808 */ /* 0x000fe40006000000 */
[----:B------:R-:W-:Y:S01]  /*104b0*/  ISETP.GE.AND P5, PT, R0, UR19, PT ;  /* 0x0000001300007c0c */ /* 0x000fe2000bfa6270 */
[----:B------:R-:W-:Y:S01]  /*104c0*/  UIADD3 UR19, UPT, UPT, UR49, 0x5c, URZ ;  /* 0x0000005c31137890 */ /* 0x000fe2000fffe0ff */
[----:B------:R-:W-:-:S02]  /*104d0*/  FSEL R57, R57, -INF , !P3 ;  /* 0xff80000039397808 */ /* 0x000fc40005800000 */
[----:B------:R-:W-:Y:S02]  /*104e0*/  ISETP.LE.AND P1, PT, R3, UR22, PT ;  /* 0x0000001603007c0c */ /* 0x000fe4000bf23270 */
[----:B------:R-:W-:Y:S01]  /*104f0*/  ISETP.GE.AND P3, PT, R0, UR21, PT ;  /* 0x0000001500007c0c */ /* 0x000fe2000bf66270 */
[----:B------:R-:W-:Y:S01]  /*10500*/  UIADD3 UR21, UPT, UPT, UR49, 0x6d, URZ ;  /* 0x0000006d31157890 */ /* 0x000fe2000fffe0ff */
[----:B------:R-:W-:Y:S02]  /*10510*/  FSEL R106, R58, -INF , P2 ;  /* 0xff8000003a6a7808 */ /* 0x000fe40001000000 */
[----:B------:R-:W-:Y:S02]  /*10520*/  FSEL R61, R61, -INF , !P0 ;  /* 0xff8000003d3d7808 */ /* 0x000fe40004000000 */
[----:B------:R-:W-:Y:S02]  /*10530*/  FSEL R108, R108, -INF , P5 ;  /* 0xff8000006c6c7808 */ /* 0x000fe40002800000 */
[----:B------:R-:W-:-:S02]  /*10540*/  ISETP.LE.AND P2, PT, R3, UR18, PT ;  /* 0x0000001203007c0c */ /* 0x000fc4000bf43270 */
[C---:B------:R-:W-:Y:S01]  /*10550*/  ISETP.GE.AND P5, PT, R0.reuse, UR33, PT ;  /* 0x0000002100007c0c */ /* 0x040fe2000bfa6270 */
[----:B------:R-:W-:Y:S01]  /*10560*/  UIADD3 UR33, UPT, UPT, UR49, 0x61, URZ ;  /* 0x0000006131217890 */ /* 0x000fe2000fffe0ff */
[----:B------:R-:W-:Y:S01]  /*10570*/  ISETP.GE.AND P6, PT, R0, UR11, PT ;  /* 0x0000000b00007c0c */ /* 0x000fe2000bfc6270 */
[----:B------:R-:W-:Y:S01]  /*10580*/  UIADD3 UR11, UPT, UPT, UR49, 0x5e, URZ ;  /* 0x0000005e310b7890 */ /* 0x000fe2000fffe0ff */
[----:B------:R-:W-:Y:S02]  /*10590*/  ISETP.LE.AND P4, PT, R3, UR20, PT ;  /* 0x0000001403007c0c */ /* 0x000fe4000bf83270 */
[----:B------:R-:W-:Y:S02]  /*105a0*/  FSEL R60, R60, -INF , !P1 ;  /* 0xff8000003c3c7808 */ /* 0x000fe40004800000 */
[----:B------:R-:W-:Y:S02]  /*105b0*/  FSEL R93, R61, -INF , P3 ;  /* 0xff8000003d5d7808 */ /* 0x000fe40001800000 */
[----:B------:R-:W-:Y:S01]  /*105c0*/  ISETP.GE.AND P1, PT, R0, UR18, PT ;  /* 0x0000001200007c0c */ /* 0x000fe2000bf26270 */
[----:B------:R-:W-:Y:S01]  /*105d0*/  UIADD3 UR18, UPT, UPT, UR49, 0x70, URZ ;  /* 0x0000007031127890 */ /* 0x000fe2000fffe0ff */
[----:B------:R-:W-:-:S02]  /*105e0*/  ISETP.LE.AND P3, PT, R3, UR16, PT ;  /* 0x0000001003007c0c */ /* 0x000fc4000bf63270 */
[----:B------:R-:W-:Y:S02]  /*105f0*/  FSEL R64, R64, -INF , !P2 ;  /* 0xff80000040407808 */ /* 0x000fe40005000000 */
[----:B------:R-:W-:Y:S02]  /*10600*/  FSEL R105, R105, -INF , P5 ;  /* 0xff80000069697808 */ /* 0x000fe40002800000 */
[----:B------:R-:W-:Y:S02]  /*10610*/  FSEL R162, R110, -INF , P6 ;  /* 0xff8000006ea27808 */ /* 0x000fe40003000000 */
[C---:B------:R-:W-:Y:S01]  /*10620*/  ISETP.GE.AND P5, PT, R0.reuse, UR28, PT ;  /* 0x0000001c00007c0c */ /* 0x040fe2000bfa6270 */
[----:B------:R-:W-:Y:S01]  /*10630*/  UIADD3 UR28, UPT, UPT, UR49, 0x66, URZ ;  /* 0x00000066311c7890 */ /* 0x000fe2000fffe0ff */
[----:B------:R-:W-:Y:S01]  /*10640*/  ISETP.GE.AND P6, PT, R0, UR30, PT ;  /* 0x0000001e00007c0c */ /* 0x000fe2000bfc6270 */
[----:B------:R-:W-:Y:S01]  /*10650*/  UIADD3 UR30, UPT, UPT, UR49, 0x64, URZ ;  /* 0x00000064311e7890 */ /* 0x000fe2000fffe0ff */
[----:B------:R-:W-:-:S02]  /*10660*/  FSEL R62, R62, -INF , !P4 ;  /* 0xff8000003e3e7808 */ /* 0x000fc40006000000 */
[C---:B------:R-:W-:Y:S02]  /*10670*/  ISETP.LE.AND P0, PT, R3.reuse, UR17, PT ;  /* 0x0000001103007c0c */ /* 0x040fe4000bf03270 */
[----:B------:R-:W-:Y:S01]  /*10680*/  ISETP.GE.AND P4, PT, R0, UR16, PT ;  /* 0x0000001000007c0c */ /* 0x000fe2000bf86270 */
[----:B------:R-:W-:Y:S01]  /*10690*/  UIADD3 UR16, UPT, UPT, UR49, 0x72, URZ ;  /* 0x0000007231107890 */ /* 0x000fe2000fffe0ff */
[----:B------:R-:W-:Y:S02]  /*106a0*/  FSEL R64, R64, -INF , P1 ;  /* 0xff80000040407808 */ /* 0x000fe40000800000 */
[----:B------:R-:W-:Y:S02]  /*106b0*/  FSEL R66, R66, -INF , !P3 ;  /* 0xff80000042427808 */ /* 0x000fe40005800000 */
[----:B------:R-:W-:Y:S02]  /*106c0*/  ISETP.LE.AND P1, PT, R3, UR13, PT ;  /* 0x0000000d03007c0c */ /* 0x000fe4000bf23270 */
[----:B------:R-:W-:-:S02]  /*106d0*/  FSEL R112, R112, -INF , P5 ;  /* 0xff80000070707808 */ /* 0x000fc40002800000 */
[----:B------:R-:W-:Y:S02]  /*106e0*/  FSEL R100, R100, -INF , P6 ;  /* 0xff80000064647808 */ /* 0x000fe40003000000 */
[C---:B------:R-:W-:Y:S01]  /*106f0*/  ISETP.GE.AND P5, PT, R0.reuse, UR22, PT ;  /* 0x0000001600007c0c */ /* 0x040fe2000bfa6270 */
[----:B------:R-:W-:Y:S01]  /*10700*/  UIADD3 UR22, UPT, UPT, UR49, 0x6c, URZ ;  /* 0x0000006c31167890 */ /* 0x000fe2000fffe0ff */
[----:B------:R-:W-:Y:S01]  /*10710*/  ISETP.GE.AND P6, PT, R0, UR25, PT ;  /* 0x0000001900007c0c */ /* 0x000fe2000bfc6270 */
[----:B------:R-:W-:Y:S01]  /*10720*/  UIADD3 UR25, UPT, UPT, UR49, 0x69, URZ ;  /* 0x0000006931197890 */ /* 0x000fe2000fffe0ff */
[----:B------:R-:W-:Y:S02]  /*10730*/  ISETP.LE.AND P2, PT, R3, UR14, PT ;  /* 0x0000000e03007c0c */ /* 0x000fe4000bf43270 */
[----:B------:R-:W-:Y:S02]  /*10740*/  FSEL R65, R65, -INF , !P0 ;  /* 0xff80000041417808 */ /* 0x000fe40004000000 */
[----:B------:R-:W-:-:S02]  /*10750*/  FSEL R90, R66, -INF , P4 ;  /* 0xff800000425a7808 */ /* 0x000fc40002000000 */
[----:B------:R-:W-:Y:S01]  /*10760*/  ISETP.GE.AND P0, PT, R0, UR13, PT ;  /* 0x0000000d00007c0c */ /* 0x000fe2000bf06270 */
[----:B------:R-:W-:Y:S01]  /*10770*/  UIADD3 UR13, UPT, UPT, UR49, 0x75, URZ ;  /* 0x00000075310d7890 */ /* 0x000fe2000fffe0ff */
[----:B------:R-:W-:Y:S02]  /*10780*/  ISETP.LE.AND P4, PT, R3, UR10, PT ;  /* 0x0000000a03007c0c */ /* 0x000fe4000bf83270 */
[----:B------:R-:W-:Y:S02]  /*10790*/  FSEL R61, R69, -INF , !P1 ;  /* 0xff800000453d7808 */ /* 0x000fe40004800000 */
[----:B------:R-:W-:Y:S02]  /*107a0*/  FSEL R92, R60, -INF , P5 ;  /* 0xff8000003c5c7808 */ /* 0x000fe40002800000 */
[----:B------:R-:W-:Y:S02]  /*107b0*/  FSEL R97, R57, -INF , P6 ;  /* 0xff80000039617808 */ /* 0x000fe40003000000 */
[----:B------:R-:W-:-:S02]  /*107c0*/  FSEL R60, R68, -INF , !P2 ;  /* 0xff800000443c7808 */ /* 0x000fc40005000000 */
[C---:B------:R-:W-:Y:S01]  /*107d0*/  ISETP.GE.AND P6, PT, R0.reuse, UR20, PT ;  /* 0x0000001400007c0c */ /* 0x040fe2000bfc6270 */
[----:B------:R-:W-:Y:S01]  /*107e0*/  UIADD3 UR20, UPT, UPT, UR49, 0x6e, URZ ;  /* 0x0000006e31147890 */ /* 0x000fe2000fffe0ff */
[----:B------:R-:W-:Y:S02]  /*107f0*/  ISETP.LE.AND P3, PT, R3, UR12, PT ;  /* 0x0000000c03007c0c */ /* 0x000fe4000bf63270 */
[----:B------:R-:W-:Y:S01]  /*10800*/  ISETP.GE.AND P2, PT, R0, UR10, PT ;  /* 0x0000000a00007c0c */ /* 0x000fe2000bf46270 */
[----:B------:R-:W-:Y:S01]  /*10810*/  UIADD3 UR10, UPT, UPT, UR49, 0x78, URZ ;  /* 0x00000078310a7890 */ /* 0x000fe2000fffe0ff */
[----:B------:R-:W-:Y:S02]  /*10820*/  FSEL R61, R61, -INF , P0 ;  /* 0xff8000003d3d7808 */ /* 0x000fe40000000000 */
[----:B------:R-:W-:Y:S02]  /*10830*/  FSEL R56, R72, -INF , !P4 ;  /* 0xff80000048387808 */ /* 0x000fe40006000000 */
[----:B------:R-:W-:-:S02]  /*10840*/  ISETP.LE.AND P0, PT, R3, UR8, PT ;  /* 0x0000000803007c0c */ /* 0x000fc4000bf03270 */
[----:B------:R-:W-:Y:S02]  /*10850*/  FSEL R94, R62, -INF , P6 ;  /* 0xff8000003e5e7808 */ /* 0x000fe40003000000 */
[C---:B------:R-:W-:Y:S02]  /*10860*/  ISETP.LE.AND P1, PT, R3.reuse, UR9, PT ;  /* 0x0000000903007c0c */ /* 0x040fe4000bf23270 */
[----:B------:R-:W-:Y:S02]  /*10870*/  FSEL R70, R70, -INF , !P3 ;  /* 0xff80000046467808 */ /* 0x000fe40005800000 */
[----:B------:R-:W-:Y:S02]  /*10880*/  FSEL R56, R56, -INF , P2 ;  /* 0xff80000038387808 */ /* 0x000fe40001000000 */
[----:B------:R-:W-:Y:S01]  /*10890*/  ISETP.GE.AND P3, PT, R0, UR8, PT ;  /* 0x0000000800007c0c */ /* 0x000fe2000bf66270 */
[----:B------:R-:W-:Y:S01]  /*108a0*/  UIADD3 UR8, UPT, UPT, UR49, 0x7a, URZ ;  /* 0x0000007a31087890 */ /* 0x000fe2000fffe0ff */
[----:B------:R-:W-:-:S02]  /*108b0*/  ISETP.LE.AND P2, PT, R3, UR5, PT ;  /* 0x0000000503007c0c */ /* 0x000fc4000bf43270 */
[----:B------:R-:W-:Y:S02]  /*108c0*/  FSEL R62, R74, -INF , !P0 ;  /* 0xff8000004a3e7808 */ /* 0x000fe40004000000 */
[----:B------:R-:W-:Y:S02]  /*108d0*/  FSEL R57, R73, -INF , !P1 ;  /* 0xff80000049397808 */ /* 0x000fe40004800000 */
[----:B------:R-:W-:Y:S02]  /*108e0*/  ISETP.LE.AND P4, PT, R3, UR6, PT ;  /* 0x0000000603007c0c */ /* 0x000fe4000bf83270 */
[----:B------:R-:W-:Y:S01]  /*108f0*/  ISETP.GE.AND P1, PT, R0, UR5, PT ;  /* 0x0000000500007c0c */ /* 0x000fe2000bf26270 */
[----:B------:R-:W-:Y:S01]  /*10900*/  UIADD3 UR5, UPT, UPT, UR49, 0x7d, URZ ;  /* 0x0000007d31057890 */ /* 0x000fe2000fffe0ff */
[----:B------:R-:W-:Y:S02]  /*10910*/  FSEL R62, R62, -INF , P3 ;  /* 0xff8000003e3e7808 */ /* 0x000fe40001800000 */
[----:B------:R-:W-:-:S02]  /*10920*/  FSEL R23, R77, -INF , !P2 ;  /* 0xff8000004d177808 */ /* 0x000fc40005000000 */
[----:B------:R-:W-:Y:S02]  /*10930*/  ISETP.LE.AND P3, PT, R3, UR73, PT ;  /* 0x0000004903007c0c */ /* 0x000fe4000bf63270 */
[----:B------:R-:W-:Y:S02]  /*10940*/  FSEL R22, R76, -INF , !P4 ;  /* 0xff8000004c167808 */ /* 0x000fe40006000000 */
[----:B------:R-:W-:Y:S02]  /*10950*/  FSEL R23, R23, -INF , P1 ;  /* 0xff80000017177808 */ /* 0x000fe40000800000 */
[----:B------:R-:W-:Y:S01]  /*10960*/  ISETP.GE.AND P4, PT, R0, UR73, PT ;  /* 0x0000004900007c0c */ /* 0x000fe2000bf86270 */
[----:B------:R-:W-:Y:S01]  /*10970*/  UIADD3 UR73, UPT, UPT, UR49, 0x1, URZ ;  /* 0x0000000131497890 */ /* 0x000fe2000fffe0ff */
[----:B------:R-:W-:Y:S02]  /*10980*/  ISETP.LE.AND P1, PT, R3, UR77, PT ;  /* 0x0000004d03007c0c */ /* 0x000fe4000bf23270 */
[----:B------:R-:W-:-:S02]  /*10990*/  FSEL R68, R80, -INF , !P3 ;  /* 0xff80000050447808 */ /* 0x000fc40005800000 */
[C---:B------:R-:W-:Y:S02]  /*109a0*/  ISETP.LE.AND P3, PT, R3.reuse, UR76, PT ;  /* 0x0000004c03007c0c */ /* 0x040fe4000bf63270 */
[----:B------:R-:W-:Y:S02]  /*109b0*/  FSEL R68, R68, -INF , P4 ;  /* 0xff80000044447808 */ /* 0x000fe40002000000 */
[----:B------:R-:W-:Y:S02]  /*109c0*/  FSEL R7, R82, -INF , !P1 ;  /* 0xff80000052077808 */ /* 0x000fe40004800000 */
[C---:B------:R-:W-:Y:S02]  /*109d0*/  ISETP.LE.AND P4, PT, R3.reuse, UR75, PT ;  /* 0x0000004b03007c0c */ /* 0x040fe4000bf83270 */
[----:B------:R-:W-:Y:S02]  /*109e0*/  ISETP.LE.AND P1, PT, R3, UR74, PT ;  /* 0x0000004a03007c0c */ /* 0x000fe4000bf23270 */
[----:B------:R-:W-:-:S02]  /*109f0*/  FSEL R110, R84, -INF , !P3 ;  /* 0xff800000546e7808 */ /* 0x000fc40005800000 */
[----:B------:R-:W-:Y:S02]  /*10a00*/  ISETP.LE.AND P3, PT, R3, UR72, PT ;  /* 0x0000004803007c0c */ /* 0x000fe4000bf63270 */
[----:B------:R-:W-:Y:S02]  /*10a10*/  FSEL R85, R85, -INF , !P4 ;  /* 0xff80000055557808 */ /* 0x000fe40006000000 */
        /* <DEDUP_REMOVED lines=14> */
[C---:B------:R-:W-:Y:S02]  /*10b00*/  ISETP.LE.AND P1, PT, R3.reuse, UR64, PT ;  /* 0x0000004003007c0c */ /* 0x040fe4000bf23270 */
[----:B------:R-:W-:-:S02]  /*10b10*/  ISETP.LE.AND P0, PT, R3, UR4, PT ;  /* 0x0000000403007c0c */ /* 0x000fc4000bf03270 */
[----:B------:R-:W-:Y:S02]  /*10b20*/  FSEL R84, R32, -INF , !P3 ;  /* 0xff80000020547808 */ /* 0x000fe40005800000 */
[----:B------:R-:W-:Y:S02]  /*10b30*/  ISETP.LE.AND P3, PT, R3, UR63, PT ;  /* 0x0000003f03007c0c */ /* 0x000fe4000bf63270 */
[----:B------:R-:W-:Y:S02]  /*10b40*/  FSEL R33, R33, -INF , !P4 ;  /* 0xff80000021217808 */ /* 0x000fe40006000000 */
[----:B------:R-:W-:Y:S02]  /*10b50*/  FSEL R114, R34, -INF , !P1 ;  /* 0xff80000022727808 */ /* 0x000fe40004800000 */
[C---:B------:R-:W-:Y:S02]  /*10b60*/  ISETP.LE.AND P4, PT, R3.reuse, UR62, PT ;  /* 0x0000003e03007c0c */ /* 0x040fe4000bf83270 */
[----:B------:R-:W-:-:S02]  /*10b70*/  ISETP.LE.AND P1, PT, R3, UR61, PT ;  /* 0x0000003d03007c0c */ /* 0x000fc4000bf23270 */
[----:B------:R-:W-:Y:S02]  /*10b80*/  FSEL R58, R78, -INF , !P0 ;  /* 0xff8000004e3a7808 */ /* 0x000fe40004000000 */
[----:B------:R-:W-:Y:S02]  /*10b90*/  FSEL R78, R36, -INF , !P3 ;  /* 0xff800000244e7808 */ /* 0x000fe40005800000 */
[----:B------:R-:W-:Y:S02]  /*10ba0*/  ISETP.LE.AND P3, PT, R3, UR60, PT ;  /* 0x0000003c03007c0c */ /* 0x000fe4000bf63270 */
[----:B------:R-:W-:Y:S02]  /*10bb0*/  FSEL R37, R37, -INF , !P4 ;  /* 0xff80000025257808 */ /* 0x000fe40006000000 */
[----:B------:R-:W-:Y:S02]  /*10bc0*/  FSEL R102, R38, -INF , !P1 ;  /* 0xff80000026667808 */ /* 0x000fe40004800000 */
[----:B------:R-:W-:-:S02]  /*10bd0*/  ISETP.LE.AND P4, PT, R3, UR59, PT ;  /* 0x0000003b03007c0c */ /* 0x000fc4000bf83270 */
[C---:B------:R-:W-:Y:S02]  /*10be0*/  ISETP.LE.AND P1, PT, R3.reuse, UR58, PT ;  /* 0x0000003a03007c0c */ /* 0x040fe4000bf23270 */
[----:B------:R-:W-:Y:S02]  /*10bf0*/  FSEL R82, R40, -INF , !P3 ;  /* 0xff80000028527808 */ /* 0x000fe40005800000 */
[----:B------:R-:W-:Y:S02]  /*10c00*/  ISETP.LE.AND P3, PT, R3, UR57, PT ;  /* 0x0000003903007c0c */ /* 0x000fe4000bf63270 */
[----:B------:R-:W-:Y:S02]  /*10c10*/  FSEL R41, R41, -INF , !P4 ;  /* 0xff80000029297808 */ /* 0x000fe40006000000 */
[----:B------:R-:W-:Y:S02]  /*10c20*/  FSEL R98, R42, -INF , !P1 ;  /* 0xff8000002a627808 */ /* 0x000fe40004800000 */
[----:B------:R-:W-:-:S02]  /*10c30*/  ISETP.LE.AND P4, PT, R3, UR35, PT ;  /* 0x0000002303007c0c */ /* 0x000fc4000bf83270 */
[C---:B------:R-:W-:Y:S02]  /*10c40*/  ISETP.LE.AND P1, PT, R3.reuse, UR34, PT ;  /* 0x0000002203007c0c */ /* 0x040fe4000bf23270 */
[----:B------:R-:W-:Y:S01]  /*10c50*/  ISETP.GE.AND P5, PT, R0, UR17, PT ;  /* 0x0000001100007c0c */ /* 0x000fe2000bfa6270 */
[----:B------:R-:W-:Y:S01]  /*10c60*/  UIADD3 UR17, UPT, UPT, UR49, 0x71, URZ ;  /* 0x0000007131117890 */ /* 0x000fe2000fffe0ff */
[----:B------:R-:W-:Y:S02]  /*10c70*/  FSEL R76, R44, -INF , !P3 ;  /* 0xff8000002c4c7808 */ /* 0x000fe40005800000 */
[----:B------:R-:W-:Y:S02]  /*10c80*/  ISETP.LE.AND P3, PT, R3, UR31, PT ;  /* 0x0000001f03007c0c */ /* 0x000fe4000bf63270 */
[----:B------:R-:W-:Y:S02]  /*10c90*/  FSEL R45, R45, -INF , !P4 ;  /* 0xff8000002d2d7808 */ /* 0x000fe40006000000 */
[----:B------:R-:W-:-:S02]  /*10ca0*/  FSEL R80, R46, -INF , !P1 ;  /* 0xff8000002e507808 */ /* 0x000fc40004800000 */
[C---:B------:R-:W-:Y:S02]  /*10cb0*/  ISETP.LE.AND P4, PT, R3.reuse, UR27, PT ;  /* 0x0000001b03007c0c */ /* 0x040fe4000bf83270 */
[----:B------:R-:W-:Y:S02]  /*10cc0*/  ISETP.LE.AND P1, PT, R3, UR23, PT ;  /* 0x0000001703007c0c */ /* 0x000fe4000bf23270 */
[----:B------:R-:W-:Y:S02]  /*10cd0*/  FSEL R65, R65, -INF , P5 ;  /* 0xff80000041417808 */ /* 0x000fe40002800000 */
[----:B------:R-:W-:Y:S01]  /*10ce0*/  ISETP.GE.AND P5, PT, R0, UR12, PT ;  /* 0x0000000c00007c0c */ /* 0x000fe2000bfa6270 */
[----:B------:R-:W-:Y:S01]  /*10cf0*/  UIADD3 UR12, UPT, UPT, UR49, 0x76, URZ ;  /* 0x00000076310c7890 */ /* 0x000fe2000fffe0ff */
[----:B------:R-:W-:Y:S02]  /*10d00*/  FSEL R66, R48, -INF , !P3 ;  /* 0xff80000030427808 */ /* 0x000fe40005800000 */
[----:B------:R-:W-:-:S02]  /*10d10*/  ISETP.LE.AND P3, PT, R3, UR19, PT ;  /* 0x0000001303007c0c */ /* 0x000fc4000bf63270 */
[----:B------:R-:W-:Y:S02]  /*10d20*/  FSEL R49, R49, -INF , !P4 ;  /* 0xff80000031317808 */ /* 0x000fe40006000000 */
[----:B------:R-:W-:Y:S02]  /*10d30*/  FSEL R74, R50, -INF , !P1 ;  /* 0xff800000324a7808 */ /* 0x000fe40004800000 */
[C---:B------:R-:W-:Y:S02]  /*10d40*/  ISETP.LE.AND P4, PT, R3.reuse, UR15, PT ;  /* 0x0000000f03007c0c */ /* 0x040fe4000bf83270 */
[----:B------:R-:W-:Y:S02]  /*10d50*/  ISETP.LE.AND P1, PT, R3, UR11, PT ;  /* 0x0000000b03007c0c */ /* 0x000fe4000bf23270 */
[----:B------:R-:W-:Y:S02]  /*10d60*/  FSEL R72, R70, -INF , P5 ;  /* 0xff80000046487808 */ /* 0x000fe40002800000 */
[----:B------:R-:W-:-:S02]  /*10d70*/  FSEL R70, R52, -INF , !P3 ;  /* 0xff80000034467808 */ /* 0x000fc40005800000 */
[----:B------:R-:W-:Y:S02]  /*10d80*/  FSEL R53, R53, -INF , !P4 ;  /* 0xff80000035357808 */ /* 0x000fe40006000000 */
[----:B------:R-:W-:Y:S02]  /*10d90*/  FSEL R52, R54, -INF , !P1 ;  /* 0xff80000036347808 */ /* 0x000fe40004800000 */
[C---:B------:R-:W-:Y:S02]  /*10da0*/  ISETP.LE.AND P4, PT, R3.reuse, UR33, PT ;  /* 0x0000002103007c0c */ /* 0x040fe4000bf83270 */
[C---:B------:R-:W-:Y:S02]  /*10db0*/  ISETP.LE.AND P1, PT, R3.reuse, UR32, PT ;  /* 0x0000002003007c0c */ /* 0x040fe4000bf23270 */
[----:B------:R-:W-:Y:S02]  /*10dc0*/  ISETP.LE.AND P3, PT, R3, UR7, PT ;  /* 0x0000000703007c0c */ /* 0x000fe4000bf63270 */
[----:B------:R-:W-:-:S02]  /*10dd0*/  FSEL R121, R121, -INF , !P4 ;  /* 0xff80000079797808 */ /* 0x000fc40006000000 */
[----:B------:R-:W-:Y:S02]  /*10de0*/  FSEL R48, R122, -INF , !P1 ;  /* 0xff8000007a307808 */ /* 0x000fe40004800000 */
[C---:B------:R-:W-:Y:S02]  /*10df0*/  ISETP.LE.AND P4, PT, R3.reuse, UR29, PT ;  /* 0x0000001d03007c0c */ /* 0x040fe4000bf83270 */
[C---:B------:R-:W-:Y:S02]  /*10e00*/  ISETP.LE.AND P1, PT, R3.reuse, UR28, PT ;  /* 0x0000001c03007c0c */ /* 0x040fe4000bf23270 */
[----:B------:R-:W-:Y:S02]  /*10e10*/  FSEL R50, R120, -INF , !P3 ;  /* 0xff80000078327808 */ /* 0x000fe40005800000 */
        /* <DEDUP_REMOVED lines=12> */
[----:B------:R-:W-:Y:S01]  /*10ee0*/  ISETP.GE.AND P6, PT, R0, UR14, PT ;  /* 0x0000000e00007c0c */ /* 0x000fe2000bfc6270 */
[----:B------:R-:W-:Y:S01]  /*10ef0*/  UIADD3 UR14, UPT, UPT, UR49, 0x74, URZ ;  /* 0x00000074310e7890 */ /* 0x000fe2000fffe0ff */
[----:B------:R-:W-:-:S02]  /*10f00*/  ISETP.LE.AND P3, PT, R3, UR22, PT ;  /* 0x0000001603007c0c */ /* 0x000fc4000bf63270 */
[----:B------:R-:W-:Y:S02]  /*10f10*/  FSEL R133, R133, -INF , !P4 ;  /* 0xff80000085857808 */ /* 0x000fe40006000000 */
[----:B------:R-:W-:Y:S02]  /*10f20*/  FSEL R36, R134, -INF , !P1 ;  /* 0xff80000086247808 */ /* 0x000fe40004800000 */
[C---:B------:R-:W-:Y:S02]  /*10f30*/  ISETP.LE.AND P4, PT, R3.reuse, UR17, PT ;  /* 0x0000001103007c0c */ /* 0x040fe4000bf83270 */
[----:B------:R-:W-:Y:S02]  /*10f40*/  ISETP.LE.AND P1, PT, R3, UR16, PT ;  /* 0x0000001003007c0c */ /* 0x000fe4000bf23270 */
[----:B------:R-:W-:Y:S02]  /*10f50*/  FSEL R60, R60, -INF , P6 ;  /* 0xff8000003c3c7808 */ /* 0x000fe40003000000 */
[----:B------:R-:W-:-:S02]  /*10f60*/  FSEL R38, R132, -INF , !P3 ;  /* 0xff80000084267808 */ /* 0x000fc40005800000 */
[----:B------:R-:W-:Y:S01]  /*10f70*/  ISETP.GE.AND P6, PT, R0, UR9, PT ;  /* 0x0000000900007c0c */ /* 0x000fe2000bfc6270 */
[----:B------:R-:W-:Y:S01]  /*10f80*/  UIADD3 UR9, UPT, UPT, UR49, 0x79, URZ ;  /* 0x0000007931097890 */ /* 0x000fe2000fffe0ff */
[----:B------:R-:W-:Y:S02]  /*10f90*/  ISETP.LE.AND P3, PT, R3, UR18, PT ;  /* 0x0000001203007c0c */ /* 0x000fe4000bf63270 */
[----:B------:R-:W-:Y:S02]  /*10fa0*/  FSEL R137, R137, -INF , !P4 ;  /* 0xff80000089897808 */ /* 0x000fe40006000000 */
[----:B------:R-:W-:Y:S02]  /*10fb0*/  FSEL R32, R138, -INF , !P1 ;  /* 0xff8000008a207808 */ /* 0x000fe40004800000 */
[C---:B------:R-:W-:Y:S02]  /*10fc0*/  ISETP.LE.AND P4, PT, R3.reuse, UR13, PT ;  /* 0x0000000d03007c0c */ /* 0x040fe4000bf83270 */
[----:B------:R-:W-:-:S02]  /*10fd0*/  ISETP.LE.AND P1, PT, R3, UR12, PT ;  /* 0x0000000c03007c0c */ /* 0x000fc4000bf23270 */
[----:B------:R-:W-:Y:S02]  /*10fe0*/  FSEL R57, R57, -INF , P6 ;  /* 0xff80000039397808 */ /* 0x000fe40003000000 */
[----:B------:R-:W-:Y:S02]  /*10ff0*/  FSEL R34, R136, -INF , !P3 ;  /* 0xff80000088227808 */ /* 0x000fe40005800000 */
[----:B------:R-:W-:Y:S01]  /*11000*/  ISETP.GE.AND P6, PT, R0, UR4, PT ;  /* 0x0000000400007c0c */ /* 0x000fe2000bfc6270 */
[----:B------:R-:W-:Y:S01]  /*11010*/  UIADD3 UR4, UPT, UPT, UR49, 0x7e, URZ ;  /* 0x0000007e31047890 */ /* 0x000fe2000fffe0ff */
[----:B------:R-:W-:Y:S02]  /*11020*/  ISETP.LE.AND P3, PT, R3, UR14, PT ;  /* 0x0000000e03007c0c */ /* 0x000fe4000bf63270 */
[----:B------:R-:W-:Y:S02]  /*11030*/  FSEL R141, R141, -INF , !P4 ;  /* 0xff8000008d8d7808 */ /* 0x000fe40006000000 */
[----:B------:R-:W-:-:S02]  /*11040*/  FSEL R28, R142, -INF , !P1 ;  /* 0xff8000008e1c7808 */ /* 0x000fc40004800000 */
[----:B------:R-:W-:Y:S01]  /*11050*/  ISETP.GE.AND P5, PT, R0, UR6, PT ;  /* 0x0000000600007c0c */ /* 0x000fe2000bfa6270 */
[----:B------:R-:W-:Y:S01]  /*11060*/  UIADD3 UR6, UPT, UPT, UR49, 0x7c, URZ ;  /* 0x0000007c31067890 */ /* 0x000fe2000fffe0ff */
[C---:B------:R-:W-:Y:S02]  /*11070*/  ISETP.LE.AND P4, PT, R3.reuse, UR9, PT ;  /* 0x0000000903007c0c */ /* 0x040fe4000bf83270 */
[C---:B------:R-:W-:Y:S02]  /*11080*/  ISETP.LE.AND P1, PT, R3.reuse, UR8, PT ;  /* 0x0000000803007c0c */ /* 0x040fe4000bf23270 */
[----:B------:R-:W-:Y:S02]  /*11090*/  FSEL R30, R140, -INF , !P3 ;  /* 0xff8000008c1e7808 */ /* 0x000fe40005800000 */
[C---:B------:R-:W-:Y:S02]  /*110a0*/  ISETP.LE.AND P2, PT, R3.reuse, UR37, PT ;  /* 0x0000002503007c0c */ /* 0x040fe4000bf43270 */
[----:B------:R-:W-:-:S02]  /*110b0*/  ISETP.LE.AND P3, PT, R3, UR10, PT ;  /* 0x0000000a03007c0c */ /* 0x000fc4000bf63270 */
[----:B------:R-:W-:Y:S02]  /*110c0*/  FSEL R22, R22, -INF , P5 ;  /* 0xff80000016167808 */ /* 0x000fe40002800000 */
[----:B------:R-:W-:Y:S02]  /*110d0*/  FSEL R145, R145, -INF , !P4 ;  /* 0xff80000091917808 */ /* 0x000fe40006000000 */
[----:B------:R-:W-:Y:S02]  /*110e0*/  FSEL R24, R146, -INF , !P1 ;  /* 0xff80000092187808 */ /* 0x000fe40004800000 */
[----:B------:R-:W-:Y:S01]  /*110f0*/  ISETP.GE.AND P5, PT, R0, UR37, PT ;  /* 0x0000002500007c0c */ /* 0x000fe2000bfa6270 */
[----:B------:R-:W-:Y:S01]  /*11100*/  UIADD3 UR37, UPT, UPT, UR49, 0x3, URZ ;  /* 0x0000000331257890 */ /* 0x000fe2000fffe0ff */
[C---:B------:R-:W-:Y:S02]  /*11110*/  ISETP.LE.AND P4, PT, R3.reuse, UR5, PT ;  /* 0x0000000503007c0c */ /* 0x040fe4000bf83270 */
[----:B------:R-:W-:-:S02]  /*11120*/  ISETP.LE.AND P1, PT, R3, UR4, PT ;  /* 0x0000000403007c0c */ /* 0x000fc4000bf23270 */
[----:B------:R-:W-:Y:S02]  /*11130*/  FSEL R58, R58, -INF , P6 ;  /* 0xff8000003a3a7808 */ /* 0x000fe40003000000 */
[----:B------:R-:W-:Y:S02]  /*11140*/  FSEL R69, R81, -INF , !P2 ;  /* 0xff80000051457808 */ /* 0x000fe40005000000 */
[----:B------:R-:W-:Y:S02]  /*11150*/  FSEL R26, R144, -INF , !P3 ;  /* 0xff800000901a7808 */ /* 0x000fe40005800000 */
[C---:B------:R-:W-:Y:S01]  /*11160*/  ISETP.GE.AND P0, PT, R0.reuse, UR77, PT ;  /* 0x0000004d00007c0c */ /* 0x040fe2000bf06270 */
[----:B------:R-:W-:Y:S01]  /*11170*/  UIADD3 UR77, UPT, UPT, UR49, 0x7, URZ ;  /* 0x00000007314d7890 */ /* 0x000fe2000fffe0ff */
[----:B------:R-:W-:Y:S01]  /*11180*/  ISETP.GE.AND P6, PT, R0, UR76, PT ;  /* 0x0000004c00007c0c */ /* 0x000fe2000bfc6270 */
[----:B------:R-:W-:Y:S01]  /*11190*/  UIADD3 UR76, UPT, UPT, UR49, 0xb, URZ ;  /* 0x0000000b314c7890 */ /* 0x000fe2000fffe0ff */
[----:B------:R-:W-:-:S02]  /*111a0*/  ISETP.LE.AND P3, PT, R3, UR6, PT ;  /* 0x0000000603007c0c */ /* 0x000fc4000bf63270 */
[----:B------:R-:W-:Y:S02]  /*111b0*/  FSEL R149, R149, -INF , !P4 ;  /* 0xff80000095957808 */ /* 0x000fe40006000000 */
[----:B------:R-:W-:Y:S02]  /*111c0*/  FSEL R18, R150, -INF , !P1 ;  /* 0xff80000096127808 */ /* 0x000fe40004800000 */
[----:B------:R-:W-:Y:S01]  /*111d0*/  ISETP.GE.AND P2, PT, R0, UR75, PT ;  /* 0x0000004b00007c0c */ /* 0x000fe2000bf46270 */
[----:B------:R-:W-:Y:S01]  /*111e0*/  UIADD3 UR75, UPT, UPT, UR49, 0xf, URZ ;  /* 0x0000000f314b7890 */ /* 0x000fe2000fffe0ff */
[C---:B------:R-:W-:Y:S02]  /*111f0*/  ISETP.LE.AND P4, PT, R3.reuse, UR49, PT ;  /* 0x0000003103007c0c */ /* 0x040fe4000bf83270 */
[----:B------:R-:W-:Y:S01]  /*11200*/  ISETP.LE.AND P1, PT, R3, UR73, PT ;  /* 0x0000004903007c0c */ /* 0x000fe2000bf23270 */
[----:B------:R-:W-:Y:S01]  /*11210*/  UIADD3 UR73, UPT, UPT, UR49, 0x17, URZ ;  /* 0x0000001731497890 */ /* 0x000fe2000fffe0ff */
[----:B------:R-:W-:-:S02]  /*11220*/  FSEL R69, R69, -INF , P5 ;  /* 0xff80000045457808 */ /* 0x000fc40002800000 */
[----:B------:R-:W-:Y:S02]  /*11230*/  FSEL R54, R148, -INF , !P3 ;  /* 0xff80000094367808 */ /* 0x000fe40005800000 */
[----:B------:R-:W-:Y:S02]  /*11240*/  ISETP.LE.AND P5, PT, R3, UR37, PT ;  /* 0x0000002503007c0c */ /* 0x000fe4000bfa3270 */
[----:B------:R-:W-:Y:S01]  /*11250*/  ISETP.GE.AND P3, PT, R0, UR74, PT ;  /* 0x0000004a00007c0c */ /* 0x000fe2000bf66270 */
[----:B------:R-:W-:Y:S01]  /*11260*/  UIADD3 UR74, UPT, UPT, UR49, 0x13, URZ ;  /* 0x00000013314a7890 */ /* 0x000fe2000fffe0ff */
[----:B------:R-:W-:Y:S02]  /*11270*/  R2UR.FILL UR37, R4 ;  /* 0x00000000042572ca */ /* 0x000fe400004e0000 */
[----:B------:R-:W-:Y:S02]  /*11280*/  FSEL R124, R88, -INF , !P4 ;  /* 0xff800000587c7808 */ /* 0x000fe40006000000 */
[----:B------:R-:W-:-:S02]  /*11290*/  FSEL R4, R89, -INF , !P1 ;  /* 0xff80000059047808 */ /* 0x000fc40004800000 */
[C---:B------:R-:W-:Y:S02]  /*112a0*/  ISETP.LE.AND P4, PT, R3.reuse, UR77, PT ;  /* 0x0000004d03007c0c */ /* 0x040fe4000bf83270 */
[----:B------:R-:W-:Y:S02]  /*112b0*/  ISETP.LE.AND P1, PT, R3, UR76, PT ;  /* 0x0000004c03007c0c */ /* 0x000fe4000bf23270 */
[----:B------:R-:W-:Y:S02]  /*112c0*/  FSEL R91, R91, -INF , !P5 ;  /* 0xff8000005b5b7808 */ /* 0x000fe40006800000 */
[----:B------:R-:W-:Y:S02]  /*112d0*/  ISETP.LE.AND P5, PT, R3, UR75, PT ;  /* 0x0000004b03007c0c */ /* 0x000fe4000bfa3270 */
[----:B------:R-:W-:Y:S02]  /*112e0*/  FSEL R95, R95, -INF , !P4 ;  /* 0xff8000005f5f7808 */ /* 0x000fe40006000000 */
[----:B------:R-:W-:-:S02]  /*112f0*/  FSEL R99, R99, -INF , !P1 ;  /* 0xff80000063637808 */ /* 0x000fc40004800000 */
[----:B------:R-:W-:Y:S02]  /*11300*/  ISETP.LE.AND P4, PT, R3, UR74, PT ;  /* 0x0000004a03007c0c */ /* 0x000fe4000bf83270 */
[C---:B------:R-:W-:Y:S01]  /*11310*/  ISETP.GE.AND P1, PT, R0.reuse, UR72, PT ;  /* 0x0000004800007c0c */ /* 0x040fe2000bf26270 */
[----:B------:R-:W-:Y:S01]  /*11320*/  UIADD3 UR72, UPT, UPT, UR49, 0x1b, URZ ;  /* 0x0000001b31487890 */ /* 0x000fe2000fffe0ff */
[----:B------:R-:W-:Y:S02]  /*11330*/  FSEL R103, R103, -INF , !P5 ;  /* 0xff80000067677808 */ /* 0x000fe40006800000 */
[----:B------:R-:W-:Y:S02]  /*11340*/  ISETP.LE.AND P5, PT, R3, UR73, PT ;  /* 0x0000004903007c0c */ /* 0x000fe4000bfa3270 */
[----:B------:R-:W-:Y:S02]  /*11350*/  FSEL R107, R107, -INF , !P4 ;  /* 0xff8000006b6b7808 */ /* 0x000fe40006000000 */
[----:B------:R-:W-:Y:S01]  /*11360*/  ISETP.GE.AND P4, PT, R0, UR71, PT ;  /* 0x0000004700007c0c */ /* 0x000fe2000bf86270 */
[----:B------:R-:W-:Y:S01]  /*11370*/  UIADD3 UR71, UPT, UPT, UR49, 0x1f, URZ ;  /* 0x0000001f31477890 */ /* 0x000fe2000fffe0ff */
[----:B------:R-:W-:-:S02]  /*11380*/  FSEL R163, R111, -INF , !P5 ;  /* 0xff8000006fa37808 */ /* 0x000fc40006800000 */
[----:B------:R-:W-:Y:S02]  /*11390*/  ISETP.LE.AND P5, PT, R3, UR72, PT ;  /* 0x0000004803007c0c */ /* 0x000fe4000bfa3270 */
[----:B------:R-:W-:Y:S02]  /*113a0*/  FSEL R122, R7, -INF , P0 ;  /* 0xff800000077a7808 */ /* 0x000fe40000000000 */
[----:B------:R-:W-:Y:S02]  /*113b0*/  FSEL R115, R115, -INF , !P5 ;  /* 0xff80000073737808 */ /* 0x000fe40006800000 */
[----:B------:R-:W-:Y:S02]  /*113c0*/  ISETP.LE.AND P5, PT, R3, UR71, PT ;  /* 0x0000004703007c0c */ /* 0x000fe4000bfa3270 */
[----:B------:R-:W-:Y:S01]  /*113d0*/  ISETP.GE.AND P0, PT, R0, UR70, PT ;  /* 0x0000004600007c0c */ /* 0x000fe2000bf06270 */
[----:B------:R-:W-:Y:S01]  /*113e0*/  UIADD3 UR70, UPT, UPT, UR49, 0x23, URZ ;  /* 0x0000002331467890 */ /* 0x000fe2000fffe0ff */
[----:B------:R-:W-:-:S02]  /*113f0*/  FSEL R113, R119, -INF , !P5 ;  /* 0xff80000077717808 */ /* 0x000fc40006800000 */
[----:B------:R-:W-:Y:S02]  /*11400*/  FSEL R111, R85, -INF , P2 ;  /* 0xff800000556f7808 */ /* 0x000fe40001000000 */
[C---:B------:R-:W-:Y:S01]  /*11410*/  ISETP.GE.AND P5, PT, R0.reuse, UR69, PT ;  /* 0x0000004500007c0c */ /* 0x040fe2000bfa6270 */
[----:B------:R-:W-:Y:S01]  /*11420*/  UIADD3 UR69, UPT, UPT, UR49, 0x27, URZ ;  /* 0x0000002731457890 */ /* 0x000fe2000fffe0ff */
[----:B------:R-:W-:Y:S01]  /*11430*/  ISETP.GE.AND P2, PT, R0, UR68, PT ;  /* 0x0000004400007c0c */ /* 0x000fe2000bf46270 */
[----:B------:R-:W-:Y:S01]  /*11440*/  UIADD3 UR68, UPT, UPT, UR49, 0x2b, URZ ;  /* 0x0000002b31447890 */ /* 0x000fe2000fffe0ff */
[----:B------:R-:W-:Y:S02]  /*11450*/  FSEL R120, R6, -INF , P3 ;  /* 0xff80000006787808 */ /* 0x000fe40001800000 */
[----:B------:R-:W-:Y:S01]  /*11460*/  ISETP.GE.AND P3, PT, R0, UR67, PT ;  /* 0x0000004300007c0c */ /* 0x000fe2000bf66270 */
[----:B------:R-:W-:Y:S01]  /*11470*/  UIADD3 UR67, UPT, UPT, UR49, 0x2f, URZ ;  /* 0x0000002f31437890 */ /* 0x000fe2000fffe0ff */
[----:B------:R-:W-:-:S02]  /*11480*/  FSEL R118, R118, -INF , P0 ;  /* 0xff80000076767808 */ /* 0x000fc40000000000 */
[----:B------:R-:W-:Y:S02]  /*11490*/  FSEL R88, R5, -INF , P1 ;  /* 0xff80000005587808 */ /* 0x000fe40000800000 */
[----:B------:R-:W-:Y:S02]  /*114a0*/  ISETP.LE.AND P0, PT, R3, UR70, PT ;  /* 0x0000004603007c0c */ /* 0x000fe4000bf03270 */
[----:B------:R-:W-:Y:S01]  /*114b0*/  ISETP.GE.AND P1, PT, R0, UR66, PT ;  /* 0x0000004200007c0c */ /* 0x000fe2000bf26270 */
[----:B------:R-:W-:Y:S01]  /*114c0*/  UIADD3 UR66, UPT, UPT, UR49, 0x33, URZ ;  /* 0x0000003331427890 */ /* 0x000fe2000fffe0ff */
[----:B------:R-:W-:Y:S02]  /*114d0*/  FSEL R110, R110, -INF , P6 ;  /* 0xff8000006e6e7808 */ /* 0x000fe40003000000 */
[----:B------:R-:W-:Y:S02]  /*114e0*/  FSEL R89, R25, -INF , P4 ;  /* 0xff80000019597808 */ /* 0x000fe40002000000 */
[----:B------:R-:W-:-:S02]  /*114f0*/  FSEL R86, R86, -INF , P5 ;  /* 0xff80000056567808 */ /* 0x000fc40002800000 */
[----:B------:R-:W-:Y:S01]  /*11500*/  ISETP.GE.AND P4, PT, R0, UR65, PT ;  /* 0x0000004100007c0c */ /* 0x000fe2000bf86270 */
[----:B------:R-:W-:Y:S01]  /*11510*/  UIADD3 UR65, UPT, UPT, UR49, 0x37, URZ ;  /* 0x0000003731417890 */ /* 0x000fe2000fffe0ff */
[C---:B------:R-:W-:Y:S02]  /*11520*/  ISETP.LE.AND P6, PT, R3.reuse, UR69, PT ;  /* 0x0000004503007c0c */ /* 0x040fe4000bfc3270 */
[----:B------:R-:W-:Y:S02]  /*11530*/  ISETP.LE.AND P5, PT, R3, UR68, PT ;  /* 0x0000004403007c0c */ /* 0x000fe4000bfa3270 */
[----:B------:R-:W-:Y:S02]  /*11540*/  FSEL R9, R59, -INF , !P0 ;  /* 0xff8000003b097808 */ /* 0x000fe40004000000 */
[----:B------:R-:W-:Y:S02]  /*11550*/  ISETP.LE.AND P0, PT, R3, UR67, PT ;  /* 0x0000004303007c0c */ /* 0x000fe4000bf03270 */
[----:B------:R-:W-:-:S02]  /*11560*/  FSEL R8, R63, -INF , !P6 ;  /* 0xff8000003f087808 */ /* 0x000fc40007000000 */
[----:B------:R-:W-:Y:S02]  /*11570*/  FSEL R7, R67, -INF , !P5 ;  /* 0xff80000043077808 */ /* 0x000fe40006800000 */
[----:B------:R-:W-:Y:S02]  /*11580*/  ISETP.LE.AND P6, PT, R3, UR66, PT ;  /* 0x0000004203007c0c */ /* 0x000fe4000bfc3270 */
[----:B------:R-:W-:Y:S01]  /*11590*/  ISETP.GE.AND P5, PT, R0, UR64, PT ;  /* 0x0000004000007c0c */ /* 0x000fe2000bfa6270 */
[----:B------:R-:W-:Y:S01]  /*115a0*/  UIADD3 UR64, UPT, UPT, UR49, 0x3b, URZ ;  /* 0x0000003b31407890 */ /* 0x000fe2000fffe0ff */
[----:B------:R-:W-:Y:S02]  /*115b0*/  FSEL R73, R71, -INF , !P0 ;  /* 0xff80000047497808 */ /* 0x000fe40004000000 */
[----:B------:R-:W-:Y:S02]  /*115c0*/  ISETP.LE.AND P0, PT, R3, UR65, PT ;  /* 0x0000004103007c0c */ /* 0x000fe4000bf03270 */
[----:B------:R-:W-:-:S02]  /*115d0*/  FSEL R63, R75, -INF , !P6 ;  /* 0xff8000004b3f7808 */ /* 0x000fc40007000000 */
[----:B------:R-:W-:Y:S01]  /*115e0*/  ISETP.GE.AND P6, PT, R0, UR63, PT ;  /* 0x0000003f00007c0c */ /* 0x000fe2000bfc6270 */
[----:B------:R-:W-:Y:S01]  /*115f0*/  UIADD3 UR63, UPT, UPT, UR49, 0x3f, URZ ;  /* 0x0000003f313f7890 */ /* 0x000fe2000fffe0ff */
[----:B------:R-:W-:Y:S02]  /*11600*/  FSEL R59, R79, -INF , !P0 ;  /* 0xff8000004f3b7808 */ /* 0x000fe40004000000 */
[----:B------:R-:W-:Y:S02]  /*11610*/  ISETP.LE.AND P0, PT, R3, UR64, PT ;  /* 0x0000004003007c0c */ /* 0x000fe4000bf03270 */
[----:B------:R-:W-:Y:S02]  /*11620*/  FSEL R84, R84, -INF , P1 ;  /* 0xff80000054547808 */ /* 0x000fe40000800000 */
[----:B------:R-:W-:Y:S02]  /*11630*/  FSEL R6, R83, -INF , !P0 ;  /* 0xff80000053067808 */ /* 0x000fe40004000000 */
[----:B------:R-:W-:-:S02]  /*11640*/  ISETP.LE.AND P0, PT, R3, UR63, PT ;  /* 0x0000003f03007c0c */ /* 0x000fc4000bf03270 */
[C---:B------:R-:W-:Y:S01]  /*11650*/  ISETP.GE.AND P1, PT, R0.reuse, UR60, PT ;  /* 0x0000003c00007c0c */ /* 0x040fe2000bf26270 */
[----:B------:R-:W-:Y:S01]  /*11660*/  UIADD3 UR60, UPT, UPT, UR49, 0x4b, URZ ;  /* 0x0000004b313c7890 */ /* 0x000fe2000fffe0ff */
[----:B------:R-:W-:Y:S02]  /*11670*/  FSEL R5, R87, -INF , !P0 ;  /* 0xff80000057057808 */ /* 0x000fe40004000000 */
[C---:B------:R-:W-:Y:S01]  /*11680*/  ISETP.GE.AND P0, PT, R0.reuse, UR62, PT ;  /* 0x0000003e00007c0c */ /* 0x040fe2000bf06270 */
[----:B------:R-:W-:Y:S01]  /*11690*/  UIADD3 UR62, UPT, UPT, UR49, 0x43, URZ ;  /* 0x00000043313e7890 */ /* 0x000fe2000fffe0ff */
[----:B------:R-:W-:Y:S02]  /*116a0*/  FSEL R87, R29, -INF , P2 ;  /* 0xff8000001d577808 */ /* 0x000fe40001000000 */
[----:B------:R-:W-:Y:S01]  /*116b0*/  ISETP.GE.AND P2, PT, R0, UR61, PT ;  /* 0x0000003d00007c0c */ /* 0x000fe2000bf46270 */
[----:B------:R-:W-:Y:S01]  /*116c0*/  UIADD3 UR61, UPT, UPT, UR49, 0x47, URZ ;  /* 0x00000047313d7890 */ /* 0x000fe2000fffe0ff */
[----:B------:R-:W-:-:S02]  /*116d0*/  FSEL R116, R116, -INF , P3 ;  /* 0xff80000074747808 */ /* 0x000fc40001800000 */
[C---:B------:R-:W-:Y:S01]  /*116e0*/  ISETP.GE.AND P3, PT, R0.reuse, UR59, PT ;  /* 0x0000003b00007c0c */ /* 0x040fe2000bf66270 */
[----:B------:R-:W-:Y:S01]  /*116f0*/  UIADD3 UR59, UPT, UPT, UR49, 0x4f, URZ ;  /* 0x0000004f313b7890 */ /* 0x000fe2000fffe0ff */
[----:B------:R-:W-:Y:S02]  /*11700*/  FSEL R79, R37, -INF , P0 ;  /* 0xff800000254f7808 */ /* 0x000fe40000000000 */
[----:B------:R-:W-:Y:S02]  /*11710*/  FSEL R85, R33, -INF , P4 ;  /* 0xff80000021557808 */ /* 0x000fe40002000000 */
[----:B------:R-:W-:Y:S02]  /*11720*/  ISETP.LE.AND P0, PT, R3, UR62, PT ;  /* 0x0000003e03007c0c */ /* 0x000fe4000bf03270 */
[----:B------:R-:W-:Y:S01]  /*11730*/  ISETP.GE.AND P4, PT, R0, UR58, PT ;  /* 0x0000003a00007c0c */ /* 0x000fe2000bf86270 */
[----:B------:R-:W-:Y:S01]  /*11740*/  UIADD3 UR58, UPT, UPT, UR49, 0x53, URZ ;  /* 0x00000053313a7890 */ /* 0x000fe2000fffe0ff */
[----:B------:R-:W-:-:S02]  /*11750*/  FSEL R114, R114, -INF , P5 ;  /* 0xff80000072727808 */ /* 0x000fc40002800000 */
[----:B------:R-:W-:Y:S02]  /*11760*/  FSEL R78, R78, -INF , P6 ;  /* 0xff8000004e4e7808 */ /* 0x000fe40003000000 */
[----:B------:R-:W-:Y:S02]  /*11770*/  FSEL R102, R102, -INF , P2 ;  /* 0xff80000066667808 */ /* 0x000fe40001000000 */
[----:B------:R-:W-:Y:S01]  /*11780*/  ISETP.GE.AND P5, PT, R0, UR57, PT ;  /* 0x0000003900007c0c */ /* 0x000fe2000bfa6270 */
[----:B------:R-:W-:Y:S01]  /*11790*/  UIADD3 UR57, UPT, UPT, UR49, 0x57, URZ ;  /* 0x0000005731397890 */ /* 0x000fe2000fffe0ff */
[C---:B------:R-:W-:Y:S02]  /*117a0*/  ISETP.LE.AND P6, PT, R3.reuse, UR61, PT ;  /* 0x0000003d03007c0c */ /* 0x040fe4000bfc3270 */
[----:B------:R-:W-:Y:S02]  /*117b0*/  ISETP.LE.AND P2, PT, R3, UR60, PT ;  /* 0x0000003c03007c0c */ /* 0x000fe4000bf43270 */
[----:B------:R-:W-:-:S02]  /*117c0*/  FSEL R119, R27, -INF , !P0 ;  /* 0xff8000001b777808 */ /* 0x000fc40004000000 */
[----:B------:R-:W-:Y:S02]  /*117d0*/  ISETP.LE.AND P0, PT, R3, UR59, PT ;  /* 0x0000003b03007c0c */ /* 0x000fe4000bf03270 */
[----:B------:R-:W-:Y:S02]  /*117e0*/  FSEL R117, R31, -INF , !P6 ;  /* 0xff8000001f757808 */ /* 0x000fe40007000000 */
[----:B------:R-:W-:Y:S02]  /*117f0*/  FSEL R13, R35, -INF , !P2 ;  /* 0xff800000230d7808 */ /* 0x000fe40005000000 */
[----:B------:R-:W-:Y:S02]  /*11800*/  ISETP.LE.AND P6, PT, R3, UR58, PT ;  /* 0x0000003a03007c0c */ /* 0x000fe4000bfc3270 */
[----:B------:R-:W-:Y:S01]  /*11810*/  ISETP.GE.AND P2, PT, R0, UR35, PT ;  /* 0x0000002300007c0c */ /* 0x000fe2000bf46270 */
[----:B------:R-:W-:Y:S01]  /*11820*/  UIADD3 UR35, UPT, UPT, UR49, 0x5b, URZ ;  /* 0x0000005b31237890 */ /* 0x000fe2000fffe0ff */
[----:B------:R-:W-:-:S02]  /*11830*/  FSEL R12, R39, -INF , !P0 ;  /* 0xff800000270c7808 */ /* 0x000fc40004000000 */
[----:B------:R-:W-:Y:S02]  /*11840*/  ISETP.LE.AND P0, PT, R3, UR57, PT ;  /* 0x0000003903007c0c */ /* 0x000fe4000bf03270 */
[----:B------:R-:W-:Y:S02]  /*11850*/  FSEL R11, R43, -INF , !P6 ;  /* 0xff8000002b0b7808 */ /* 0x000fe40007000000 */
[----:B------:R-:W-:Y:S01]  /*11860*/  ISETP.GE.AND P6, PT, R0, UR34, PT ;  /* 0x0000002200007c0c */ /* 0x000fe2000bfc6270 */
[----:B------:R-:W-:Y:S01]  /*11870*/  UIADD3 UR34, UPT, UPT, UR49, 0x5f, URZ ;  /* 0x0000005f31227890 */ /* 0x000fe2000fffe0ff */
[----:B------:R-:W-:Y:S02]  /*11880*/  FSEL R81, R47, -INF , !P0 ;  /* 0xff8000002f517808 */ /* 0x000fe40004000000 */
[----:B------:R-:W-:Y:S02]  /*11890*/  ISETP.LE.AND P0, PT, R3, UR35, PT ;  /* 0x0000002303007c0c */ /* 0x000fe4000bf03270 */
[----:B------:R-:W-:-:S02]  /*118a0*/  FSEL R98, R98, -INF , P4 ;  /* 0xff80000062627808 */ /* 0x000fc40002000000 */
[----:B------:R-:W-:Y:S02]  /*118b0*/  FSEL R75, R51, -INF , !P0 ;  /* 0xff800000334b7808 */ /* 0x000fe40004000000 */
[----:B------:R-:W-:Y:S02]  /*118c0*/  ISETP.LE.AND P0, PT, R3, UR34, PT ;  /* 0x0000002203007c0c */ /* 0x000fe4000bf03270 */
[----:B------:R-:W-:Y:S02]  /*118d0*/  FSEL R82, R82, -INF , P1 ;  /* 0xff80000052527808 */ /* 0x000fe40000800000 */
[----:B------:R-:W-:Y:S02]  /*118e0*/  FSEL R10, R55, -INF , !P0 ;  /* 0xff800000370a7808 */ /* 0x000fe40004000000 */
[C---:B------:R-:W-:Y:S01]  /*118f0*/  ISETP.GE.AND P0, PT, R0.reuse, UR31, PT ;  /* 0x0000001f00007c0c */ /* 0x040fe2000bf06270 */
[----:B------:R-:W-:Y:S01]  /*11900*/  UIADD3 UR31, UPT, UPT, UR49, 0x63, URZ ;  /* 0x00000063311f7890 */ /* 0x000fe2000fffe0ff */
[C---:B------:R-:W-:Y:S01]  /*11910*/  ISETP.GE.AND P4, PT, R0.reuse, UR19, PT ;  /* 0x0000001300007c0c */ /* 0x040fe2000bf86270 */
[----:B------:R-:W-:Y:S01]  /*11920*/  UIADD3 UR19, UPT, UPT, UR49, 0x6f, URZ ;  /* 0x0000006f31137890 */ /* 0x000fe2000fffe0ff */
[----:B------:R-:W-:Y:S01]  /*11930*/  ISETP.GE.AND P1, PT, R0, UR27, PT ;  /* 0x0000001b00007c0c */ /* 0x000fe2000bf26270 */
[----:B------:R-:W-:Y:S01]  /*11940*/  UIADD3 UR27, UPT, UPT, UR49, 0x67, URZ ;  /* 0x00000067311b7890 */ /* 0x000fe2000fffe0ff */
[----:B------:R-:W-:-:S02]  /*11950*/  FSEL R66, R66, -INF , P0 ;  /* 0xff80000042427808 */ /* 0x000fc40000000000 */
[----:B------:R-:W-:Y:S02]  /*11960*/  ISETP.LE.AND P0, PT, R3, UR31, PT ;  /* 0x0000001f03007c0c */ /* 0x000fe4000bf03270 */
[----:B------:R-:W-:Y:S02]  /*11970*/  FSEL R76, R76, -INF , P5 ;  /* 0xff8000004c4c7808 */ /* 0x000fe40002800000 */
[----:B------:R-:W-:Y:S01]  /*11980*/  ISETP.GE.AND P5, PT, R0, UR11, PT ;  /* 0x0000000b00007c0c */ /* 0x000fe2000bfa6270 */
[----:B------:R-:W-:Y:S01]  /*11990*/  UIADD3 UR11, UPT, UPT, UR49, 0x77, URZ ;  /* 0x00000077310b7890 */ /* 0x000fe2000fffe0ff */
[----:B------:R-:W-:Y:S02]  /*119a0*/  FSEL R67, R49, -INF , P1 ;  /* 0xff80000031437808 */ /* 0x000fe40000800000 */
[----:B------:R-:W-:Y:S02]  /*119b0*/  FSEL R49, R123, -INF , !P0 ;  /* 0xff8000007b317808 */ /* 0x000fe40004000000 */
[----:B------:R-:W-:-:S02]  /*119c0*/  ISETP.LE.AND P0, PT, R3, UR19, PT ;  /* 0x0000001303007c0c */ /* 0x000fc4000bf03270 */
[----:B------:R-:W-:Y:S02]  /*119d0*/  FSEL R83, R41, -INF , P3 ;  /* 0xff80000029537808 */ /* 0x000fe40001800000 */
[----:B------:R-:W-:Y:S02]  /*119e0*/  FSEL R77, R45, -INF , P2 ;  /* 0xff8000002d4d7808 */ /* 0x000fe40001000000 */
[----:B------:R-:W-:Y:S02]  /*119f0*/  FSEL R37, R135, -INF , !P0 ;  /* 0xff80000087257808 */ /* 0x000fe40004000000 */
[C---:B------:R-:W-:Y:S01]  /*11a00*/  ISETP.GE.AND P3, PT, R0.reuse, UR23, PT ;  /* 0x0000001700007c0c */ /* 0x040fe2000bf66270 */
[----:B------:R-:W-:Y:S01]  /*11a10*/  UIADD3 UR23, UPT, UPT, UR49, 0x6b, URZ ;  /* 0x0000006b31177890 */ /* 0x000fe2000fffe0ff */
[----:B------:R-:W-:Y:S01]  /*11a20*/  ISETP.GE.AND P2, PT, R0, UR15, PT ;  /* 0x0000000f00007c0c */ /* 0x000fe2000bf46270 */
[----:B------:R-:W-:Y:S01]  /*11a30*/  UIADD3 UR15, UPT, UPT, UR49, 0x73, URZ ;  /* 0x00000073310f7890 */ /* 0x000fe2000fffe0ff */
[----:B------:R-:W-:-:S02]  /*11a40*/  ISETP.LE.AND P0, PT, R3, UR11, PT ;  /* 0x0000000b03007c0c */ /* 0x000fc4000bf03270 */
[----:B------:R-:W-:Y:S02]  /*11a50*/  FSEL R74, R74, -INF , P3 ;  /* 0xff8000004a4a7808 */ /* 0x000fe40001800000 */
[----:B------:R-:W-:Y:S02]  /*11a60*/  FSEL R29, R143, -INF , !P0 ;  /* 0xff8000008f1d7808 */ /* 0x000fe40004000000 */
[----:B------:R-:W-:Y:S02]  /*11a70*/  FSEL R70, R70, -INF , P4 ;  /* 0xff80000046467808 */ /* 0x000fe40002000000 */
[----:B------:R-:W-:Y:S02]  /*11a80*/  FSEL R71, R53, -INF , P2 ;  /* 0xff80000035477808 */ /* 0x000fe40001000000 */
[----:B------:R-:W-:Y:S02]  /*11a90*/  FSEL R52, R52, -INF , P5 ;  /* 0xff80000034347808 */ /* 0x000fe40002800000 */
[C---:B------:R-:W-:Y:S01]  /*11aa0*/  ISETP.GE.AND P0, PT, R0.reuse, UR33, PT ;  /* 0x0000002100007c0c */ /* 0x040fe2000bf06270 */
[----:B------:R-:W-:Y:S01]  /*11ab0*/  UIADD3 UR33, UPT, UPT, UR49, 0x3, URZ ;  /* 0x0000000331217890 */ /* 0x000fe2000fffe0ff */
[----:B------:R-:W-:-:S02]  /*11ac0*/  ISETP.GE.AND P3, PT, R0, UR32, PT ;  /* 0x0000002000007c0c */ /* 0x000fc4000bf66270 */
[C---:B------:R-:W-:Y:S02]  /*11ad0*/  ISETP.GE.AND P2, PT, R0.reuse, UR30, PT ;  /* 0x0000001e00007c0c */ /* 0x040fe4000bf46270 */
[C---:B------:R-:W-:Y:S02]  /*11ae0*/  ISETP.GE.AND P4, PT, R0.reuse, UR29, PT ;  /* 0x0000001d00007c0c */ /* 0x040fe4000bf86270 */
[----:B------:R-:W-:Y:S02]  /*11af0*/  ISETP.GE.AND P5, PT, R0, UR28, PT ;  /* 0x0000001c00007c0c */ /* 0x000fe4000bfa6270 */
[----:B------:R-:W-:Y:S02]  /*11b00*/  FSEL R51, R121, -INF , P0 ;  /* 0xff80000079337808 */ /* 0x000fe40000000000 */
[----:B------:R-:W-:Y:S02]  /*11b10*/  FSEL R48, R48, -INF , P3 ;  /* 0xff80000030307808 */ /* 0x000fe40001800000 */
[----:B------:R-:W-:-:S02]  /*11b20*/  FSEL R46, R46, -INF , P2 ;  /* 0xff8000002e2e7808 */ /* 0x000fc40001000000 */
[----:B------:R-:W-:Y:S02]  /*11b30*/  FSEL R47, R125, -INF , P4 ;  /* 0xff8000007d2f7808 */ /* 0x000fe40002000000 */
[----:B------:R-:W-:Y:S02]  /*11b40*/  FSEL R44, R44, -INF , P5 ;  /* 0xff8000002c2c7808 */ /* 0x000fe40002800000 */
[C---:B------:R-:W-:Y:S02]  /*11b50*/  ISETP.GE.AND P0, PT, R0.reuse, UR26, PT ;  /* 0x0000001a00007c0c */ /* 0x040fe4000bf06270 */
[C---:B------:R-:W-:Y:S02]  /*11b60*/  ISETP.GE.AND P3, PT, R0.reuse, UR25, PT ;  /* 0x0000001900007c0c */ /* 0x040fe4000bf66270 */
[C---:B------:R-:W-:Y:S02]  /*11b70*/  ISETP.GE.AND P2, PT, R0.reuse, UR24, PT ;  /* 0x0000001800007c0c */ /* 0x040fe4000bf46270 */
[----:B------:R-:W-:-:S02]  /*11b80*/  ISETP.GE.AND P4, PT, R0, UR22, PT ;  /* 0x0000001600007c0c */ /* 0x000fc4000bf86270 */
[----:B------:R-:W-:Y:S02]  /*11b90*/  ISETP.GE.AND P5, PT, R0, UR21, PT ;  /* 0x0000001500007c0c */ /* 0x000fe4000bfa6270 */
[----:B------:R-:W-:Y:S02]  /*11ba0*/  FSEL R42, R42, -INF , P0 ;  /* 0xff8000002a2a7808 */ /* 0x000fe40000000000 */
[----:B------:R-:W-:Y:S02]  /*11bb0*/  FSEL R43, R129, -INF , P3 ;  /* 0xff800000812b7808 */ /* 0x000fe40001800000 */
[----:B------:R-:W-:Y:S02]  /*11bc0*/  FSEL R40, R40, -INF , P2 ;  /* 0xff80000028287808 */ /* 0x000fe40001000000 */
[----:B------:R-:W-:Y:S02]  /*11bd0*/  FSEL R38, R38, -INF , P4 ;  /* 0xff80000026267808 */ /* 0x000fe40002000000 */
[----:B------:R-:W-:-:S02]  /*11be0*/  FSEL R39, R133, -INF , P5 ;  /* 0xff80000085277808 */ /* 0x000fc40002800000 */
[C---:B------:R-:W-:Y:S02]  /*11bf0*/  ISETP.GE.AND P0, PT, R0.reuse, UR20, PT ;  /* 0x0000001400007c0c */ /* 0x040fe4000bf06270 */
[C---:B------:R-:W-:Y:S02]  /*11c00*/  ISETP.GE.AND P3, PT, R0.reuse, UR18, PT ;  /* 0x0000001200007c0c */ /* 0x040fe4000bf66270 */
[C---:B------:R-:W-:Y:S02]  /*11c10*/  ISETP.GE.AND P2, PT, R0.reuse, UR17, PT ;  /* 0x0000001100007c0c */ /* 0x040fe4000bf46270 */
[C---:B------:R-:W-:Y:S02]  /*11c20*/  ISETP.GE.AND P4, PT, R0.reuse, UR16, PT ;  /* 0x0000001000007c0c */ /* 0x040fe4000bf86270 */
[----:B------:R-:W-:Y:S02]  /*11c30*/  ISETP.GE.AND P5, PT, R0, UR14, PT ;  /* 0x0000000e00007c0c */ /* 0x000fe4000bfa6270 */
[----:B------:R-:W-:-:S02]  /*11c40*/  FSEL R36, R36, -INF , P0 ;  /* 0xff80000024247808 */ /* 0x000fc40000000000 */
[----:B------:R-:W-:Y:S02]  /*11c50*/  FSEL R34, R34, -INF , P3 ;  /* 0xff80000022227808 */ /* 0x000fe40001800000 */
[----:B------:R-:W-:Y:S02]  /*11c60*/  FSEL R35, R137, -INF , P2 ;  /* 0xff80000089237808 */ /* 0x000fe40001000000 */
[----:B------:R-:W-:Y:S02]  /*11c70*/  FSEL R32, R32, -INF , P4 ;  /* 0xff80000020207808 */ /* 0x000fe40002000000 */
[----:B------:R-:W-:Y:S02]  /*11c80*/  FSEL R30, R30, -INF , P5 ;  /* 0xff8000001e1e7808 */ /* 0x000fe40002800000 */
[C---:B------:R-:W-:Y:S02]  /*11c90*/  ISETP.GE.AND P0, PT, R0.reuse, UR13, PT ;  /* 0x0000000d00007c0c */ /* 0x040fe4000bf06270 */
        /* <DEDUP_REMOVED lines=13> */
[----:B------:R-:W-:Y:S02]  /*11d70*/  ISETP.GT.AND P5, PT, R0, UR49, PT ;  /* 0x0000003100007c0c */ /* 0x000fe4000bfa4270 */
        /* <DEDUP_REMOVED lines=21> */
[----:B------:R-:W-:Y:S02]  /*11ed0*/  ISETP.LE.AND P6, PT, R3, UR27, PT ;  /* 0x0000001b03007c0c */ /* 0x000fe4000bfc3270 */
        /* <DEDUP_REMOVED lines=9> */
[C---:B------:R-:W-:Y:S02]  /*11f70*/  ISETP.GE.AND P5, PT, R0.reuse, UR64, PT ;  /* 0x0000004000007c0c */ /* 0x040fe4000bfa6270 */
[----:B------:R-:W-:Y:S02]  /*11f80*/  ISETP.LE.AND P1, PT, R3, UR23, PT ;  /* 0x0000001703007c0c */ /* 0x000fe4000bf23270 */
[----:B------:R-:W-:Y:S02]  /*11f90*/  FSEL R45, R127, -INF , !P6 ;  /* 0xff8000007f2d7808 */ /* 0x000fe40007000000 */
[----:B------:R-:W-:Y:S01]  /*11fa0*/  ISETP.GE.AND P6, PT, R0, UR7, PT ;  /* 0x0000000700007c0c */ /* 0x000fe2000bfc6270 */
[----:B------:R-:W-:Y:S01]  /*11fb0*/  UIADD3 UR7, UPT, UPT, UR49, 0x7b, URZ ;  /* 0x0000007b31077890 */ /* 0x000fe2000fffe0ff */
[----:B------:R-:W-:-:S02]  /*11fc0*/  FSEL R91, R7, -INF , P0 ;  /* 0xff800000075b7808 */ /* 0x000fc40000000000 */
[----:B------:R-:W-:Y:S02]  /*11fd0*/  FSEL R73, R73, -INF , P3 ;  /* 0xff80000049497808 */ /* 0x000fe40001800000 */
[----:B------:R-:W-:Y:S02]  /*11fe0*/  FSEL R63, R63, -INF , P2 ;  /* 0xff8000003f3f7808 */ /* 0x000fe40001000000 */
[----:B------:R-:W-:Y:S02]  /*11ff0*/  FSEL R59, R59, -INF , P4 ;  /* 0xff8000003b3b7808 */ /* 0x000fe40002000000 */
[----:B------:R-:W-:Y:S02]  /*12000*/  FSEL R123, R6, -INF , P5 ;  /* 0xff800000067b7808 */ /* 0x000fe40002800000 */
[----:B------:R-:W-:Y:S02]  /*12010*/  FSEL R41, R131, -INF , !P1 ;  /* 0xff80000083297808 */ /* 0x000fe40004800000 */
[----:B------:R-:W-:-:S02]  /*12020*/  ISETP.GE.AND P0, PT, R0, UR63, PT ;  /* 0x0000003f00007c0c */ /* 0x000fc4000bf06270 */
[C---:B------:R-:W-:Y:S02]  /*12030*/  ISETP.GE.AND P3, PT, R0.reuse, UR62, PT ;  /* 0x0000003e00007c0c */ /* 0x040fe4000bf66270 */
[C---:B------:R-:W-:Y:S02]  /*12040*/  ISETP.GE.AND P2, PT, R0.reuse, UR61, PT ;  /* 0x0000003d00007c0c */ /* 0x040fe4000bf46270 */
[C---:B------:R-:W-:Y:S02]  /*12050*/  ISETP.GE.AND P4, PT, R0.reuse, UR60, PT ;  /* 0x0000003c00007c0c */ /* 0x040fe4000bf86270 */
[----:B------:R-:W-:Y:S02]  /*12060*/  ISETP.GE.AND P5, PT, R0, UR59, PT ;  /* 0x0000003b00007c0c */ /* 0x000fe4000bfa6270 */
[----:B------:R-:W-:Y:S02]  /*12070*/  ISETP.LE.AND P1, PT, R3, UR15, PT ;  /* 0x0000000f03007c0c */ /* 0x000fe4000bf23270 */
        /* <DEDUP_REMOVED lines=12> */
[----:B------:R-:W-:-:S02]  /*12140*/  FMNMX3 R5, R17, R124, R156, !PT ;  /* 0x0000007c11057276 */ /* 0x000fc4000780009c */
[C---:B------:R-:W-:Y:S02]  /*12150*/  FMNMX3 R4, R17.reuse, R125, R157, !PT ;  /* 0x0000007d11047276 */ /* 0x040fe4000780009d */
[----:B------:R-:W-:Y:S02]  /*12160*/  FMNMX3 R3, R17, R172, R170, !PT ;  /* 0x000000ac11037276 */ /* 0x000fe400078000aa */
[----:B------:R-:W-:Y:S02]  /*12170*/  FSEL R50, R50, -INF , P6 ;  /* 0xff80000032327808 */ /* 0x000fe40003000000 */
        /* <DEDUP_REMOVED lines=9> */
[C---:B------:R-:W-:Y:S02]  /*12210*/  ISETP.GE.AND P6, PT, R0.reuse, UR11, PT ;  /* 0x0000000b00007c0c */ /* 0x040fe4000bfc6270 */
[----:B------:R-:W-:Y:S02]  /*12220*/  ISETP.GE.AND P5, PT, R0, UR7, PT ;  /* 0x0000000700007c0c */ /* 0x000fe4000bfa6270 */
        /* <DEDUP_REMOVED lines=44> */
[----:B------:R-:W-:Y:S02]  /*124f0*/  FSEL R45, R45, -INF , P0 ;  /* 0xff8000002d2d7808 */ /* 0x000fe40000000000 */
[----:B------:R-:W-:-:S02]  /*12500*/  FMNMX3 R0, R0, R75, R53, !PT ;  /* 0x0000004b00007276 */ /* 0x000fc40007800035 */
[----:B------:R-:W-:Y:S02]  /*12510*/  FMNMX3 R5, R5, R50, R46, !PT ;  /* 0x0000003205057276 */ /* 0x000fe4000780002e */
[----:B------:R-:W-:Y:S02]  /*12520*/  FMNMX3 R4, R4, R51, R47, !PT ;  /* 0x0000003304047276 */ /* 0x000fe4000780002f */
[----:B------:R-:W-:Y:S02]  /*12530*/  FMNMX3 R3, R3, R48, R44, !PT ;  /* 0x0000003003037276 */ /* 0x000fe4000780002c */
[----:B------:R-:W-:Y:S02]  /*12540*/  FSEL R41, R41, -INF , P3 ;  /* 0xff80000029297808 */ /* 0x000fe40001800000 */
[----:B------:R-:W-:Y:S02]  /*12550*/  FSEL R37, R37, -INF , P2 ;  /* 0xff80000025257808 */ /* 0x000fe40001000000 */
[----:B------:R-:W-:-:S02]  /*12560*/  FMNMX3 R0, R0, R49, R45, !PT ;  /* 0x0000003100007276 */ /* 0x000fc4000780002d */
[----:B------:R-:W-:Y:S02]  /*12570*/  FMNMX3 R5, R5, R42, R38, !PT ;  /* 0x0000002a05057276 */ /* 0x000fe40007800026 */
[----:B------:R-:W-:Y:S02]  /*12580*/  FMNMX3 R4, R4, R43, R39, !PT ;  /* 0x0000002b04047276 */ /* 0x000fe40007800027 */
[----:B------:R-:W-:Y:S02]  /*12590*/  FMNMX3 R3, R3, R40, R36, !PT ;  /* 0x0000002803037276 */ /* 0x000fe40007800024 */
[----:B------:R-:W-:Y:S02]  /*125a0*/  FSEL R25, R147, -INF , !P1 ;  /* 0xff80000093197808 */ /* 0x000fe40004800000 */
[----:B------:R-:W-:Y:S02]  /*125b0*/  FSEL R33, R33, -INF , P4 ;  /* 0xff80000021217808 */ /* 0x000fe40002000000 */
[----:B------:R-:W-:-:S02]  /*125c0*/  FSEL R29, R29, -INF , P6 ;  /* 0xff8000001d1d7808 */ /* 0x000fc40003000000 */
        /* <DEDUP_REMOVED lines=9> */
[----:B------:R-:W-:Y:S02]  /*12660*/  FMNMX3 R0, R0, R25, R19, !PT ;  /* 0x0000001900007276 */ /* 0x000fe40007800013 */
[----:B------:R-:W-:Y:S02]  /*12670*/  FMNMX3 R3, R5, R4, R3, !PT ;  /* 0x0000000405037276 */ /* 0x000fe40007800003 */
[----:B------:R-:W-:-:S02]  /*12680*/  ISETP.NE.AND P0, PT, R175, R176, PT ;  /* 0x000000b0af00720c */ /* 0x000fc40003f05270 */
[----:B------:R-:W-:-:S04]  /*12690*/  FMNMX R177, R0, R3, !PT ;  /* 0x0000000300b17209 */ /* 0x000fc80007800000 */
[C---:B------:R-:W-:Y:S01]  /*126a0*/  FSETP.NEU.AND P1, PT, R177.reuse, -INF , PT ;  /* 0xff800000b100780b */ /* 0x040fe20003f2d000 */
[----:B------:R1:W-:Y:S03]  /*126b0*/  STL [R1+0x64], R177 ;  /* 0x000064b101007387 */ /* 0x0003e60000100800 */
[----:B------:R-:W-:-:S03]  /*126c0*/  FSEL R127, R177, RZ, P1 ;  /* 0x000000ffb17f7208 */ /* 0x000fc60000800000 */
[----:B------:R-:W-:Y:S06]  /*126d0*/  @!P0 BRA `(.L_x_255) ;  /* 0x0000000000408947 */ /* 0x000fec0003800000 */
        /* <DEDUP_REMOVED lines=16> */
.L_x_255:
[----:B------:R-:W-:Y:S05]  /*127e0*/  WARPSYNC.ALL ;  /* 0x0000000000007948 */ /* 0x000fea0003800000 */
[----:B------:R-:W-:Y:S01]  /*127f0*/  R2UR UR4, R174 ;  /* 0x00000000ae0472ca */ /* 0x000fe200000e0000 */
[----:B------:R-:W-:Y:S01]  /*12800*/  IMAD.MOV.U32 R126, RZ, RZ, R17 ;  /* 0x000000ffff7e7224 */ /* 0x000fe200078e0011 */
[----:B------:R-:W-:-:S11]  /*12810*/  ISETP.NE.AND P0, PT, RZ, UR48, PT ;  /* 0x00000030ff007c0c */ /* 0x000fd6000bf05270 */
[----:B------:R3:W-:Y:S02]  /*12820*/  STTM.x2 tmem[UR4], R126 ;  /* 0x0000007e000079ed */ /* 0x0007e400080c0004 */
[----:B------:R-:W-:Y:S05]  /*12830*/  @P0 BRA `(.L_x_256) ;  /* 0x0000000000040947 */ /* 0x000fea0003800000 */
[----:B------:R-:W-:Y:S05]  /*12840*/  BPT.TRAP 0x1 ;  /* 0x000000040000795c */ /* 0x000fea0000300000 */
.L_x_256:
[----:B------:R-:W-:Y:S01]  /*12850*/  UISETP.NE.AND UP0, UPT, UR56, URZ, UPT ;  /* 0x000000ff3800728c */ /* 0x000fe2000bf05270 */
[C---:B------:R-:W-:Y:S01]  /*12860*/  FSETP.NEU.AND P0, PT, R177.reuse, -INF , PT ;  /* 0xff800000b100780b */ /* 0x040fe20003f0d000 */
[----:B------:R-:W-:Y:S01]  /*12870*/  UIADD3 UR4, UPT, UPT, UR41, 0xe080, URZ ;  /* 0x0000e08029047890 */ /* 0x000fe2000fffe0ff */
[----:B------:R-:W-:Y:S02]  /*12880*/  MOV R3, UR55 ;  /* 0x0000003700037c02 */ /* 0x000fe40008000f00 */
[----:B------:R-:W-:Y:S02]  /*12890*/  FSEL R0, R177, RZ, P0 ;  /* 0x000000ffb1007208 */ /* 0x000fe40000000000 */
[----:B------:R-:W-:-:S03]  /*128a0*/  SHF.L.U32 R3, R3, 0x1f, RZ ;  /* 0x0000001f03037819 */ /* 0x000fc600000006ff */
[----:B------:R-:W-:Y:S01]  /*128b0*/  FMUL R0, R0, -UR37 ;  /* 0x8000002500007c20 */ /* 0x000fe20008400000 */
[----:B------:R-:W-:Y:S02]  /*128c0*/  @UP0 UIADD3 UR4, UPT, UPT, UR41, 0xe070, URZ ;  /* 0x0000e07029040890 */ /* 0x000fe4000fffe0ff */
[----:B------:R-:W-:Y:S01]  /*128d0*/  USEL UR41, UR52, UR53, UP0 ;  /* 0x0000003534297287 */ /* 0x000fe20008000000 */
[--C-:B------:R-:W-:Y:S02]  /*128e0*/  FFMA2 R124, R124.F32x2.HI_LO, UR37.F32, R0.reuse.F32 ;  /* 0x000000257c7c7c49 */ /* 0x100fe40009200000 */
[--C-:B------:R-:W-:Y:S01]  /*128f0*/  FFMA2 R172, R172.F32x2.HI_LO, UR37.F32, R0.reuse.F32 ;  /* 0x00000025acac7c49 */ /* 0x100fe20009200000 */
[----:B------:R-:W-:Y:S01]  /*12900*/  ULOP3.LUT UR41, UR41, 0x1, URZ, 0x3c, !UPT ;  /* 0x0000000129297892 */ /* 0x000fe2000f8e3cff */
[--C-:B------:R-:W-:Y:S01]  /*12910*/  FFMA2 R156, R156.F32x2.HI_LO, UR37.F32, R0.reuse.F32 ;  /* 0x000000259c9c7c49 */ /* 0x100fe20009200000 */
[----:B------:R-:W-:Y:S01]  /*12920*/  FSETP.GEU.AND P4, PT, R124, -126, PT ;  /* 0xc2fc00007c00780b */ /* 0x000fe20003f8e000 */
[----:B------:R-:W-:Y:S01]  /*12930*/  SYNCS.ARRIVE.TRANS64.A1T0 RZ, [UR4], RZ ;  /* 0x000000ffffff79a7 */ /* 0x000fe20008100004 */
[----:B------:R-:W-:Y:S01]  /*12940*/  FSETP.GEU.AND P2, PT, R172, -126, PT ;  /* 0xc2fc0000ac00780b */ /* 0x000fe20003f4e000 */
[----:B------:R-:W-:Y:S01]  /*12950*/  FFMA2 R170, R170.F32x2.HI_LO, UR37.F32, R0.F32 ;  /* 0x00000025aaaa7c49 */ /* 0x000fe20009200000 */
[----:B------:R-:W-:-:S02]  /*12960*/  FSETP.GEU.AND P3, PT, R125, -126, PT ;  /* 0xc2fc00007d00780b */ /* 0x000fc40003f6e000 */
[----:B------:R-:W-:Y:S02]  /*12970*/  FSETP.GEU.AND P1, PT, R173, -126, PT ;  /* 0xc2fc0000ad00780b */ /* 0x000fe40003f2e000 */
[----:B------:R-:W-:Y:S01]  /*12980*/  FSETP.GEU.AND P0, PT, R156, -126, PT ;  /* 0xc2fc00009c00780b */ /* 0x000fe20003f0e000 */
[----:B------:R-:W4:Y:S01]  /*12990*/  SYNCS.PHASECHK.TRANS64.TRYWAIT P5, [UR46], R3 ;  /* 0x00000003ff0075a7 */ /* 0x000f2200080a112e */
[----:B------:R-:W-:-:S03]  /*129a0*/  FSETP.GEU.AND P6, PT, R157, -126, PT ;  /* 0xc2fc00009d00780b */ /* 0x000fc60003fce000 */
[----:B------:R-:W-:Y:S02]  /*129b0*/  @!P4 FMUL R124, R124, 0.5 ;  /* 0x3f0000007c7cc820 */ /* 0x000fe40000400000 */
[----:B------:R-:W-:Y:S02]  /*129c0*/  @!P2 FMUL R172, R172, 0.5 ;  /* 0x3f000000acaca820 */ /* 0x000fe40000400000 */
[----:B------:R-:W5:Y:S01]  /*129d0*/  MUFU.EX2 R4, R124 ;  /* 0x0000007c00047308 */ /* 0x000f620000000800 */
[----:B------:R-:W-:Y:S01]  /*129e0*/  @!P3 FMUL R125, R125, 0.5 ;  /* 0x3f0000007d7db820 */ /* 0x000fe20000400000 */
[----:B------:R-:W-:-:S06]  /*129f0*/  @!P1 FMUL R173, R173, 0.5 ;  /* 0x3f000000adad9820 */ /* 0x000fcc0000400000 */
[----:B------:R-:W1:Y:S01]  /*12a00*/  MUFU.EX2 R5, R125 ;  /* 0x0000007d00057308 */ /* 0x000e620000000800 */
[----:B-----5:R5:W-:Y:S04]  /*12a10*/  STL [R1+0x58], R4 ;  /* 0x0000580401007387 */ /* 0x020be80000100800 */
[----:B-1----:R-:W-:Y:S03]  /*12a20*/  STL [R1+0x5c], R5 ;  /* 0x00005c0501007387 */ /* 0x002fe60000100800 */
[----:B-----5:R-:W1:Y:S02]  /*12a30*/  MUFU.EX2 R4, R172 ;  /* 0x000000ac00047308 */ /* 0x020e640000000800 */
[----:B-1----:R1:W-:Y:S06]  /*12a40*/  STL [R1+0x50], R4 ;  /* 0x0000500401007387 */ /* 0x0023ec0000100800 */
[----:B-1----:R-:W1:Y:S02]  /*12a50*/  MUFU.EX2 R4, R173 ;  /* 0x000000ad00047308 */ /* 0x002e640000000800 */
[----:B-1----:R1:W-:Y:S01]  /*12a60*/  STL [R1+0x54], R4 ;  /* 0x0000540401007387 */ /* 0x0023e20000100800 */
[----:B----4-:R-:W-:Y:S05]  /*12a70*/  @!P5 BRA `(.L_x_257) ;  /* 0x0000007800f0d947 */ /* 0x010fea0003800000 */
.L_x_441:
[----:B---3--:R-:W3:Y:S04]  /*12a80*/  LDL R126, [R1+0x54] ;  /* 0x00005400017e7983 */ /* 0x008ee80000100800 */
[----:B------:R-:W4:Y:S04]  /*12a90*/  LDL R127, [R1+0x50] ;  /* 0x00005000017f7983 */ /* 0x000f280000100800 */
[----:B------:R-:W5:Y:S04]  /*12aa0*/  LDL R125, [R1+0x58] ;  /* 0x00005800017d7983 */ /* 0x000f680000100800 */
[----:B------:R-:W2:Y:S01]  /*12ab0*/  LDL R124, [R1+0x5c] ;  /* 0x00005c00017c7983 */ /* 0x000ea20000100800 */
[----:B------:R-:W-:Y:S01]  /*12ac0*/  @!P0 FMUL R156, R156, 0.5 ;  /* 0x3f0000009c9c8820 */ /* 0x000fe20000400000 */
[----:B------:R-:W-:-:S02]  /*12ad0*/  FFMA2 R168, R168.F32x2.HI_LO, UR37.F32, R0.F32 ;  /* 0x00000025a8a87c49 */ /* 0x000fc40009200000 */
[--C-:B------:R-:W-:Y:S01]  /*12ae0*/  FFMA2 R158, R158.F32x2.HI_LO, UR37.F32, R0.reuse.F32 ;  /* 0x000000259e9e7c49 */ /* 0x100fe20009200000 */
[----:B------:R-:W1:Y:S01]  /*12af0*/  MUFU.EX2 R128, R156 ;  /* 0x0000009c00807308 */ /* 0x000e620000000800 */
[----:B------:R-:W-:Y:S01]  /*12b00*/  FSETP.GEU.AND P5, PT, R170, -126, PT ;  /* 0xc2fc0000aa00780b */ /* 0x000fe20003fae000 */
[----:B------:R-:W-:Y:S01]  /*12b10*/  @!P6 FMUL R157, R157, 0.5 ;  /* 0x3f0000009d9de820 */ /* 0x000fe20000400000 */
[--C-:B------:R-:W-:Y:S02]  /*12b20*/  FFMA2 R154, R154.F32x2.HI_LO, UR37.F32, R0.reuse.F32 ;  /* 0x000000259a9a7c49 */ /* 0x100fe40009200000 */
[--C-:B------:R-:W-:Y:S02]  /*12b30*/  FFMA2 R152, R152.F32x2.HI_LO, UR37.F32, R0.reuse.F32 ;  /* 0x0000002598987c49 */ /* 0x100fe40009200000 */
[--C-:B------:R-:W-:Y:S01]  /*12b40*/  FFMA2 R164, R164.F32x2.HI_LO, UR37.F32, R0.reuse.F32 ;  /* 0x00000025a4a47c49 */ /* 0x100fe20009200000 */
[----:B-1----:R-:W1:Y:S01]  /*12b50*/  MUFU.EX2 R3, R157 ;  /* 0x0000009d00037308 */ /* 0x002e620000000800 */
[----:B------:R-:W-:-:S02]  /*12b60*/  FFMA2 R166, R166.F32x2.HI_LO, UR37.F32, R0.F32 ;  /* 0x00000025a6a67c49 */ /* 0x000fc40009200000 */
[--C-:B------:R-:W-:Y:S02]  /*12b70*/  FFMA2 R104, R104.F32x2.HI_LO, UR37.F32, R0.reuse.F32 ;  /* 0x0000002568687c49 */ /* 0x100fe40009200000 */
[--C-:B------:R-:W-:Y:S02]  /*12b80*/  FFMA2 R108, R108.F32x2.HI_LO, UR37.F32, R0.reuse.F32 ;  /* 0x000000256c6c7c49 */ /* 0x100fe40009200000 */
[--C-:B------:R-:W-:Y:S02]  /*12b90*/  FFMA2 R162, R162.F32x2.HI_LO, UR37.F32, R0.reuse.F32 ;  /* 0x00000025a2a27c49 */ /* 0x100fe40009200000 */
[--C-:B------:R-:W-:Y:S02]  /*12ba0*/  FFMA2 R160, R160.F32x2.HI_LO, UR37.F32, R0.reuse.F32 ;  /* 0x00000025a0a07c49 */ /* 0x100fe40009200000 */
[--C-:B------:R-:W-:Y:S02]  /*12bb0*/  FFMA2 R112, R112.F32x2.HI_LO, UR37.F32, R0.reuse.F32 ;  /* 0x0000002570707c49 */ /* 0x100fe40009200000 */
        /* <DEDUP_REMOVED lines=45> */
[----:B------:R-:W-:Y:S01]  /*12e90*/  FFMA2 R26, R26.F32x2.HI_LO, UR37.F32, R0.F32 ;  /* 0x000000251a1a7c49 */ /* 0x000fe20009200000 */
[----:B------:R-:W-:Y:S01]  /*12ea0*/  USHF.R.U32.HI UR4, URZ, 0x15, UR44 ;  /* 0x00000015ff047899 */ /* 0x000fe2000801162c */
[----:B------:R-:W-:Y:S01]  /*12eb0*/  @!P0 FMUL R128, R128, R128 ;  /* 0x0000008080808220 */ /* 0x000fe20000400000 */
[C---:B------:R-:W-:Y:S01]  /*12ec0*/  FSETP.GEU.AND P0, PT, R169.reuse, -126, PT ;  /* 0xc2fc0000a900780b */ /* 0x040fe20003f0e000 */
[----:B------:R-:W-:Y:S01]  /*12ed0*/  @!P5 FMUL R170, R170, 0.5 ;  /* 0x3f000000aaaad820 */ /* 0x000fe20000400000 */
[----:B------:R-:W-:Y:S01]  /*12ee0*/  UISETP.NE.AND UP0, UPT, UR56, URZ, UPT ;  /* 0x000000ff3800728c */ /* 0x000fe2000bf05270 */
[----:B------:R-:W-:Y:S02]  /*12ef0*/  SYNCS.ARRIVE.TRANS64.A1T0 RZ, [UR45], RZ ;  /* 0x000000ffffff79a7 */ /* 0x000fe4000810002d */
[----:B------:R-:W1:Y:S08]  /*12f00*/  MUFU.EX2 R20, R170 ;  /* 0x000000aa00147308 */ /* 0x000e700000000800 */
[----:B------:R-:W-:-:S04]  /*12f10*/  @!P0 FMUL R169, R169, 0.5 ;  /* 0x3f000000a9a98820 */ /* 0x000fc80000400000 */
[----:B------:R-:W1:Y:S02]  /*12f20*/  MUFU.EX2 R13, R169 ;  /* 0x000000a9000d7308 */ /* 0x000e640000000800 */
[----:B-1----:R-:W-:Y:S01]  /*12f30*/  @!P6 FMUL R3, R3, R3 ;  /* 0x000000030303e220 */ /* 0x002fe20000400000 */
[----:B------:R-:W-:Y:S01]  /*12f40*/  FSETP.GEU.AND P6, PT, R154, -126, PT ;  /* 0xc2fc00009a00780b */ /* 0x000fe20003fce000 */
[----:B------:R-:W-:Y:S01]  /*12f50*/  @!P5 FMUL R20, R20, R20 ;  /* 0x000000141414d220 */ /* 0x000fe20000400000 */
[----:B------:R-:W-:Y:S01]  /*12f60*/  FSETP.GEU.AND P5, PT, R155, -126, PT ;  /* 0xc2fc00009b00780b */ /* 0x000fe20003fae000 */
[----:B------:R-:W-:Y:S01]  /*12f70*/  @!P0 FMUL R13, R13, R13 ;  /* 0x0000000d0d0d8220 */ /* 0x000fe20000400000 */
[----:B------:R-:W-:-:S09]  /*12f80*/  FSETP.GEU.AND P0, PT, R164, -126, PT ;  /* 0xc2fc0000a400780b */ /* 0x000fd20003f0e000 */
[----:B------:R-:W-:-:S04]  /*12f90*/  @!P6 FMUL R154, R154, 0.5 ;  /* 0x3f0000009a9ae820 */ /* 0x000fc80000400000 */
[----:B------:R-:W1:Y:S01]  /*12fa0*/  MUFU.EX2 R10, R154 ;  /* 0x0000009a000a7308 */ /* 0x000e620000000800 */
[----:B------:R-:W-:Y:S01]  /*12fb0*/  @!P5 FMUL R155, R155, 0.5 ;  /* 0x3f0000009b9bd820 */ /* 0x000fe20000400000 */
[----:B------:R-:W-:-:S06]  /*12fc0*/  @!P0 FMUL R164, R164, 0.5 ;  /* 0x3f000000a4a48820 */ /* 0x000fcc0000400000 */
[----:B------:R-:W1:Y:S08]  /*12fd0*/  MUFU.EX2 R11, R155 ;  /* 0x0000009b000b7308 */ /* 0x000e700000000800 */
        /* <DEDUP_REMOVED lines=8> */
[----:B------:R-:W-:Y:S01]  /*13060*/  MUFU.EX2 R5, R165 ;  /* 0x000000a500057308 */ /* 0x000fe20000000800 */
[----:B---3--:R-:W-:Y:S01]  /*13070*/  @!P1 FMUL R126, R126, R126 ;  /* 0x0000007e7e7e9220 */ /* 0x008fe20000400000 */
[----:B----4-:R-:W-:-:S04]  /*13080*/  @!P2 FMUL R127, R127, R127 ;  /* 0x0000007f7f7fa220 */ /* 0x010fc80000400000 */
[----:B------:R-:W-:Y:S01]  /*13090*/  @!P1 STL [R1+0x54], R126 ;  /* 0x0000547e01009387 */ /* 0x000fe20000100800 */
[----:B-----5:R-:W-:Y:S01]  /*130a0*/  @!P4 FMUL R125, R125, R125 ;  /* 0x0000007d7d7dc220 */ /* 0x020fe20000400000 */
[----:B--2---:R-:W-:Y:S01]  /*130b0*/  @!P3 FMUL R124, R124, R124 ;  /* 0x0000007c7c7cb220 */ /* 0x004fe20000400000 */
[----:B------:R-:W-:-:S03]  /*130c0*/  FSETP.GEU.AND P1, PT, R168, -126, PT ;  /* 0xc2fc0000a800780b */ /* 0x000fc60003f2e000 */
[----:B------:R-:W-:Y:S01]  /*130d0*/  @!P4 STL [R1+0x58], R125 ;  /* 0x0000587d0100c387 */ /* 0x000fe20000100800 */
[----:B------:R-:W-:-:S03]  /*130e0*/  FSETP.GEU.AND P4, PT, R171, -126, PT ;  /* 0xc2fc0000ab00780b */ /* 0x000fc60003f8e000 */
[----:B------:R-:W-:Y:S01]  /*130f0*/  @!P3 STL [R1+0x5c], R124 ;  /* 0x00005c7c0100b387 */ /* 0x000fe20000100800 */
[----:B------:R-:W-:-:S03]  /*13100*/  FSETP.GEU.AND P3, PT, R158, -126, PT ;  /* 0xc2fc00009e00780b */ /* 0x000fc60003f6e000 */
[----:B------:R-:W-:Y:S01]  /*13110*/  @!P2 STL [R1+0x50], R127 ;  /* 0x0000507f0100a387 */ /* 0x000fe20000100800 */
[----:B------:R-:W-:Y:S01]  /*13120*/  FSETP.GEU.AND P2, PT, R159, -126, PT ;  /* 0xc2fc00009f00780b */ /* 0x000fe20003f4e000 */
[----:B------:R-:W-:-:S04]  /*13130*/  @!P1 FMUL R168, R168, 0.5 ;  /* 0x3f000000a8a89820 */ /* 0x000fc80000400000 */
[----:B------:R-:W-:Y:S01]  /*13140*/  @!P4 FMUL R171, R171, 0.5 ;  /* 0x3f000000ababc820 */ /* 0x000fe20000400000 */
[----:B------:R-:W1:Y:S03]  /*13150*/  MUFU.EX2 R12, R168 ;  /* 0x000000a8000c7308 */ /* 0x000e660000000800 */
[----:B------:R-:W-:-:S04]  /*13160*/  @!P3 FMUL R158, R158, 0.5 ;  /* 0x3f0000009e9eb820 */ /* 0x000fc80000400000 */
[----:B------:R-:W-:Y:S01]  /*13170*/  @!P2 FMUL R159, R159, 0.5 ;  /* 0x3f0000009f9fa820 */ /* 0x000fe20000400000 */
[----:B------:R-:W2:Y:S08]  /*13180*/  MUFU.EX2 R21, R171 ;  /* 0x000000ab00157308 */ /* 0x000eb00000000800 */
[----:B------:R-:W3:Y:S08]  /*13190*/  MUFU.EX2 R14, R158 ;  /* 0x0000009e000e7308 */ /* 0x000ef00000000800 */
[----:B------:R-:W4:Y:S01]  /*131a0*/  MUFU.EX2 R15, R159 ;  /* 0x0000009f000f7308 */ /* 0x000f220000000800 */
[----:B-1----:R-:W-:Y:S01]  /*131b0*/  @!P1 FMUL R12, R12, R12 ;  /* 0x0000000c0c0c9220 */ /* 0x002fe20000400000 */
[----:B------:R-:W-:Y:S01]  /*131c0*/  FSETP.GEU.AND P1, PT, R153, -126, PT ;  /* 0xc2fc00009900780b */ /* 0x000fe20003f2e000 */
[----:B--2---:R-:W-:Y:S01]  /*131d0*/  @!P4 FMUL R21, R21, R21 ;  /* 0x000000151515c220 */ /* 0x004fe20000400000 */
[----:B------:R-:W-:Y:S01]  /*131e0*/  FSETP.GEU.AND P4, PT, R166, -126, PT ;  /* 0xc2fc0000a600780b */ /* 0x000fe20003f8e000 */
[----:B---3--:R-:W-:Y:S01]  /*131f0*/  @!P3 FMUL R14, R14, R14 ;  /* 0x0000000e0e0eb220 */ /* 0x008fe20000400000 */
[----:B------:R-:W-:Y:S01]  /*13200*/  FSETP.GEU.AND P3, PT, R167, -126, PT ;  /* 0xc2fc0000a700780b */ /* 0x000fe20003f6e000 */
[----:B----4-:R-:W-:Y:S01]  /*13210*/  @!P2 FMUL R15, R15, R15 ;  /* 0x0000000f0f0fa220 */ /* 0x010fe20000400000 */
[----:B------:R-:W-:-:S07]  /*13220*/  FSETP.GEU.AND P2, PT, R152, -126, PT ;  /* 0xc2fc00009800780b */ /* 0x000fce0003f4e000 */
[----:B------:R-:W-:Y:S02]  /*13230*/  @!P1 FMUL R153, R153, 0.5 ;  /* 0x3f00000099999820 */ /* 0x000fe40000400000 */
[----:B------:R-:W-:Y:S02]  /*13240*/  @!P4 FMUL R166, R166, 0.5 ;  /* 0x3f000000a6a6c820 */ /* 0x000fe40000400000 */
[----:B------:R-:W-:Y:S01]  /*13250*/  @!P3 FMUL R167, R167, 0.5 ;  /* 0x3f000000a7a7b820 */ /* 0x000fe20000400000 */
[----:B------:R-:W1:Y:S01]  /*13260*/  MUFU.EX2 R7, R153 ;  /* 0x0000009900077308 */ /* 0x000e620000000800 */
[----:B------:R-:W-:-:S07]  /*13270*/  @!P2 FMUL R152, R152, 0.5 ;  /* 0x3f0000009898a820 */ /* 0x000fce0000400000 */
        /* <DEDUP_REMOVED lines=11> */
[----:B------:R-:W-:Y:S01]  /*13330*/  @!P1 FMUL R104, R104, 0.5 ;  /* 0x3f00000068689820 */ /* 0x000fe20000400000 */
[----:B------:R-:W-:Y:S01]  /*13340*/  @!P0 FMUL R105, R105, 0.5 ;  /* 0x3f00000069698820 */ /* 0x000fe20000400000 */
[----:B------:R-:W-:Y:S01]  /*13350*/  @!P5 FMUL R108, R108, 0.5 ;  /* 0x3f0000006c6cd820 */ /* 0x000fe20000400000 */
[----:B------:R-:W-:Y:S01]  /*13360*/  @!P4 FMUL R109, R109, 0.5 ;  /* 0x3f0000006d6dc820 */ /* 0x000fe20000400000 */
[----:B------:R-:W-:Y:S01]  /*13370*/  @!P3 FMUL R162, R162, 0.5 ;  /* 0x3f000000a2a2b820 */ /* 0x000fe20000400000 */
[----:B------:R-:W1:Y:S01]  /*13380*/  MUFU.EX2 R184, R104 ;  /* 0x0000006800b87308 */ /* 0x000e620000000800 */
[----:B------:R-:W-:-:S07]  /*13390*/  @!P2 FMUL R163, R163, 0.5 ;  /* 0x3f000000a3a3a820 */ /* 0x000fce0000400000 */
[----:B------:R-:W2:Y:S01]  /*133a0*/  MUFU.EX2 R185, R105 ;  /* 0x0000006900b97308 */ /* 0x000ea20000000800 */
[----:B------:R-:W-:-:S07]  /*133b0*/  @!P6 FMUL R5, R5, R5 ;  /* 0x000000050505e220 */ /* 0x000fce0000400000 */
[----:B------:R-:W3:Y:S01]  /*133c0*/  MUFU.EX2 R188, R108 ;  /* 0x0000006c00bc7308 */ /* 0x000ee20000000800 */
[----:B------:R-:W-:-:S07]  /*133d0*/  FSETP.GEU.AND P6, PT, R160, -126, PT ;  /* 0xc2fc0000a000780b */ /* 0x000fce0003fce000 */
[----:B------:R-:W4:Y:S08]  /*133e0*/  MUFU.EX2 R189, R109 ;  /* 0x0000006d00bd7308 */ /* 0x000f300000000800 */
[----:B------:R-:W5:Y:S08]  /*133f0*/  MUFU.EX2 R186, R162 ;  /* 0x000000a200ba7308 */ /* 0x000f700000000800 */
[----:B------:R-:W5:Y:S01]  /*13400*/  MUFU.EX2 R187, R163 ;  /* 0x000000a300bb7308 */ /* 0x000f620000000800 */
[----:B-1----:R-:W-:Y:S01]  /*13410*/  @!P1 FMUL R184, R184, R184 ;  /* 0x000000b8b8b89220 */ /* 0x002fe20000400000 */
[----:B--2---:R-:W-:Y:S01]  /*13420*/  @!P0 FMUL R185, R185, R185 ;  /* 0x000000b9b9b98220 */ /* 0x004fe20000400000 */
[----:B------:R-:W-:Y:S01]  /*13430*/  FSETP.GEU.AND P1, PT, R113, -126, PT ;  /* 0xc2fc00007100780b */ /* 0x000fe20003f2e000 */
[----:B---3--:R-:W-:Y:S01]  /*13440*/  @!P5 FMUL R188, R188, R188 ;  /* 0x000000bcbcbcd220 */ /* 0x008fe20000400000 */
[----:B------:R-:W-:Y:S01]  /*13450*/  FSETP.GEU.AND P0, PT, R96, -126, PT ;  /* 0xc2fc00006000780b */ /* 0x000fe20003f0e000 */
[----:B----4-:R-:W-:Y:S01]  /*13460*/  @!P4 FMUL R189, R189, R189 ;  /* 0x000000bdbdbdc220 */ /* 0x010fe20000400000 */
[----:B------:R-:W-:Y:S01]  /*13470*/  FSETP.GEU.AND P5, PT, R161, -126, PT ;  /* 0xc2fc0000a100780b */ /* 0x000fe20003fae000 */
[----:B-----5:R-:W-:Y:S01]  /*13480*/  @!P3 FMUL R186, R186, R186 ;  /* 0x000000bababab220 */ /* 0x020fe20000400000 */
[----:B------:R-:W-:-:S02]  /*13490*/  FSETP.GEU.AND P4, PT, R100, -126, PT ;  /* 0xc2fc00006400780b */ /* 0x000fc40003f8e000 */
[----:B------:R-:W-:Y:S01]  /*134a0*/  FSETP.GEU.AND P3, PT, R101, -126, PT ;  /* 0xc2fc00006500780b */ /* 0x000fe20003f6e000 */
[----:B------:R-:W-:Y:S01]  /*134b0*/  @!P6 FMUL R160, R160, 0.5 ;  /* 0x3f000000a0a0e820 */ /* 0x000fe20000400000 */
[----:B------:R-:W-:Y:S01]  /*134c0*/  @!P2 FMUL R187, R187, R187 ;  /* 0x000000bbbbbba220 */ /* 0x000fe20000400000 */
[----:B------:R-:W-:Y:S02]  /*134d0*/  FSETP.GEU.AND P2, PT, R112, -126, PT ;  /* 0xc2fc00007000780b */ /* 0x000fe40003f4e000 */
[----:B------:R-:W1:Y:S01]  /*134e0*/  MUFU.EX2 R182, R160 ;  /* 0x000000a000b67308 */ /* 0x000e620000000800 */
[----:B------:R-:W-:Y:S01]  /*134f0*/  @!P1 FMUL R113, R113, 0.5 ;  /* 0x3f00000071719820 */ /* 0x000fe20000400000 */
[----:B------:R-:W-:Y:S02]  /*13500*/  @!P0 FMUL R96, R96, 0.5 ;  /* 0x3f00000060608820 */ /* 0x000fe40000400000 */
[----:B------:R-:W-:Y:S02]  /*13510*/  @!P5 FMUL R161, R161, 0.5 ;  /* 0x3f000000a1a1d820 */ /* 0x000fe40000400000 */
[----:B------:R-:W-:-:S02]  /*13520*/  @!P4 FMUL R100, R100, 0.5 ;  /* 0x3f0000006464c820 */ /* 0x000fc40000400000 */
[----:B------:R-:W-:Y:S01]  /*13530*/  @!P3 FMUL R101, R101, 0.5 ;  /* 0x3f0000006565b820 */ /* 0x000fe20000400000 */
[----:B------:R-:W2:Y:S02]  /*13540*/  MUFU.EX2 R179, R113 ;  /* 0x0000007100b37308 */ /* 0x000ea40000000800 */
[----:B------:R-:W-:-:S06]  /*13550*/  @!P2 FMUL R112, R112, 0.5 ;  /* 0x3f0000007070a820 */ /* 0x000fcc0000400000 */
[----:B------:R-:W3:Y:S01]  /*13560*/  MUFU.EX2 R176, R96 ;  /* 0x0000006000b07308 */ /* 0x000ee20000000800 */
[----:B-1----:R-:W-:-:S07]  /*13570*/  @!P6 FMUL R182, R182, R182 ;  /* 0x000000b6b6b6e220 */ /* 0x002fce0000400000 */
[----:B------:R-:W1:Y:S01]  /*13580*/  MUFU.EX2 R183, R161 ;  /* 0x000000a100b77308 */ /* 0x000e620000000800 */
[----:B------:R-:W-:-:S07]  /*13590*/  FSETP.GEU.AND P6, PT, R97, -126, PT ;  /* 0xc2fc00006100780b */ /* 0x000fce0003fce000 */
[----:B------:R-:W4:Y:S08]  /*135a0*/  MUFU.EX2 R180, R100 ;  /* 0x0000006400b47308 */ /* 0x000f300000000800 */
[----:B------:R-:W5:Y:S08]  /*135b0*/  MUFU.EX2 R181, R101 ;  /* 0x0000006500b57308 */ /* 0x000f700000000800 */
[----:B------:R-:W5:Y:S01]  /*135c0*/  MUFU.EX2 R178, R112 ;  /* 0x0000007000b27308 */ /* 0x000f620000000800 */
[----:B--2---:R-:W-:Y:S01]  /*135d0*/  @!P1 FMUL R179, R179, R179 ;  /* 0x000000b3b3b39220 */ /* 0x004fe20000400000 */
[----:B---3--:R-:W-:Y:S01]  /*135e0*/  @!P0 FMUL R176, R176, R176 ;  /* 0x000000b0b0b08220 */ /* 0x008fe20000400000 */
[----:B------:R-:W-:Y:S01]  /*135f0*/  FSETP.GEU.AND P1, PT, R94, -126, PT ;  /* 0xc2fc00005e00780b */ /* 0x000fe20003f2e000 */
[----:B-1----:R-:W-:Y:S01]  /*13600*/  @!P5 FMUL R183, R183, R183 ;  /* 0x000000b7b7b7d220 */ /* 0x002fe20000400000 */
        /* <DEDUP_REMOVED lines=181> */
[----:B------:R-:W-:Y:S01]  /*14160*/  @!P4 FMUL R79, R79, 0.5 ;  /* 0x3f0000004f4fc820 */ /* 0x000fe20000400000 */
[----:B------:R2:W-:Y:S01]  /*14170*/  STL [R1+0x48], R128 ;  /* 0x0000488001007387 */ /* 0x0005e20000100800 */
[----:B------:R-:W-:Y:S01]  /*14180*/  @!P3 FMUL R102, R102, 0.5 ;  /* 0x3f0000006666b820 */ /* 0x000fe20000400000 */
[----:B------:R-:W-:Y:S01]  /*14190*/  MOV R64, R128 ;  /* 0x0000008000407202 */ /* 0x000fe20000000f00 */
[----:B------:R-:W-:Y:S01]  /*141a0*/  MUFU.EX2 R129, R83 ;  /* 0x0000005300817308 */ /* 0x000fe20000000800 */
[----:B------:R-:W-:-:S07]  /*141b0*/  @!P2 FMUL R103, R103, 0.5 ;  /* 0x3f0000006767a820 */ /* 0x000fce0000400000 */
[----:B------:R-:W-:Y:S01]  /*141c0*/  MUFU.EX2 R132, R78 ;  /* 0x0000004e00847308 */ /* 0x000fe20000000800 */
[----:B-1----:R-:W-:-:S07]  /*141d0*/  @!P6 FMUL R135, R135, R135 ;  /* 0x000000878787e220 */ /* 0x002fce0000400000 */
[----:B------:R-:W-:Y:S08]  /*141e0*/  MUFU.EX2 R133, R79 ;  /* 0x0000004f00857308 */ /* 0x000ff00000000800 */
[----:B--2---:R-:W1:Y:S01]  /*141f0*/  MUFU.EX2 R128, R82 ;  /* 0x0000005200807308 */ /* 0x004e620000000800 */
[----:B------:R-:W-:-:S07]  /*14200*/  FSETP.GEU.AND P6, PT, R98, -126, PT ;  /* 0xc2fc00006200780b */ /* 0x000fce0003fce000 */
[----:B------:R-:W2:Y:S08]  /*14210*/  MUFU.EX2 R130, R102 ;  /* 0x0000006600827308 */ /* 0x000eb00000000800 */
[----:B------:R-:W3:Y:S01]  /*14220*/  MUFU.EX2 R131, R103 ;  /* 0x0000006700837308 */ /* 0x000ee20000000800 */
[----:B-1----:R-:W-:Y:S01]  /*14230*/  @!P1 FMUL R128, R128, R128 ;  /* 0x0000008080809220 */ /* 0x002fe20000400000 */
[----:B------:R-:W-:Y:S01]  /*14240*/  @!P0 FMUL R129, R129, R129 ;  /* 0x0000008181818220 */ /* 0x000fe20000400000 */
[----:B------:R-:W-:Y:S01]  /*14250*/  FSETP.GEU.AND P1, PT, R81, -126, PT ;  /* 0xc2fc00005100780b */ /* 0x000fe20003f2e000 */
[----:B------:R-:W-:Y:S01]  /*14260*/  @!P5 FMUL R132, R132, R132 ;  /* 0x000000848484d220 */ /* 0x000fe20000400000 */
[----:B------:R-:W-:Y:S01]  /*14270*/  FSETP.GEU.AND P0, PT, R66, -126, PT ;  /* 0xc2fc00004200780b */ /* 0x000fe20003f0e000 */
[----:B------:R-:W-:Y:S01]  /*14280*/  @!P4 FMUL R133, R133, R133 ;  /* 0x000000858585c220 */ /* 0x000fe20000400000 */
[----:B------:R-:W-:Y:S01]  /*14290*/  FSETP.GEU.AND P5, PT, R99, -126, PT ;  /* 0xc2fc00006300780b */ /* 0x000fe20003fae000 */
[----:B--2---:R-:W-:Y:S01]  /*142a0*/  @!P3 FMUL R130, R130, R130 ;  /* 0x000000828282b220 */ /* 0x004fe20000400000 */
[----:B------:R-:W-:-:S02]  /*142b0*/  FSETP.GEU.AND P4, PT, R76, -126, PT ;  /* 0xc2fc00004c00780b */ /* 0x000fc40003f8e000 */
[----:B------:R-:W-:Y:S01]  /*142c0*/  FSETP.GEU.AND P3, PT, R77, -126, PT ;  /* 0xc2fc00004d00780b */ /* 0x000fe20003f6e000 */
[----:B------:R-:W-:Y:S01]  /*142d0*/  @!P6 FMUL R98, R98, 0.5 ;  /* 0x3f0000006262e820 */ /* 0x000fe20000400000 */
[----:B---3--:R-:W-:Y:S01]  /*142e0*/  @!P2 FMUL R131, R131, R131 ;  /* 0x000000838383a220 */ /* 0x008fe20000400000 */
[----:B------:R-:W-:Y:S02]  /*142f0*/  FSETP.GEU.AND P2, PT, R80, -126, PT ;  /* 0xc2fc00005000780b */ /* 0x000fe40003f4e000 */
[----:B------:R-:W-:Y:S02]  /*14300*/  MOV R61, R126 ;  /* 0x0000007e003d7202 */ /* 0x000fe40000000f00 */
[----:B------:R-:W1:Y:S01]  /*14310*/  MUFU.EX2 R126, R98 ;  /* 0x00000062007e7308 */ /* 0x000e620000000800 */
[----:B------:R-:W-:Y:S01]  /*14320*/  @!P1 FMUL R81, R81, 0.5 ;  /* 0x3f00000051519820 */ /* 0x000fe20000400000 */
[----:B------:R-:W-:Y:S01]  /*14330*/  @!P0 FMUL R66, R66, 0.5 ;  /* 0x3f00000042428820 */ /* 0x000fe20000400000 */
[----:B------:R-:W-:Y:S01]  /*14340*/  @!P5 FMUL R99, R99, 0.5 ;  /* 0x3f0000006363d820 */ /* 0x000fe20000400000 */
[----:B------:R-:W-:-:S02]  /*14350*/  @!P4 FMUL R76, R76, 0.5 ;  /* 0x3f0000004c4cc820 */ /* 0x000fc40000400000 */
[----:B------:R-:W-:Y:S01]  /*14360*/  @!P3 FMUL R77, R77, 0.5 ;  /* 0x3f0000004d4db820 */ /* 0x000fe20000400000 */
[----:B------:R-:W-:Y:S02]  /*14370*/  MOV R60, R127 ;  /* 0x0000007f003c7202 */ /* 0x000fe40000000f00 */
[----:B------:R-:W-:Y:S01]  /*14380*/  @!P2 FMUL R80, R80, 0.5 ;  /* 0x3f0000005050a820 */ /* 0x000fe20000400000 */
[----:B------:R-:W2:Y:S01]  /*14390*/  MUFU.EX2 R123, R81 ;  /* 0x00000051007b7308 */ /* 0x000ea20000000800 */
[----:B------:R-:W-:Y:S02]  /*143a0*/  MOV R72, R125 ;  /* 0x0000007d00487202 */ /* 0x000fe40000000f00 */
[----:B------:R-:W-:-:S05]  /*143b0*/  MOV R73, R124 ;  /* 0x0000007c00497202 */ /* 0x000fca0000000f00 */
        /* <DEDUP_REMOVED lines=119> */
[----:B------:R-:W-:-:S02]  /*14b30*/  FFMA2 R22, R24.F32x2.HI_LO, UR37.F32, R0.F32 ;  /* 0x0000002518167c49 */ /* 0x000fc40009200000 */
[----:B--2---:R-:W-:Y:S01]  /*14b40*/  @!P1 FMUL R95, R95, R95 ;  /* 0x0000005f5f5f9220 */ /* 0x004fe20000400000 */
[----:B---3--:R-:W-:Y:S01]  /*14b50*/  @!P0 FMUL R92, R92, R92 ;  /* 0x0000005c5c5c8220 */ /* 0x008fe20000400000 */
[----:B-1----:R-:W-:Y:S01]  /*14b60*/  @!P5 FMUL R99, R99, R99 ;  /* 0x000000636363d220 */ /* 0x002fe20000400000 */
[----:B------:R-:W-:Y:S01]  /*14b70*/  FSETP.GEU.AND P1, PT, R22, -126, PT ;  /* 0xc2fc00001600780b */ /* 0x000fe20003f2e000 */
[----:B----4-:R-:W-:Y:S01]  /*14b80*/  @!P4 FMUL R96, R96, R96 ;  /* 0x000000606060c220 */ /* 0x010fe20000400000 */
[----:B------:R-:W-:Y:S01]  /*14b90*/  FSETP.GEU.AND P0, PT, R23, -126, PT ;  /* 0xc2fc00001700780b */ /* 0x000fe20003f0e000 */
[----:B-----5:R-:W-:Y:S01]  /*14ba0*/  @!P3 FMUL R97, R97, R97 ;  /* 0x000000616161b220 */ /* 0x020fe20000400000 */
[----:B------:R-:W-:Y:S02]  /*14bb0*/  FSETP.GEU.AND P5, PT, R28, -126, PT ;  /* 0xc2fc00001c00780b */ /* 0x000fe40003fae000 */
[----:B------:R-:W-:Y:S02]  /*14bc0*/  FSETP.GEU.AND P4, PT, R29, -126, PT ;  /* 0xc2fc00001d00780b */ /* 0x000fe40003f8e000 */
[----:B------:R-:W-:Y:S01]  /*14bd0*/  FSETP.GEU.AND P3, PT, R26, -126, PT ;  /* 0xc2fc00001a00780b */ /* 0x000fe20003f6e000 */
[----:B------:R-:W-:Y:S01]  /*14be0*/  @!P2 FMUL R94, R94, R94 ;  /* 0x0000005e5e5ea220 */ /* 0x000fe20000400000 */
[----:B------:R-:W-:Y:S01]  /*14bf0*/  FSETP.GEU.AND P2, PT, R27, -126, PT ;  /* 0xc2fc00001b00780b */ /* 0x000fe20003f4e000 */
[----:B------:R-:W-:-:S04]  /*14c00*/  @!P6 FMUL R31, R31, 0.5 ;  /* 0x3f0000001f1fe820 */ /* 0x000fc80000400000 */
[----:B------:R-:W1:Y:S01]  /*14c10*/  MUFU.EX2 R93, R31 ;  /* 0x0000001f005d7308 */ /* 0x000e620000000800 */
[----:B------:R-:W-:Y:S01]  /*14c20*/  @!P1 FMUL R22, R22, 0.5 ;  /* 0x3f00000016169820 */ /* 0x000fe20000400000 */
[----:B------:R-:W-:Y:S01]  /*14c30*/  @!P0 FMUL R23, R23, 0.5 ;  /* 0x3f00000017178820 */ /* 0x000fe20000400000 */
[----:B------:R-:W-:Y:S01]  /*14c40*/  @!P5 FMUL R28, R28, 0.5 ;  /* 0x3f0000001c1cd820 */ /* 0x000fe20000400000 */
[----:B------:R-:W-:Y:S02]  /*14c50*/  @!P4 FMUL R29, R29, 0.5 ;  /* 0x3f0000001d1dc820 */ /* 0x000fe40000400000 */
[----:B------:R-:W-:Y:S02]  /*14c60*/  @!P3 FMUL R26, R26, 0.5 ;  /* 0x3f0000001a1ab820 */ /* 0x000fe40000400000 */
[----:B------:R-:W-:Y:S01]  /*14c70*/  @!P2 FMUL R27, R27, 0.5 ;  /* 0x3f0000001b1ba820 */ /* 0x000fe20000400000 */
[----:B------:R-:W2:Y:S01]  /*14c80*/  MUFU.EX2 R90, R28 ;  /* 0x0000001c005a7308 */ /* 0x000ea20000000800 */
[----:B------:R3:W-:Y:S01]  /*14c90*/  STL [R1+0x4c], R3 ;  /* 0x00004c0301007387 */ /* 0x0007e20000100800 */
[----:B------:R-:W-:-:S03]  /*14ca0*/  MOV R65, R3 ;  /* 0x0000000300417202 */ /* 0x000fc60000000f00 */
[----:B------:R4:W-:Y:S03]  /*14cb0*/  STL [R1+0x40], R20 ;  /* 0x0000401401007387 */ /* 0x0009e60000100800 */
[----:B------:R-:W5:Y:S01]  /*14cc0*/  MUFU.EX2 R91, R29 ;  /* 0x0000001d005b7308 */ /* 0x000f620000000800 */
[----:B------:R4:W-:Y:S04]  /*14cd0*/  STL [R1+0x44], R21 ;  /* 0x0000441501007387 */ /* 0x0009e80000100800 */
[----:B------:R4:W-:Y:S03]  /*14ce0*/  STL [R1+0x38], R14 ;  /* 0x0000380e01007387 */ /* 0x0009e60000100800 */
[----:B------:R-:W5:Y:S01]  /*14cf0*/  MUFU.EX2 R88, R26 ;  /* 0x0000001a00587308 */ /* 0x000f620000000800 */
[----:B------:R4:W-:Y:S04]  /*14d00*/  STL [R1+0x3c], R15 ;  /* 0x00003c0f01007387 */ /* 0x0009e80000100800 */
[----:B------:R4:W-:Y:S03]  /*14d10*/  STL [R1+0x30], R12 ;  /* 0x0000300c01007387 */ /* 0x0009e60000100800 */
[----:B------:R-:W5:Y:S01]  /*14d20*/  MUFU.EX2 R89, R27 ;  /* 0x0000001b00597308 */ /* 0x000f620000000800 */
[----:B------:R4:W-:Y:S01]  /*14d30*/  STL [R1+0x34], R13 ;  /* 0x0000340d01007387 */ /* 0x0009e20000100800 */
[----:B---3--:R-:W-:-:S03]  /*14d40*/  MOV R3, UR4 ;  /* 0x0000000400037c02 */ /* 0x008fc60008000f00 */
[----:B------:R4:W-:Y:S03]  /*14d50*/  STL [R1+0x28], R10 ;  /* 0x0000280a01007387 */ /* 0x0009e60000100800 */
[----:B------:R-:W3:Y:S01]  /*14d60*/  MUFU.EX2 R22, R22 ;  /* 0x0000001600167308 */ /* 0x000ee20000000800 */
[----:B------:R4:W-:Y:S04]  /*14d70*/  STL [R1+0x2c], R11 ;  /* 0x00002c0b01007387 */ /* 0x0009e80000100800 */
[----:B------:R4:W-:Y:S03]  /*14d80*/  STL [R1+0x20], R8 ;  /* 0x0000200801007387 */ /* 0x0009e60000100800 */
[----:B------:R-:W3:Y:S01]  /*14d90*/  MUFU.EX2 R23, R23 ;  /* 0x0000001700177308 */ /* 0x000ee20000000800 */
[----:B------:R4:W-:Y:S04]  /*14da0*/  STL [R1+0x24], R9 ;  /* 0x0000240901007387 */ /* 0x0009e80000100800 */
[----:B------:R4:W-:Y:S04]  /*14db0*/  STL [R1+0x18], R6 ;  /* 0x0000180601007387 */ /* 0x0009e80000100800 */
[----:B------:R4:W-:Y:S04]  /*14dc0*/  STL [R1+0x1c], R7 ;  /* 0x00001c0701007387 */ /* 0x0009e80000100800 */
[----:B------:R4:W-:Y:S04]  /*14dd0*/  STL [R1+0x10], R4 ;  /* 0x0000100401007387 */ /* 0x0009e80000100800 */
[----:B------:R4:W-:Y:S01]  /*14de0*/  STL [R1+0x14], R5 ;  /* 0x0000140501007387 */ /* 0x0009e20000100800 */
[----:B-1----:R-:W-:Y:S01]  /*14df0*/  @!P6 FMUL R93, R93, R93 ;  /* 0x0000005d5d5de220 */ /* 0x002fe20000400000 */
[----:B------:R-:W-:Y:S01]  /*14e00*/  LOP3.LUT P6, RZ, R3, 0x3, R2, 0x48, !PT ;  /* 0x0000000303ff7812 */ /* 0x000fe200078c4802 */
[----:B--2---:R-:W-:Y:S01]  /*14e10*/  @!P5 FMUL R90, R90, R90 ;  /* 0x0000005a5a5ad220 */ /* 0x004fe20000400000 */
[----:B-----5:R-:W-:Y:S01]  /*14e20*/  @!P4 FMUL R91, R91, R91 ;  /* 0x0000005b5b5bc220 */ /* 0x020fe20000400000 */
[----:B------:R-:W-:Y:S01]  /*14e30*/  @!P3 FMUL R88, R88, R88 ;  /* 0x000000585858b220 */ /* 0x000fe20000400000 */
[----:B------:R-:W-:Y:S01]  /*14e40*/  @!P2 FMUL R89, R89, R89 ;  /* 0x000000595959a220 */ /* 0x000fe20000400000 */
[----:B---3--:R-:W-:Y:S01]  /*14e50*/  @!P1 FMUL R22, R22, R22 ;  /* 0x0000001616169220 */ /* 0x008fe20000400000 */
[----:B------:R-:W-:Y:S01]  /*14e60*/  @!P0 FMUL R23, R23, R23 ;  /* 0x0000001717178220 */ /* 0x000fe20000400000 */
[----:B------:R-:W-:-:S02]  /*14e70*/  ULOP3.LUT UR55, UR55, 0x1, URZ, 0x3c, !UPT ;  /* 0x0000000137377892 */ /* 0x000fc4000f8e3cff */
[----:B------:R-:W-:Y:S02]  /*14e80*/  USEL UR52, UR41, UR52, UP0 ;  /* 0x0000003429347287 */ /* 0x000fe40008000000 */
[----:B------:R-:W-:Y:S01]  /*14e90*/  USEL UR53, UR53, UR41, UP0 ;  /* 0x0000002935357287 */ /* 0x000fe20008000000 */
[----:B------:R-:W-:Y:S02]  /*14ea0*/  F2FP.F16.F32.PACK_AB R56, R73, R72 ;  /* 0x000000484938723e */ /* 0x000fe400000000ff */
[----:B------:R-:W-:Y:S02]  /*14eb0*/  F2FP.F16.F32.PACK_AB R57, R61, R60 ;  /* 0x0000003c3d39723e */ /* 0x000fe400000000ff */
[----:B------:R-:W-:Y:S02]  /*14ec0*/  F2FP.F16.F32.PACK_AB R58, R65, R64 ;  /* 0x00000040413a723e */ /* 0x000fe400000000ff */
[----:B------:R-:W-:Y:S02]  /*14ed0*/  F2FP.F16.F32.PACK_AB R59, R21, R20 ;  /* 0x00000014153b723e */ /* 0x000fe400000000ff */
[----:B------:R-:W-:-:S02]  /*14ee0*/  F2FP.F16.F32.PACK_AB R60, R15, R14 ;  /* 0x0000000e0f3c723e */ /* 0x000fc400000000ff */
[----:B------:R-:W-:Y:S02]  /*14ef0*/  F2FP.F16.F32.PACK_AB R61, R13, R12 ;  /* 0x0000000c0d3d723e */ /* 0x000fe400000000ff */
        /* <DEDUP_REMOVED lines=55> */
[----:B------:R-:W-:Y:S01]  /*15270*/  F2FP.F16.F32.PACK_AB R53, R23, R22 ;  /* 0x000000161735723e */ /* 0x000fe200000000ff */
[----:B----4-:R-:W-:Y:S06]  /*15280*/  @!P6 BRA `(.L_x_258) ;  /* 0x000000000040e947 */ /* 0x010fec0003800000 */
        /* <DEDUP_REMOVED lines=16> */
.L_x_258:
[----:B------:R-:W-:Y:S05]  /*15390*/  WARPSYNC.ALL ;  /* 0x0000000000007948 */ /* 0x000fea0003800000 */
[----:B------:R1:W-:Y:S02]  /*153a0*/  STTM.x32 tmem[UR44], R56 ;  /* 0x00000038000079ed */ /* 0x0003e400082c002c */
[----:B-1----:R-:W2:Y:S01]  /*153b0*/  LDL R87, [R1+0x64] ;  /* 0x0000640001577983 */ /* 0x002ea20000100800 */
[----:B------:R-:W-:Y:S01]  /*153c0*/  UIADD3 UR4, UPT, UPT, UR44, 0x20, URZ ;  /* 0x000000202c047890 */ /* 0x000fe2000fffe0ff */
[----:B------:R-:W1:Y:S03]  /*153d0*/  S2R R58, SR_TID.X ;  /* 0x00000000003a7919 */ /* 0x000e660000002100 */
[----:B------:R-:W-:-:S06]  /*153e0*/  USHF.R.U32.HI UR4, URZ, 0x15, UR4 ;  /* 0x00000015ff047899 */ /* 0x000fcc0008011604 */
[----:B------:R-:W-:Y:S02]  /*153f0*/  MOV R0, UR4 ;  /* 0x0000000400007c02 */ /* 0x000fe40008000f00 */
[----:B-1----:R-:W-:Y:S02]  /*15400*/  SHF.R.U32.HI R59, RZ, 0x5, R58 ;  /* 0x00000005ff3b7819 */ /* 0x002fe4000001163a */
[----:B--2---:R-:W-:-:S04]  /*15410*/  FSETP.NEU.AND P0, PT, R87, -INF , PT ;  /* 0xff8000005700780b */ /* 0x004fc80003f0d000 */
[----:B------:R-:W-:Y:S02]  /*15420*/  FSEL R2, R87, RZ, P0 ;  /* 0x000000ff57027208 */ /* 0x000fe40000000000 */
[----:B------:R-:W-:-:S03]  /*15430*/  LOP3.LUT P0, RZ, R0, 0x3, R59, 0x48, !PT ;  /* 0x0000000300ff7812 */ /* 0x000fc6000780483b */
[----:B------:R-:W-:-:S04]  /*15440*/  FMUL R2, R2, -UR37 ;  /* 0x8000002502027c20 */ /* 0x000fc80008400000 */
[--C-:B------:R-:W-:Y:S02]  /*15450*/  FFMA2 R54, R54.F32x2.HI_LO, UR37.F32, R2.reuse.F32 ;  /* 0x0000002536367c49 */ /* 0x100fe40009200002 */
[----:B------:R-:W-:-:S03]  /*15460*/  FFMA2 R2, R18.F32x2.HI_LO, UR37.F32, R2.F32 ;  /* 0x0000002512027c49 */ /* 0x000fc60009200002 */
[----:B------:R-:W-:Y:S02]  /*15470*/  FSETP.GEU.AND P4, PT, R54, -126, PT ;  /* 0xc2fc00003600780b */ /* 0x000fe40003f8e000 */
[----:B------:R-:W-:Y:S02]  /*15480*/  FSETP.GEU.AND P3, PT, R55, -126, PT ;  /* 0xc2fc00003700780b */ /* 0x000fe40003f6e000 */
[----:B------:R-:W-:Y:S02]  /*15490*/  FSETP.GEU.AND P2, PT, R2, -126, PT ;  /* 0xc2fc00000200780b */ /* 0x000fe40003f4e000 */
[----:B------:R-:W-:-:S07]  /*154a0*/  FSETP.GEU.AND P1, PT, R3, -126, PT ;  /* 0xc2fc00000300780b */ /* 0x000fce0003f2e000 */
[----:B------:R-:W-:Y:S02]  /*154b0*/  @!P4 FMUL R54, R54, 0.5 ;  /* 0x3f0000003636c820 */ /* 0x000fe40000400000 */
[----:B------:R-:W-:Y:S02]  /*154c0*/  @!P3 FMUL R55, R55, 0.5 ;  /* 0x3f0000003737b820 */ /* 0x000fe40000400000 */
[----:B------:R-:W-:Y:S01]  /*154d0*/  @!P2 FMUL R2, R2, 0.5 ;  /* 0x3f0000000202a820 */ /* 0x000fe20000400000 */
[----:B------:R-:W1:Y:S01]  /*154e0*/  MUFU.EX2 R56, R54 ;  /* 0x0000003600387308 */ /* 0x000e620000000800 */
[----:B------:R-:W-:-:S07]  /*154f0*/  @!P1 FMUL R3, R3, 0.5 ;  /* 0x3f00000003039820 */ /* 0x000fce0000400000 */
[----:B------:R-:W2:Y:S08]  /*15500*/  MUFU.EX2 R57, R55 ;  /* 0x0000003700397308 */ /* 0x000eb00000000800 */
[----:B------:R-:W3:Y:S01]  /*15510*/  MUFU.EX2 R18, R2 ;  /* 0x0000000200127308 */ /* 0x000ee20000000800 */
[----:B-1----:R-:W-:-:S07]  /*15520*/  @!P4 FMUL R56, R56, R56 ;  /* 0x000000383838c220 */ /* 0x002fce0000400000 */
[----:B------:R-:W1:Y:S01]  /*15530*/  MUFU.EX2 R19, R3 ;  /* 0x0000000300137308 */ /* 0x000e620000000800 */
[----:B--2---:R-:W-:-:S05]  /*15540*/  @!P3 FMUL R57, R57, R57 ;  /* 0x000000393939b220 */ /* 0x004fca0000400000 */
[----:B------:R-:W-:Y:S01]  /*15550*/  F2FP.F16.F32.PACK_AB R54, R57, R56 ;  /* 0x000000383936723e */ /* 0x000fe200000000ff */
[----:B---3--:R-:W-:Y:S01]  /*15560*/  @!P2 FMUL R18, R18, R18 ;  /* 0x000000121212a220 */ /* 0x008fe20000400000 */
[----:B-1----:R-:W-:-:S05]  /*15570*/  @!P1 FMUL R19, R19, R19 ;  /* 0x0000001313139220 */ /* 0x002fca0000400000 */
[----:B------:R-:W-:Y:S01]  /*15580*/  F2FP.F16.F32.PACK_AB R55, R19, R18 ;  /* 0x000000121337723e */ /* 0x000fe200000000ff */
[----:B------:R-:W-:Y:S06]  /*15590*/  @!P0 BRA `(.L_x_259) ;  /* 0x0000000000408947 */ /* 0x000fec0003800000 */
        /* <DEDUP_REMOVED lines=16> */
.L_x_259:
[----:B------:R-:W-:Y:S01]  /*156a0*/  MOV R0, UR47 ;  /* 0x0000002f00007c02 */ /* 0x000fe20008000f00 */
[----:B------:R-:W-:Y:S05]  /*156b0*/  WARPSYNC.ALL ;  /* 0x0000000000007948 */ /* 0x000fea0003800000 */
[----:B------:R-:W-:Y:S01]  /*156c0*/  ISETP.GT.U32.AND P1, PT, R0, 0x1, PT ;  /* 0x000000010000780c */ /* 0x000fe20003f24070 */
[----:B------:R1:W-:Y:S01]  /*156d0*/  STTM.x32 tmem[UR44+0x20], R24 ;  /* 0x00002018000079ed */ /* 0x0003e200082c002c */
[----:B------:R-:W2:Y:S11]  /*156e0*/  FENCE.VIEW.ASYNC.T ;  /* 0x00000000000073c6 */ /* 0x000eb60000000200 */
[----:B------:R-:W-:Y:S05]  /*156f0*/  @P1 BRA `(.L_x_260) ;  /* 0x0000000000081947 */ /* 0x000fea0003800000 */
[----:B------:R-:W-:Y:S05]  /*15700*/  BPT.TRAP 0x1 ;  /* 0x000000040000795c */ /* 0x000fea0000300000 */
[----:B------:R-:W-:Y:S05]  /*15710*/  BPT.TRAP 0x1 ;  /* 0x000000040000795c */ /* 0x000fea0000300000 */
.L_x_260:
[----:B------:R-:W3:Y:S01]  /*15720*/  S2UR UR4, SR_CgaCtaId ;  /* 0x00000000000479c3 */ /* 0x000ee20000008800 */
[----:B------:R-:W-:Y:S01]  /*15730*/  UISETP.NE.AND UP0, UPT, UR56, URZ, UPT ;  /* 0x000000ff3800728c */ /* 0x000fe2000bf05270 */
[----:B------:R-:W-:Y:S02]  /*15740*/  UMOV UR5, 0x400 ;  /* 0x0000040000057882 */ /* 0x000fe40000000000 */
[----:B---3--:R-:W-:-:S04]  /*15750*/  ULEA UR4, UR4, UR5, 0x18 ;  /* 0x0000000504047291 */ /* 0x008fc8000f8ec0ff */
[----:B------:R-:W-:-:S04]  /*15760*/  UIADD3 UR5, UPT, UPT, UR4, 0xe068, URZ ;  /* 0x0000e06804057890 */ /* 0x000fc8000fffe0ff */
[----:B------:R-:W-:-:S04]  /*15770*/  @UP0 UIADD3 UR5, UPT, UPT, UR4, 0xe058, URZ ;  /* 0x0000e05804050890 */ /* 0x000fc8000fffe0ff */
[----:B------:R-:W-:-:S09]  /*15780*/  UPRMT UR5, UR43, 0x654, UR5 ;  /* 0x000006542b057896 */ /* 0x000fd20008000005 */
[----:B--2---:R-:W-:Y:S01]  /*15790*/  SYNCS.ARRIVE.TRANS64.RED.A1T0 RZ, [UR5], RZ ;  /* 0x000000ffffff79a7 */ /* 0x004fe20008100405 */
[----:B------:R-:W-:-:S04]  /*157a0*/  USEL UR5, UR51, UR54, UP0 ;  /* 0x0000003633057287 */ /* 0x000fc80008000000 */
[----:B------:R-:W-:-:S04]  /*157b0*/  ULOP3.LUT UR5, UR5, 0x1, URZ, 0x3c, !UPT ;  /* 0x0000000105057892 */ /* 0x000fc8000f8e3cff */
[----:B------:R-:W-:Y:S02]  /*157c0*/  USEL UR51, UR5, UR51, UP0 ;  /* 0x0000003305337287 */ /* 0x000fe40008000000 */
[----:B------:R-:W-:Y:S02]  /*157d0*/  USEL UR54, UR54, UR5, UP0 ;  /* 0x0000000536367287 */ /* 0x000fe40008000000 */
[----:B------:R-:W-:-:S09]  /*157e0*/  UISETP.NE.AND UP0, UPT, UR48, URZ, UPT ;  /* 0x000000ff3000728c */ /* 0x000fd2000bf05270 */
[----:B------:R-:W-:Y:S05]  /*157f0*/  BRA.U UP0, `(.L_x_261) ;  /* 0x0000000100047547 */ /* 0x000fea000b800000 */
[----:B------:R-:W-:Y:S05]  /*15800*/  BPT.TRAP 0x1 ;  /* 0x000000040000795c */ /* 0x000fea0000300000 */
.L_x_261:
[----:B------:R-:W2:Y:S04]  /*15810*/  LDL.LU R2, [R1+0x50] ;  /* 0x0000500001027983 */ /* 0x000ea80000300800 */
[----:B------:R-:W2:Y:S04]  /*15820*/  LDL.LU R3, [R1+0x54] ;  /* 0x0000540001037983 */ /* 0x000ea80000300800 */
[----:B------:R-:W3:Y:S04]  /*15830*/  LDL.LU R4, [R1+0x48] ;  /* 0x0000480001047983 */ /* 0x000ee80000300800 */
[----:B------:R-:W3:Y:S04]  /*15840*/  LDL.LU R5, [R1+0x4c] ;  /* 0x00004c0001057983 */ /* 0x000ee80000300800 */
[----:B------:R-:W4:Y:S04]  /*15850*/  LDL.LU R14, [R1+0x30] ;  /* 0x00003000010e7983 */ /* 0x000f280000300800 */
[----:B------:R-:W4:Y:S04]  /*15860*/  LDL.LU R15, [R1+0x34] ;  /* 0x00003400010f7983 */ /* 0x000f280000300800 */
[----:B------:R-:W5:Y:S04]  /*15870*/  LDL.LU R6, [R1+0x40] ;  /* 0x0000400001067983 */ /* 0x000f680000300800 */
[----:B------:R-:W5:Y:S04]  /*15880*/  LDL.LU R7, [R1+0x44] ;  /* 0x0000440001077983 */ /* 0x000f680000300800 */
[----:B------:R-:W5:Y:S04]  /*15890*/  LDL.LU R12, [R1+0x28] ;  /* 0x00002800010c7983 */ /* 0x000f680000300800 */
[----:B------:R-:W5:Y:S04]  /*158a0*/  LDL.LU R13, [R1+0x2c] ;  /* 0x00002c00010d7983 */ /* 0x000f680000300800 */
[----:B------:R-:W5:Y:S04]  /*158b0*/  LDL.LU R10, [R1+0x20] ;  /* 0x00002000010a7983 */ /* 0x000f680000300800 */
[----:B------:R-:W5:Y:S04]  /*158c0*/  LDL.LU R11, [R1+0x24] ;  /* 0x00002400010b7983 */ /* 0x000f680000300800 */
[----:B------:R-:W5:Y:S04]  /*158d0*/  LDL.LU R8, [R1+0x10] ;  /* 0x0000100001087983 */ /* 0x000f680000300800 */
[----:B------:R-:W5:Y:S01]  /*158e0*/  LDL.LU R9, [R1+0x14] ;  /* 0x0000140001097983 */ /* 0x000f620000300800 */
[----:B------:R-:W-:Y:S01]  /*158f0*/  UISETP.NE.AND UP0, UPT, UR56, URZ, UPT ;  /* 0x000000ff3800728c */ /* 0x000fe2000bf05270 */
[----:B------:R-:W-:Y:S01]  /*15900*/  MOV R0, UR41 ;  /* 0x0000002900007c02 */ /* 0x000fe20008000f00 */
[----:B------:R-:W-:Y:S01]  /*15910*/  UIADD3 UR6, UPT, UPT, UR4, 0xe078, URZ ;  /* 0x0000e07804067890 */ /* 0x000fe2000fffe0ff */
[----:B------:R-:W-:-:S02]  /*15920*/  FSETP.NEU.AND P0, PT, R87, -INF , PT ;  /* 0xff8000005700780b */ /* 0x000fc40003f0d000 */
[----:B------:R-:W-:-:S06]  /*15930*/  SHF.L.U32 R0, R0, 0x1f, RZ ;  /* 0x0000001f00007819 */ /* 0x000fcc00000006ff */
[----:B------:R-:W-:-:S09]  /*15940*/  @!UP0 UIADD3 UR6, UPT, UPT, UR4, 0xe088, URZ ;  /* 0x0000e08804068890 */ /* 0x000fd2000fffe0ff */
[----:B------:R-:W1:Y:S01]  /*15950*/  SYNCS.PHASECHK.TRANS64.TRYWAIT P2, [UR6], R0 ;  /* 0x00000000ff0075a7 */ /* 0x000e620008041106 */
[----:B--2---:R-:W-:Y:S02]  /*15960*/  FADD2 R2, R2.F32x2.HI_LO, RZ.F32 ;  /* 0x000000ff0202724b */ /* 0x004fe40000200000 */
[----:B---3--:R-:W-:Y:S02]  /*15970*/  FADD2 R4, R4.F32x2.HI_LO, RZ.F32 ;  /* 0x000000ff0404724b */ /* 0x008fe40000200000 */
[----:B----4-:R-:W-:Y:S02]  /*15980*/  FADD2 R2, R2.F32x2.HI_LO, R14.F32x2.HI_LO ;  /* 0x0000000e0202724b */ /* 0x010fe40000000000 */
[----:B-----5:R-:W-:Y:S02]  /*15990*/  FADD2 R6, R6.F32x2.HI_LO, RZ.F32 ;  /* 0x000000ff0606724b */ /* 0x020fe40000200000 */
[----:B------:R-:W-:-:S04]  /*159a0*/  FADD2 R4, R4.F32x2.HI_LO, R12.F32x2.HI_LO ;  /* 0x0000000c0404724b */ /* 0x000fc80000000000 */
[----:B------:R-:W-:Y:S02]  /*159b0*/  FADD2 R4, R4.F32x2.HI_LO, R188.F32x2.HI_LO ;  /* 0x000000bc0404724b */ /* 0x000fe40000000000 */
[----:B------:R-:W-:Y:S02]  /*159c0*/  FADD2 R6, R6.F32x2.HI_LO, R10.F32x2.HI_LO ;  /* 0x0000000a0606724b */ /* 0x000fe40000000000 */
[----:B------:R-:W-:Y:S02]  /*159d0*/  FADD2 R4, R4.F32x2.HI_LO, R180.F32x2.HI_LO ;  /* 0x000000b40404724b */ /* 0x000fe40000000000 */
[----:B------:R-:W-:Y:S02]  /*159e0*/  FADD2 R6, R6.F32x2.HI_LO, R186.F32x2.HI_LO ;  /* 0x000000ba0606724b */ /* 0x000fe40000000000 */
[----:B------:R-:W-:Y:S02]  /*159f0*/  FADD2 R4, R4.F32x2.HI_LO, R172.F32x2.HI_LO ;  /* 0x000000ac0404724b */ /* 0x000fe40000000000 */
[----:B------:R-:W-:Y:S01]  /*15a00*/  FADD2 R2, R2.F32x2.HI_LO, R8.F32x2.HI_LO ;  /* 0x000000080202724b */ /* 0x000fe20000000000 */
[----:B------:R-:W-:Y:S01]  /*15a10*/  FSEL R8, R87, RZ, P0 ;  /* 0x000000ff57087208 */ /* 0x000fe20000000000 */
[----:B------:R-:W-:-:S02]  /*15a20*/  FADD2 R6, R6.F32x2.HI_LO, R178.F32x2.HI_LO ;  /* 0x000000b20606724b */ /* 0x000fc40000000000 */
[----:B------:R-:W-:Y:S01]  /*15a30*/  FADD2 R2, R2.F32x2.HI_LO, R182.F32x2.HI_LO ;  /* 0x000000b60202724b */ /* 0x000fe20000000000 */
[----:B------:R-:W-:Y:S01]  /*15a40*/  FSETP.NEU.AND P0, PT, R17, R8, PT ;  /* 0x000000081100720b */ /* 0x000fe20003f0d000 */
[----:B------:R-:W-:Y:S02]  /*15a50*/  FADD2 R6, R6.F32x2.HI_LO, R170.F32x2.HI_LO ;  /* 0x000000aa0606724b */ /* 0x000fe40000000000 */
[----:B------:R-:W-:-:S04]  /*15a60*/  FADD2 R2, R2.F32x2.HI_LO, R174.F32x2.HI_LO ;  /* 0x000000ae0202724b */ /* 0x000fc80000000000 */
[----:B------:R-:W-:Y:S01]  /*15a70*/  FADD2 R2, R2.F32x2.HI_LO, R166.F32x2.HI_LO ;  /* 0x000000a60202724b */ /* 0x000fe20000000000 */
[----:B-1----:R-:W-:Y:S06]  /*15a80*/  @!P2 BRA `(.L_x_262) ;  /* 0x0000004c0004a947 */ /* 0x002fec0003800000 */
.L_x_443:
[----:B------:R-:W-:Y:S01]  /*15a90*/  BSSY.RECONVERGENT B0, `(.L_x_263) ;  /* 0x000000a000007945 */ /* 0x000fe20003800200 */
[----:B-1----:R-:W-:-:S03]  /*15aa0*/  MOV R9, 0x3f000000 ;  /* 0x3f00000000097802 */ /* 0x002fc60000000f00 */
[----:B------:R-:W-:Y:S05]  /*15ab0*/  @!P0 BRA `(.L_x_264) ;  /* 0x00000000001c8947 */ /* 0x000fea0003800000 */
[----:B------:R-:W-:-:S04]  /*15ac0*/  FADD R0, -R8, R17 ;  /* 0x0000001108007221 */ /* 0x000fc80000000100 */
[----:B------:R-:W-:-:S05]  /*15ad0*/  FMUL R0, R0, UR37 ;  /* 0x0000002500007c20 */ /* 0x000fca0008400000 */
[----:B------:R-:W-:-:S13]  /*15ae0*/  FSETP.GEU.AND P0, PT, R0, -126, PT ;  /* 0xc2fc00000000780b */ /* 0x000fda0003f0e000 */
[----:B------:R-:W-:-:S04]  /*15af0*/  @!P0 FMUL R0, R0, 0.5 ;  /* 0x3f00000000008820 */ /* 0x000fc80000400000 */
[----:B------:R-:W1:Y:S02]  /*15b00*/  MUFU.EX2 R9, R0 ;  /* 0x0000000000097308 */ /* 0x000e640000000800 */
[----:B-1----:R-:W-:-:S04]  /*15b10*/  @!P0 FMUL R9, R9, R9 ;  /* 0x0000000909098220 */ /* 0x002fc80000400000 */
[----:B------:R-:W-:Y:S02]  /*15b20*/  FMUL R9, R9, 0.5 ;  /* 0x3f00000009097820 */ /* 0x000fe40000400000 */
.L_x_264:
[----:B------:R-:W-:Y:S05]  /*15b30*/  BSYNC.RECONVERGENT B0 ;  /* 0x0000000000007941 */ /* 0x000fea0003800200 */
.L_x_263:
[----:B------:R-:W2:Y:S04]  /*15b40*/  LDL.LU.64 R14, [R1+0x58] ;  /* 0x00005800010e7983 */ /* 0x000ea80000300a00 */
[----:B------:R-:W3:Y:S04]  /*15b50*/  LDL.LU.64 R12, [R1+0x38] ;  /* 0x00003800010c7983 */ /* 0x000ee80000300a00 */
[----:B------:R-:W4:Y:S01]  /*15b60*/  LDL.LU.64 R10, [R1+0x18] ;  /* 0x00001800010a7983 */ /* 0x000f220000300a00 */
[----:B------:R-:W-:Y:S01]  /*15b70*/  FMUL R8, R9, R16 ;  /* 0x0000001009087220 */ /* 0x000fe20000400000 */
[----:B------:R-:W-:Y:S01]  /*15b80*/  FADD2 R4, R4.F32x2.HI_LO, R164.F32x2.HI_LO ;  /* 0x000000a40404724b */ /* 0x000fe20000000000 */
[----:B------:R-:W-:Y:S01]  /*15b90*/  UISETP.NE.AND UP0, UPT, UR50, 0x1, UPT ;  /* 0x000000013200788c */ /* 0x000fe2000bf05270 */
        /* <DEDUP_REMOVED lines=30> */
[----:B------:R-:W-:-:S04]  /*15d80*/  FADD2 R6, R6.F32x2.HI_LO, R18.F32x2.HI_LO ;  /* 0x000000120606724b */ /* 0x000fc80000000000 */
[----:B------:R-:W-:Y:S02]  /*15d90*/  FADD2 R4, R4.F32x2.HI_LO, R6.F32x2.HI_LO ;  /* 0x000000060404724b */ /* 0x000fe40000000000 */
[----:B--2---:R-:W-:-:S04]  /*15da0*/  FADD2 R8, R8.F32, R14.F32x2.HI_LO ;  /* 0x0000000e0808724b */ /* 0x004fc80000040000 */
[----:B---3--:R-:W-:-:S04]  /*15db0*/  FADD2 R8, R8.F32x2.HI_LO, R12.F32x2.HI_LO ;  /* 0x0000000c0808724b */ /* 0x008fc80000000000 */
[----:B----4-:R-:W-:-:S04]  /*15dc0*/  FADD2 R8, R8.F32x2.HI_LO, R10.F32x2.HI_LO ;  /* 0x0000000a0808724b */ /* 0x010fc80000000000 */
[----:B------:R-:W-:-:S04]  /*15dd0*/  FADD2 R8, R8.F32x2.HI_LO, R184.F32x2.HI_LO ;  /* 0x000000b80808724b */ /* 0x000fc80000000000 */
        /* <DEDUP_REMOVED lines=14> */
[----:B------:R-:W-:Y:S01]  /*15ec0*/  FADD R16, R2, R3 ;  /* 0x0000000302107221 */ /* 0x000fe20000000000 */
[----:B------:R-:W-:Y:S06]  /*15ed0*/  BRA.U UP0, `(.L_x_265) ;  /* 0x0000000100987547 */ /* 0x000fec000b800000 */
[----:B------:R-:W-:Y:S05]  /*15ee0*/  @P1 BRA `(.L_x_266) ;  /* 0x0000000000041947 */ /* 0x000fea0003800000 */
[----:B------:R-:W-:Y:S05]  /*15ef0*/  BPT.TRAP 0x1 ;  /* 0x000000040000795c */ /* 0x000fea0000300000 */
.L_x_266:
        /* <DEDUP_REMOVED lines=14> */
.L_x_445:
        /* <DEDUP_REMOVED lines=17> */
.L_x_268:
[----:B------:R-:W2:Y:S01]  /*160f0*/  LDL R19, [R1+0x64] ;  /* 0x0000640001137983 */ /* 0x000ea20000100800 */
[----:B------:R-:W-:Y:S05]  /*16100*/  WARPSYNC.ALL ;  /* 0x0000000000007948 */ /* 0x000fea0003800000 */
[----:B------:R-:W-:Y:S02]  /*16110*/  R2UR UR4, R2 ;  /* 0x00000000020472ca */ /* 0x000fe400000e0000 */
[----:B------:R-:W-:-:S11]  /*16120*/  MOV R18, R16 ;  /* 0x0000001000127202 */ /* 0x000fd60000000f00 */
[----:B--2---:R2:W-:Y:S02]  /*16130*/  STTM.x2 tmem[UR4], R18 ;  /* 0x00000012000079ed */ /* 0x0045e400080c0004 */
.L_x_265:
[----:B-1----:R-:W3:Y:S01]  /*16140*/  LDL.LU R0, [R1+0x64] ;  /* 0x0000640001007983 */ /* 0x002ee20000300800 */
[----:B------:R-:W-:Y:S02]  /*16150*/  UISETP.GT.AND UP0, UPT, UR50, 0x1, UPT ;  /* 0x000000013200788c */ /* 0x000fe4000bf04270 */
[----:B------:R-:W-:Y:S02]  /*16160*/  UIADD3 UR4, UPT, UPT, UR50, -0x1, URZ ;  /* 0xffffffff32047890 */ /* 0x000fe4000fffe0ff */
[----:B------:R-:W-:-:S05]  /*16170*/  UIADD3 UR49, UPT, UPT, UR49, 0x80, URZ ;  /* 0x0000008031317890 */ /* 0x000fca000fffe0ff */
[----:B------:R-:W-:Y:S01]  /*16180*/  UMOV UR50, UR4 ;  /* 0x0000000400327c82 */ /* 0x000fe20008000000 */
[----:B---3--:R-:W-:Y:S01]  /*16190*/  MOV R17, R0 ;  /* 0x0000000000117202 */ /* 0x008fe20000000f00 */
[----:B------:R-:W-:Y:S06]  /*161a0*/  BRA.U UP0, `(.L_x_269) ;  /* 0xffffff9100247547 */ /* 0x000fec000b83ffff */
.L_x_248:
[----:B------:R-:W-:-:S09]  /*161b0*/  UISETP.NE.AND UP0, UPT, UR48, URZ, UPT ;  /* 0x000000ff3000728c */ /* 0x000fd2000bf05270 */
[----:B------:R-:W-:Y:S05]  /*161c0*/  BRA.U UP0, `(.L_x_270) ;  /* 0x0000000100047547 */ /* 0x000fea000b800000 */
[----:B-1-34-:R-:W-:Y:S05]  /*161d0*/  BPT.TRAP 0x1 ;  /* 0x000000040000795c */ /* 0x01afea0000300000 */
.L_x_270:
[----:B------:R-:W5:Y:S01]  /*161e0*/  S2UR UR5, SR_CgaCtaId ;  /* 0x00000000000579c3 */ /* 0x000f620000008800 */
[----:B------:R-:W-:Y:S01]  /*161f0*/  UISETP.NE.AND UP1, UPT, UR56, URZ, UPT ;  /* 0x000000ff3800728c */ /* 0x000fe2000bf25270 */
[----:B------:R-:W-:-:S03]  /*16200*/  UMOV UR4, 0x400 ;  /* 0x0000040000047882 */ /* 0x000fc60000000000 */
[----:B------:R-:W-:-:S04]  /*16210*/  USEL UR6, UR52, UR53, UP1 ;  /* 0x0000003534067287 */ /* 0x000fc80008800000 */
[----:B------:R-:W-:Y:S02]  /*16220*/  ULOP3.LUT UR6, UR6, 0x1, URZ, 0x3c, !UPT ;  /* 0x0000000106067892 */ /* 0x000fe4000f8e3cff */
[----:B-----5:R-:W-:-:S04]  /*16230*/  ULEA UR5, UR5, UR4, 0x18 ;  /* 0x0000000405057291 */ /* 0x020fc8000f8ec0ff */
[----:B------:R-:W-:Y:S02]  /*16240*/  UIADD3 UR4, UPT, UPT, UR5, 0xe080, URZ ;  /* 0x0000e08005047890 */ /* 0x000fe4000fffe0ff */
[----:B------:R-:W-:-:S09]  /*16250*/  @UP1 UIADD3 UR4, UPT, UPT, UR5, 0xe070, URZ ;  /* 0x0000e07005041890 */ /* 0x000fd2000fffe0ff */
[----:B------:R-:W-:Y:S01]  /*16260*/  SYNCS.ARRIVE.TRANS64.A1T0 RZ, [UR4], RZ ;  /* 0x000000ffffff79a7 */ /* 0x000fe20008100004 */
[----:B------:R-:W-:Y:S05]  /*16270*/  BRA.U UP0, `(.L_x_271) ;  /* 0x0000000100047547 */ /* 0x000fea000b800000 */
[----:B-1-34-:R-:W-:Y:S05]  /*16280*/  BPT.TRAP 0x1 ;  /* 0x000000040000795c */ /* 0x01afea0000300000 */
.L_x_271:
[----:B------:R-:W-:Y:S01]  /*16290*/  UISETP.NE.AND UP0, UPT, UR56, URZ, UPT ;  /* 0x000000ff3800728c */ /* 0x000fe2000bf05270 */
[----:B-1----:R-:W-:Y:S01]  /*162a0*/  MOV R3, UR6 ;  /* 0x0000000600037c02 */ /* 0x002fe20008000f00 */
[----:B------:R-:W-:-:S03]  /*162b0*/  UIADD3 UR4, UPT, UPT, UR5, 0xe078, URZ ;  /* 0x0000e07805047890 */ /* 0x000fc6000fffe0ff */
[----:B------:R-:W-:-:S06]  /*162c0*/  SHF.L.U32 R3, R3, 0x1f, RZ ;  /* 0x0000001f03037819 */ /* 0x000fcc00000006ff */
[----:B------:R-:W-:Y:S02]  /*162d0*/  @!UP0 UIADD3 UR4, UPT, UPT, UR5, 0xe088, URZ ;  /* 0x0000e08805048890 */ /* 0x000fe4000fffe0ff */
[----:B------:R-:W-:-:S07]  /*162e0*/  UISETP.GT.U32.AND UP0, UPT, UR47, 0x1, UPT ;  /* 0x000000012f00788c */ /* 0x000fce000bf04070 */
[----:B------:R-:W1:Y:S02]  /*162f0*/  SYNCS.PHASECHK.TRANS64.TRYWAIT P0, [UR4], R3 ;  /* 0x00000003ff0075a7 */ /* 0x000e640008001104 */
[----:B-1----:R-:W-:Y:S05]  /*16300*/  @!P0 BRA `(.L_x_272) ;  /* 0x0000004400148947 */ /* 0x002fea0003800000 */
.L_x_447:
[----:B------:R-:W-:Y:S05]  /*16310*/  BRA.U UP0, `(.L_x_273) ;  /* 0x0000000100087547 */ /* 0x000fea000b800000 */
[----:B---34-:R-:W-:Y:S05]  /*16320*/  BPT.TRAP 0x1 ;  /* 0x000000040000795c */ /* 0x018fea0000300000 */
[----:B------:R-:W-:Y:S05]  /*16330*/  BPT.TRAP 0x1 ;  /* 0x000000040000795c */ /* 0x000fea0000300000 */
.L_x_273:
[----:B------:R-:W-:Y:S02]  /*16340*/  UISETP.NE.AND UP0, UPT, UR56, URZ, UPT ;  /* 0x000000ff3800728c */ /* 0x000fe4000bf05270 */
[----:B------:R-:W-:Y:S02]  /*16350*/  UIADD3 UR4, UPT, UPT, UR5, 0xe068, URZ ;  /* 0x0000e06805047890 */ /* 0x000fe4000fffe0ff */
[----:B------:R-:W-:Y:S02]  /*16360*/  USEL UR53, UR53, UR6, UP0 ;  /* 0x0000000635357287 */ /* 0x000fe40008000000 */
[----:B------:R-:W-:-:S05]  /*16370*/  USEL UR52, UR6, UR52, UP0 ;  /* 0x0000003406347287 */ /* 0x000fca0008000000 */
[----:B------:R-:W-:-:S04]  /*16380*/  @UP0 UIADD3 UR4, UPT, UPT, UR5, 0xe058, URZ ;  /* 0x0000e05805040890 */ /* 0x000fc8000fffe0ff */
[----:B------:R-:W-:-:S09]  /*16390*/  UPRMT UR4, UR43, 0x654, UR4 ;  /* 0x000006542b047896 */ /* 0x000fd20008000004 */
[----:B------:R-:W-:Y:S01]  /*163a0*/  SYNCS.ARRIVE.TRANS64.RED.A1T0 RZ, [UR4], RZ ;  /* 0x000000ffffff79a7 */ /* 0x000fe20008100404 */
[----:B------:R-:W-:-:S04]  /*163b0*/  USEL UR4, UR51, UR54, UP0 ;  /* 0x0000003633047287 */ /* 0x000fc80008000000 */
[----:B------:R-:W-:-:S04]  /*163c0*/  ULOP3.LUT UR4, UR4, 0x1, URZ, 0x3c, !UPT ;  /* 0x0000000104047892 */ /* 0x000fc8000f8e3cff */
[----:B------:R-:W-:Y:S02]  /*163d0*/  USEL UR51, UR4, UR51, UP0 ;  /* 0x0000003304337287 */ /* 0x000fe40008000000 */
[----:B------:R-:W-:-:S12]  /*163e0*/  USEL UR54, UR54, UR4, UP0 ;  /* 0x0000000436367287 */ /* 0x000fd80008000000 */
.L_x_223:
[----:B------:R-:W1:Y:S01]  /*163f0*/  LDCU UR5, c[0x0][0x370] ;  /* 0x00006e00ff0577ac */ /* 0x000e620008000800 */
[----:B------:R-:W5:Y:S01]  /*16400*/  LDCU UR4, c[0x0][0x900] ;  /* 0x00012000ff0477ac */ /* 0x000f620008000800 */
[----:B-1----:R-:W-:-:S04]  /*16410*/  UIADD3 UR36, UPT, UPT, UR5, UR36, URZ ;  /* 0x0000002405247290 */ /* 0x002fc8000fffe0ff */
[----:B-----5:R-:W-:-:S09]  /*16420*/  UISETP.GE.AND UP0, UPT, UR36, UR4, UPT ;  /* 0x000000042400728c */ /* 0x020fd2000bf06270 */
[----:B------:R-:W-:Y:S05]  /*16430*/  BRA.U !UP0, `(.L_x_274) ;  /* 0xffffff4508487547 */ /* 0x000fea000b83ffff */
[----:B---34-:R-:W-:Y:S05]  /*16440*/  EXIT ;  /* 0x000000000000794d */ /* 0x018fea0003800000 */
.L_x_26:
[----:B------:R-:W-:-:S05]  /*16450*/  IMAD.MOV.U32 R3, RZ, RZ, -0x4 ;  /* 0xfffffffcff037424 */ /* 0x000fca00078e00ff */
[----:B------:R-:W-:-:S05]  /*16460*/  VIADDMNMX.U32 R0, R2, R3, 0x2, PT ;  /* 0x0000000202007446 */ /* 0x000fca0003800003 */
[----:B------:R-:W-:-:S04]  /*16470*/  IMAD.SHL.U32 R0, R0, 0x4, RZ ;  /* 0x0000000400007824 */ /* 0x000fc800078e00ff */
[----:B------:R-:W1:Y:S02]  /*16480*/  LDC R2, c[0x2][R0] ;  /* 0x0080000000027b82 */ /* 0x000e640000000800 */
[----:B-1----:R-:W-:-:S04]  /*16490*/  SHF.R.S32.HI R3, RZ, 0x1f, R2 ;  /* 0x0000001fff037819 */ /* 0x002fc80000011402 */
.L_x_500:
[----:B------:R-:W-:Y:S05]  /*164a0*/  BRX R2 -0x164b0                                                                                                                                                                                                                                                                                                                                                                                                                                                                                                                                                                                     (*"BRANCH_TARGETS .L_x_501,.L_x_502,.L_x_503"*) ;  /* 0xfffffe9802d47949 */ /* 0x000fea000383ffff */
.L_x_503:
[----:B------:R-:W-:-:S08]  /*164b0*/  NOP ;  /* 0x0000000000007918 */ /* 0x000fd00000000000 */
[----:B------:R-:W-:-:S00]  /*164c0*/  USETMAXREG.DEALLOC.CTAPOOL 0x18 ;  /* 0x00000018000079c8 */ /* 0x000fc000080e0500 */
[----:B------:R-:W-:Y:S05]  /*164d0*/  EXIT ;  /* 0x000000000000794d */ /* 0x000fea0003800000 */
.L_x_501:
[----:B------:R-:W-:-:S08]  /*164e0*/  NOP ;  /* 0x0000000000007918 */ /* 0x000fd00000000000 */
[----:B------:R-:W1:-:S00]  /*164f0*/  USETMAXREG.DEALLOC.CTAPOOL 0x20 ;  /* 0x00000020000079c8 */ /* 0x000e4000080e0500 */
[----:B-1----:R-:W1:Y:S02]  /*16500*/  LDC R0, c[0x0][0x900] ;  /* 0x00024000ff007b82 */ /* 0x002e640000000800 */
[----:B-1----:R-:W-:-:S13]  /*16510*/  ISETP.LE.AND P1, PT, R0, UR36, PT ;  /* 0x0000002400007c0c */ /* 0x002fda000bf23270 */
[----:B------:R-:W-:Y:S05]  /*16520*/  @P1 EXIT ;  /* 0x000000000000194d */ /* 0x000fea0003800000 */
[----:B------:R-:W-:Y:S01]  /*16530*/  HFMA2 R4, -RZ, RZ, 0, 5.9604644775390625e-08 ;  /* 0x00000001ff047431 */ /* 0x000fe200000001ff */
[----:B------:R-:W-:Y:S01]  /*16540*/  PLOP3.LUT P5, PT, P5, P6, PT, 0xf8, 0x8f ;  /* 0x00000000008f781c */ /* 0x000fe20002fadf70 */
[----:B------:R-:W1:Y:S01]  /*16550*/  LDCU.64 UR4, c[0x0][0x348] ;  /* 0x00006900ff0477ac */ /* 0x000e620008000a00 */
[----:B------:R-:W-:Y:S01]  /*16560*/  UPLOP3.LUT UP1, UPT, UP2, UP3, UPT, 0xf8, 0x8f ;  /* 0x00000000008f789c */ /* 0x000fe20001727f70 */
[----:B------:R-:W-:Y:S01]  /*16570*/  UMOV UR15, 0x1 ;  /* 0x00000001000f7882 */ /* 0x000fe20000000000 */
[----:B------:R-:W-:-:S09]  /*16580*/  UMOV UR22, URZ ;  /* 0x000000ff00167c82 */ /* 0x000fd20008000000 */
.L_x_372:
[----:B--2---:R-:W2:Y:S01]  /*16590*/  LDCU.64 UR8, c[0x0][0x908] ;  /* 0x00012100ff0877ac */ /* 0x004ea20008000a00 */
[----:B------:R-:W3:Y:S01]  /*165a0*/  LDCU UR11, c[0x0][0x904] ;  /* 0x00012080ff0b77ac */ /* 0x000ee20008000800 */
[----:B------:R-:W4:Y:S01]  /*165b0*/  LDCU.64 UR6, c[0x0][0x920] ;  /* 0x00012400ff0677ac */ /* 0x000f220008000a00 */
[----:B------:R-:W5:Y:S01]  /*165c0*/  LDCU UR14, c[0x0][0x91c] ;  /* 0x00012380ff0e77ac */ /* 0x000f620008000800 */
[----:B--2---:R-:W-:-:S04]  /*165d0*/  UIMAD.WIDE.U32 UR12, UR36, UR8, URZ ;  /* 0x00000008240c72a5 */ /* 0x004fc8000f8e00ff */
[----:B------:R-:W-:Y:S02]  /*165e0*/  USHF.R.U32.HI UR12, URZ, UR9, UR13 ;  /* 0x00000009ff0c7299 */ /* 0x000fe4000801160d */
[----:B---3--:R-:W-:Y:S01]  /*165f0*/  UISETP.NE.AND UP2, UPT, UR11, 0x1, UPT ;  /* 0x000000010b00788c */ /* 0x008fe2000bf45270 */
[----:B------:R-:W2:Y:S03]  /*16600*/  LDCU.64 UR8, c[0x0][0x380] ;  /* 0x00007000ff0877ac */ /* 0x000ea60008000a00 */
[----:B------:R-:W-:Y:S02]  /*16610*/  USEL UR12, UR36, UR12, !UP2 ;  /* 0x0000000c240c7287 */ /* 0x000fe4000d000000 */
[----:B-----5:R-:W-:Y:S02]  /*16620*/  UISETP.NE.AND UP2, UPT, UR14, 0x1, UPT ;  /* 0x000000010e00788c */ /* 0x020fe4000bf45270 */
[----:B----4-:R-:W-:-:S02]  /*16630*/  UIMAD.WIDE.U32 UR16, UR12, UR6, URZ ;  /* 0x000000060c1072a5 */ /* 0x010fc4000f8e00ff */
[----:B------:R-:W-:-:S04]  /*16640*/  UIADD3 UR6, UPT, UPT, -UR12, URZ, URZ ;  /* 0x000000ff0c067290 */ /* 0x000fc8000fffe1ff */
[----:B------:R-:W-:Y:S01]  /*16650*/  UIMAD UR11, UR11, UR6, UR36 ;  /* 0x000000060b0b72a4 */ /* 0x000fe2000f8e0224 */
[----:B------:R-:W-:Y:S02]  /*16660*/  UMOV UR13, UR17 ;  /* 0x00000011000d7c82 */ /* 0x000fe40008000000 */
[----:B------:R-:W-:Y:S02]  /*16670*/  USHF.R.U32.HI UR7, URZ, UR7, UR13 ;  /* 0x00000007ff077299 */ /* 0x000fe4000801160d */
[----:B------:R-:W-:Y:S02]  /*16680*/  USHF.L.U32 UR11, UR11, 0x8, URZ ;  /* 0x000000080b0b7899 */ /* 0x000fe400080006ff */
[----:B------:R-:W-:Y:S02]  /*16690*/  USEL UR10, UR12, UR7, !UP2 ;  /* 0x000000070c0a7287 */ /* 0x000fe4000d000000 */
[----:B--2---:R-:W-:Y:S02]  /*166a0*/  UISETP.NE.AND UP2, UPT, UR9, URZ, UPT ;  /* 0x000000ff0900728c */ /* 0x004fe4000bf45270 */
[----:B------:R-:W-:-:S02]  /*166b0*/  UIADD3 UR6, UPT, UPT, -UR10, URZ, URZ ;  /* 0x000000ff0a067290 */ /* 0x000fc4000fffe1ff */
[----:B------:R-:W-:Y:S02]  /*166c0*/  UISETP.GE.OR UP2, UPT, UR11, UR8, !UP2 ;  /* 0x000000080b00728c */ /* 0x000fe4000d746670 */
[----:B------:R-:W-:-:S07]  /*166d0*/  UIMAD UR14, UR14, UR6, UR12 ;  /* 0x000000060e0e72a4 */ /* 0x000fce000f8e020c */
[----:B-1----:R-:W-:Y:S05]  /*166e0*/  BRA.U UP2, `(.L_x_275) ;  /* 0x00000029021c7547 */ /* 0x002fea000b800000 */
[----:B------:R-:W2:Y:S01]  /*166f0*/  LDCU UR12, c[0x0][0x38c] ;  /* 0x00007180ff0c77ac */ /* 0x000ea20008000800 */
[----:B------:R-:W-:Y:S01]  /*16700*/  BSSY.RECONVERGENT B0, `(.L_x_276) ;  /* 0x0000033000007945 */ /* 0x000fe20003800200 */
[----:B------:R-:W3:Y:S01]  /*16710*/  LDCU.64 UR6, c[0x0][0x910] ;  /* 0x00012200ff0677ac */ /* 0x000ee20008000a00 */
[----:B------:R-:W4:Y:S01]  /*16720*/  LDCU UR8, c[0x0][0x918] ;  /* 0x00012300ff0877ac */ /* 0x000f220008000800 */
[----:B------:R-:W-:Y:S01]  /*16730*/  UIADD3 UR9, UPT, UPT, UR9, 0x7f, URZ ;  /* 0x0000007f09097890 */ /* 0x000fe2000fffe0ff */
[----:B--2---:R-:W-:Y:S01]  /*16740*/  IMAD.U32 R3, RZ, RZ, UR12 ;  /* 0x0000000cff037e24 */ /* 0x004fe2000f8e00ff */
[----:B---3--:R-:W-:-:S04]  /*16750*/  UIMAD.WIDE.U32 UR16, UR10, UR7, URZ ;  /* 0x000000070a1072a5 */ /* 0x008fc8000f8e00ff */
[----:B------:R-:W-:Y:S01]  /*16760*/  IABS R3, R3 ;  /* 0x0000000300037213 */ /* 0x000fe20000000000 */
[----:B------:R-:W-:-:S03]  /*16770*/  UISETP.NE.AND UP2, UPT, UR6, 0x1, UPT ;  /* 0x000000010600788c */ /* 0x000fc6000bf45270 */
[----:B------:R-:W2:Y:S01]  /*16780*/  I2F.RP R0, R3 ;  /* 0x0000000300007306 */ /* 0x000ea20000209400 */
[----:B------:R-:W-:Y:S02]  /*16790*/  UMOV UR7, UR17 ;  /* 0x0000001100077c82 */ /* 0x000fe40008000000 */
[----:B----4-:R-:W-:Y:S02]  /*167a0*/  USHF.R.U32.HI UR7, URZ, UR8, UR7 ;  /* 0x00000008ff077299 */ /* 0x010fe40008011607 */
[----:B------:R-:W-:Y:S02]  /*167b0*/  UIADD3 UR8, UPT, UPT, UR11, 0x100, URZ ;  /* 0x000001000b087890 */ /* 0x000fe4000fffe0ff */
[----:B------:R-:W-:Y:S02]  /*167c0*/  USEL UR7, UR10, UR7, !UP2 ;  /* 0x000000070a077287 */ /* 0x000fe4000d000000 */
[----:B------:R-:W-:Y:S02]  /*167d0*/  UISETP.NE.AND UP2, UPT, UR12, URZ, UPT ;  /* 0x000000ff0c00728c */ /* 0x000fe4000bf45270 */
[----:B------:R-:W-:Y:S01]  /*167e0*/  UIADD3 UR7, UPT, UPT, -UR7, URZ, URZ ;  /* 0x000000ff07077290 */ /* 0x000fe2000fffe1ff */
[----:B--2---:R-:W2:Y:S03]  /*167f0*/  MUFU.RCP R6, R0 ;  /* 0x0000000000067308 */ /* 0x004ea60000001000 */
[----:B------:R-:W-:-:S02]  /*16800*/  UIMAD UR10, UR6, UR7, UR10 ;  /* 0x00000007060a72a4 */ /* 0x000fc4000f8e020a */
[----:B------:R-:W-:Y:S02]  /*16810*/  USHF.R.S32.HI UR6, URZ, 0x1f, UR9 ;  /* 0x0000001fff067899 */ /* 0x000fe40008011409 */
[----:B------:R-:W-:Y:S02]  /*16820*/  ULOP3.LUT UR7, UR10, UR12, URZ, 0x3c, !UPT ;  /* 0x0000000c0a077292 */ /* 0x000fe4000f8e3cff */
[----:B------:R-:W-:Y:S02]  /*16830*/  ULEA.HI UR6, UR6, UR9, URZ, 0x7 ;  /* 0x0000000906067291 */ /* 0x000fe4000f8f38ff */
[----:B------:R-:W-:Y:S02]  /*16840*/  UISETP.GE.AND UP3, UPT, UR7, URZ, UPT ;  /* 0x000000ff0700728c */ /* 0x000fe4000bf66270 */
[----:B------:R-:W-:Y:S02]  /*16850*/  USHF.R.S32.HI UR7, URZ, 0x1f, UR8 ;  /* 0x0000001fff077899 */ /* 0x000fe40008011408 */
[----:B------:R-:W-:-:S02]  /*16860*/  USHF.R.S32.HI UR6, URZ, 0x7, UR6 ;  /* 0x00000007ff067899 */ /* 0x000fc40008011406 */
[----:B------:R-:W-:Y:S01]  /*16870*/  ULEA.HI UR7, UR7, UR8, URZ, 0x7 ;  /* 0x0000000807077291 */ /* 0x000fe2000f8f38ff */
[----:B--2---:R-:W-:Y:S02]  /*16880*/  IADD3 R6, PT, PT, R6, 0xffffffe, RZ ;  /* 0x0ffffffe06067810 */ /* 0x004fe40007ffe0ff */
[----:B------:R-:W-:Y:S01]  /*16890*/  MOV R0, UR10 ;  /* 0x0000000a00007c02 */ /* 0x000fe20008000f00 */
[----:B------:R-:W-:Y:S01]  /*168a0*/  UIADD3 UR7, UPT, UPT, UR7, 0x7f, URZ ;  /* 0x0000007f07077890 */ /* 0x000fe2000fffe0ff */
[----:B------:R-:W2:Y:S02]  /*168b0*/  F2I.FTZ.U32.TRUNC.NTZ R7, R6 ;  /* 0x0000000600077305 */ /* 0x000ea4000021f000 */
[----:B------:R-:W-:Y:S01]  /*168c0*/  IABS R0, R0 ;  /* 0x0000000000007213 */ /* 0x000fe20000000000 */
[----:B------:R-:W-:Y:S01]  /*168d0*/  USHF.R.S32.HI UR8, URZ, 0x7, UR7 ;  /* 0x00000007ff087899 */ /* 0x000fe20008011407 */
[----:B--2---:R-:W-:Y:S02]  /*168e0*/  IMAD.MOV R2, RZ, RZ, -R7 ;  /* 0x000000ffff027224 */ /* 0x004fe400078e0a07 */
[----:B------:R-:W-:-:S02]  /*168f0*/  IMAD.MOV.U32 R6, RZ, RZ, RZ ;  /* 0x000000ffff067224 */ /* 0x000fc400078e00ff */
[----:B------:R-:W-:-:S04]  /*16900*/  IMAD R2, R2, R3, RZ ;  /* 0x0000000302027224 */ /* 0x000fc800078e02ff */
[----:B------:R-:W-:-:S06]  /*16910*/  IMAD.HI.U32 R2, R7, R2, R6 ;  /* 0x0000000207027227 */ /* 0x000fcc00078e0006 */
[----:B------:R-:W-:-:S05]  /*16920*/  IMAD.HI.U32 R5, R2, R0, RZ ;  /* 0x0000000002057227 */ /* 0x000fca00078e00ff */
[----:B------:R-:W-:-:S05]  /*16930*/  IADD3 R2, PT, PT, -R5, RZ, RZ ;  /* 0x000000ff05027210 */ /* 0x000fca0007ffe1ff */
[----:B------:R-:W-:-:S05]  /*16940*/  IMAD R0, R3, R2, R0 ;  /* 0x0000000203007224 */ /* 0x000fca00078e0200 */
[----:B------:R-:W-:-:S13]  /*16950*/  ISETP.GT.U32.AND P1, PT, R3, R0, PT ;  /* 0x000000000300720c */ /* 0x000fda0003f24070 */
[----:B------:R-:W-:Y:S01]  /*16960*/  @!P1 IMAD.IADD R0, R0, 0x1, -R3 ;  /* 0x0000000100009824 */ /* 0x000fe200078e0a03 */
[----:B------:R-:W-:-:S04]  /*16970*/  @!P1 IADD3 R5, PT, PT, R5, 0x1, RZ ;  /* 0x0000000105059810 */ /* 0x000fc80007ffe0ff */
[----:B------:R-:W-:-:S13]  /*16980*/  ISETP.GE.U32.AND P2, PT, R0, R3, PT ;  /* 0x000000030000720c */ /* 0x000fda0003f46070 */
[----:B------:R-:W-:-:S05]  /*16990*/  @P2 VIADD R5, R5, 0x1 ;  /* 0x0000000105052836 */ /* 0x000fca0000000000 */
[----:B------:R-:W-:-:S13]  /*169a0*/  R2UR UR13, R5 ;  /* 0x00000000050d72ca */ /* 0x000fda00000e0000 */
[----:B------:R-:W-:Y:S02]  /*169b0*/  @!UP3 UIADD3 UR13, UPT, UPT, -UR13, URZ, URZ ;  /* 0x000000ff0d0db290 */ /* 0x000fe4000fffe1ff */
[----:B------:R-:W-:Y:S02]  /*169c0*/  @!UP2 ULOP3.LUT UR13, URZ, UR12, URZ, 0x33, !UPT ;  /* 0x0000000cff0da292 */ /* 0x000fe4000f8e33ff */
[----:B------:R-:W-:Y:S02]  /*169d0*/  UISETP.LT.AND UP2, UPT, UR6, UR8, UPT ;  /* 0x000000080600728c */ /* 0x000fe4000bf41270 */
[----:B------:R-:W-:Y:S02]  /*169e0*/  UIADD3 UR7, UPT, UPT, -UR13, URZ, URZ ;  /* 0x000000ff0d077290 */ /* 0x000fe4000fffe1ff */
[----:B------:R-:W-:Y:S02]  /*169f0*/  USEL UR6, UR6, UR8, UP2 ;  /* 0x0000000806067287 */ /* 0x000fe40009000000 */
[----:B------:R-:W-:Y:S01]  /*16a00*/  UIMAD UR12, UR12, UR7, UR10 ;  /* 0x000000070c0c72a4 */ /* 0x000fe2000f8e020a */
[----:B------:R-:W-:Y:S11]  /*16a10*/  @!P3 BRA `(.L_x_277) ;  /* 0x000000000004b947 */ /* 0x000ff60003800000 */
[----:B-1----:R-:W-:Y:S05]  /*16a20*/  BPT.TRAP 0x1 ;  /* 0x000000040000795c */ /* 0x002fea0000300000 */
.L_x_277:
[----:B-1----:R-:W-:Y:S05]  /*16a30*/  BSYNC.RECONVERGENT B0 ;  /* 0x0000000000007941 */ /* 0x002fea0003800200 */
.L_x_276:
[----:B------:R-:W1:Y:S01]  /*16a40*/  S2UR UR8, SR_CgaCtaId ;  /* 0x00000000000879c3 */ /* 0x000e620000008800 */
[----:B------:R-:W-:Y:S01]  /*16a50*/  UMOV UR7, 0x400 ;  /* 0x0000040000077882 */ /* 0x000fe20000000000 */
[----:B------:R-:W-:Y:S02]  /*16a60*/  SHF.L.U32 R5, R4, 0x1f, RZ ;  /* 0x0000001f04057819 */ /* 0x000fe400000006ff */
[----:B------:R-:W-:Y:S01]  /*16a70*/  @!P0 MOV R2, 0x2000 ;  /* 0x0000200000028802 */ /* 0x000fe20000000f00 */
[----:B-1----:R-:W-:-:S09]  /*16a80*/  ULEA UR8, UR8, UR7, 0x18 ;  /* 0x0000000708087291 */ /* 0x002fd2000f8ec0ff */
[----:B------:R-:W1:Y:S02]  /*16a90*/  SYNCS.PHASECHK.TRANS64.TRYWAIT P1, [UR8+0xe010], R5 ;  /* 0x00e01005ff0075a7 */ /* 0x000e640008021108 */
[----:B-1----:R-:W-:Y:S05]  /*16aa0*/  @!P1 BRA `(.L_x_278) ;  /* 0x0000003c00449947 */ /* 0x002fea0003800000 */
.L_x_449:
[----:B------:R2:W-:Y:S01]  /*16ab0*/  @!P0 SYNCS.ARRIVE.TRANS64 RZ, [UR8+0xe000], R2 ;  /* 0x00e00002ffff89a7 */ /* 0x0005e20008000008 */
[----:B------:R-:W-:Y:S04]  /*16ac0*/  BSSY.RECONVERGENT B0, `(.L_x_279) ;  /* 0x0000003000007945 */ /* 0x000fe80003800200 */
[----:B------:R-:W-:Y:S05]  /*16ad0*/  @!P5 BRA `(.L_x_280) ;  /* 0x000000000004d947 */ /* 0x000fea0003800000 */
[----:B------:R-:W-:Y:S05]  /*16ae0*/  BPT.TRAP 0x1 ;  /* 0x000000040000795c */ /* 0x000fea0000300000 */
.L_x_280:
[----:B------:R-:W-:Y:S05]  /*16af0*/  BSYNC.RECONVERGENT B0 ;  /* 0x0000000000007941 */ /* 0x000fea0003800200 */
.L_x_279:
[----:B-1----:R-:W1:Y:S01]  /*16b00*/  S2R R0, SR_TID.X ;  /* 0x0000000000007919 */ /* 0x002e620000002100 */
[----:B------:R-:W-:Y:S01]  /*16b10*/  BSSY.RECONVERGENT B0, `(.L_x_281) ;  /* 0x0000005000007945 */ /* 0x000fe20003800200 */
[----:B-1----:R-:W-:-:S04]  /*16b20*/  LOP3.LUT P2, RZ, R0, 0x1f, RZ, 0xc0, !PT ;  /* 0x0000001f00ff7812 */ /* 0x002fc8000784c0ff */
[----:B------:R-:W-:-:S13]  /*16b30*/  PLOP3.LUT P2, PT, P2, P0, PT, 0x8f, 0xf8 ;  /* 0x0000000000f8781c */ /* 0x000fda0001741177 */
[----:B------:R-:W-:Y:S05]  /*16b40*/  @P2 BRA `(.L_x_282) ;  /* 0x0000000000042947 */ /* 0x000fea0003800000 */
[----:B------:R-:W-:Y:S05]  /*16b50*/  BPT.TRAP 0x1 ;  /* 0x000000040000795c */ /* 0x000fea0000300000 */
.L_x_282:
[----:B------:R-:W-:Y:S05]  /*16b60*/  BSYNC.RECONVERGENT B0 ;  /* 0x0000000000007941 */ /* 0x000fea0003800200 */
.L_x_281:
[----:B------:R-:W-:Y:S02]  /*16b70*/  UIADD3 UR18, UP2, UPT, UR4, 0x80, URZ ;  /* 0x0000008004127890 */ /* 0x000fe4000ff5e0ff */
[----:B------:R-:W-:Y:S02]  /*16b80*/  UIADD3 UR9, UPT, UPT, UR8, 0xe000, URZ ;  /* 0x0000e00008097890 */ /* 0x000fe4000fffe0ff */
[----:B------:R-:W-:Y:S01]  /*16b90*/  UIADD3.X UR19, UPT, UPT, URZ, UR5, URZ, UP2, !UPT ;  /* 0x00000005ff137290 */ /* 0x000fe200097fe4ff */
[----:B------:R-:W-:Y:S01]  /*16ba0*/  UMOV UR16, 0x0 ;  /* 0x0000000000107882 */ /* 0x000fe20000000000 */
[----:B------:R-:W-:Y:S01]  /*16bb0*/  UMOV UR17, 0x10000000 ;  /* 0x1000000000117882 */ /* 0x000fe20000000000 */
[----:B------:R-:W-:-:S06]  /*16bc0*/  UMOV UR10, URZ ;  /* 0x000000ff000a7c82 */ /* 0x000fcc0008000000 */
[----:B------:R1:W-:Y:S02]  /*16bd0*/  UTMALDG.5D [UR8], [UR18], desc[UR16] ;  /* 0x00001008120075b4 */ /* 0x0003e40008021000 */
[----:B-1----:R-:W-:Y:S05]  /*16be0*/  BRA.U !UP0, `(.L_x_283) ;  /* 0x0000000108047547 */ /* 0x002fea000b800000 */
[----:B------:R-:W-:Y:S05]  /*16bf0*/  BPT.TRAP 0x1 ;  /* 0x000000040000795c */ /* 0x000fea0000300000 */
.L_x_283:
[----:B------:R-:W-:Y:S01]  /*16c00*/  ULEA UR17, UR22, UR8, 0x3 ;  /* 0x0000000816117291 */ /* 0x000fe2000f8e18ff */
[----:B------:R-:W-:Y:S01]  /*16c10*/  IMAD.U32 R3, RZ, RZ, UR15 ;  /* 0x0000000fff037e24 */ /* 0x000fe2000f8e00ff */
[----:B--2---:R-:W-:-:S04]  /*16c20*/  @!P0 MOV R2, 0x2000 ;  /* 0x0000200000028802 */ /* 0x004fc80000000f00 */
[----:B------:R-:W-:-:S04]  /*16c30*/  SHF.L.U32 R3, R3, 0x1f, RZ ;  /* 0x0000001f03037819 */ /* 0x000fc800000006ff */
[----:B------:R-:W1:Y:S02]  /*16c40*/  SYNCS.PHASECHK.TRANS64.TRYWAIT P1, [UR17+0xe038], R3 ;  /* 0x00e03803ff0075a7 */ /* 0x000e640008021111 */
[----:B-1----:R-:W-:Y:S05]  /*16c50*/  @!P1 BRA `(.L_x_284) ;  /* 0x0000003800f09947 */ /* 0x002fea0003800000 */
.L_x_451:
[----:B------:R2:W-:Y:S01]  /*16c60*/  @!P0 SYNCS.ARRIVE.TRANS64 RZ, [UR17+0xe020], R2 ;  /* 0x00e02002ffff89a7 */ /* 0x0005e20008000011 */
[----:B------:R-:W-:Y:S05]  /*16c70*/  BRA.U !UP1, `(.L_x_285) ;  /* 0x0000000109047547 */ /* 0x000fea000b800000 */
[----:B------:R-:W-:Y:S05]  /*16c80*/  BPT.TRAP 0x1 ;  /* 0x000000040000795c */ /* 0x000fea0000300000 */
.L_x_285:
[----:B------:R-:W-:Y:S04]  /*16c90*/  BSSY.RECONVERGENT B0, `(.L_x_286) ;  /* 0x0000003000007945 */ /* 0x000fe80003800200 */
[----:B------:R-:W-:Y:S05]  /*16ca0*/  @P2 BRA `(.L_x_287) ;  /* 0x0000000000042947 */ /* 0x000fea0003800000 */
[----:B------:R-:W-:Y:S05]  /*16cb0*/  BPT.TRAP 0x1 ;  /* 0x000000040000795c */ /* 0x000fea0000300000 */
.L_x_287:
[----:B------:R-:W-:Y:S05]  /*16cc0*/  BSYNC.RECONVERGENT B0 ;  /* 0x0000000000007941 */ /* 0x000fea0003800200 */
.L_x_286:
[----:B------:R-:W-:Y:S01]  /*16cd0*/  ULEA UR16, UR22, UR8, 0xd ;  /* 0x0000000816107291 */ /* 0x000fe2000f8e68ff */
[----:B------:R-:W-:Y:S01]  /*16ce0*/  BSSY.RECONVERGENT B0, `(.L_x_288) ;  /* 0x0000013000007945 */ /* 0x000fe20003800200 */
[----:B------:R-:W-:Y:S02]  /*16cf0*/  UIADD3 UR26, UP2, UPT, UR4, 0x180, URZ ;  /* 0x00000180041a7890 */ /* 0x000fe4000ff5e0ff */
[----:B------:R-:W-:Y:S02]  /*16d00*/  UIADD3 UR7, UPT, UPT, UR22, 0x1, URZ ;  /* 0x0000000116077890 */ /* 0x000fe4000fffe0ff */
[----:B------:R-:W-:Y:S02]  /*16d10*/  UIADD3 UR17, UPT, UPT, UR17, 0xe020, URZ ;  /* 0x0000e02011117890 */ /* 0x000fe4000fffe0ff */
[----:B------:R-:W-:Y:S02]  /*16d20*/  UIADD3 UR16, UPT, UPT, UR16, 0x4000, URZ ;  /* 0x0000400010107890 */ /* 0x000fe4000fffe0ff */
[----:B------:R-:W-:-:S02]  /*16d30*/  UIADD3.X UR27, UPT, UPT, URZ, UR5, URZ, UP2, !UPT ;  /* 0x00000005ff1b7290 */ /* 0x000fc400097fe4ff */
[----:B------:R-:W-:Y:S01]  /*16d40*/  UISETP.NE.AND UP2, UPT, UR7, 0x3, UPT ;  /* 0x000000030700788c */ /* 0x000fe2000bf45270 */
[----:B------:R-:W-:Y:S01]  /*16d50*/  UMOV UR24, 0x0 ;  /* 0x0000000000187882 */ /* 0x000fe20000000000 */
[----:B------:R-:W-:Y:S02]  /*16d60*/  UMOV UR25, 0x10000000 ;  /* 0x1000000000197882 */ /* 0x000fe40000000000 */
[----:B------:R-:W-:Y:S01]  /*16d70*/  USEL UR9, URZ, 0x1, UP2 ;  /* 0x00000001ff097887 */ /* 0x000fe20009000000 */
[----:B------:R-:W-:Y:S01]  /*16d80*/  UMOV UR18, URZ ;  /* 0x000000ff00127c82 */ /* 0x000fe20008000000 */
[----:B------:R-:W-:Y:S01]  /*16d90*/  UMOV UR19, URZ ;  /* 0x000000ff00137c82 */ /* 0x000fe20008000000 */
[----:B------:R-:W-:Y:S01]  /*16da0*/  UMOV UR20, UR13 ;  /* 0x0000000d00147c82 */ /* 0x000fe20008000000 */
[----:B------:R-:W-:Y:S01]  /*16db0*/  UMOV UR21, UR14 ;  /* 0x0000000e00157c82 */ /* 0x000fe20008000000 */
[----:B------:R-:W-:Y:S01]  /*16dc0*/  USEL UR7, UR7, URZ, UP2 ;  /* 0x000000ff07077287 */ /* 0x000fe20009000000 */
[----:B------:R3:W-:Y:S01]  /*16dd0*/  UTMALDG.4D [UR16], [UR26], desc[UR24] ;  /* 0x000018101a0075b4 */ /* 0x0007e20008019000 */
[----:B------:R-:W-:Y:S01]  /*16de0*/  ULOP3.LUT UR15, UR15, UR9, URZ, 0x3c, !UPT ;  /* 0x000000090f0f7292 */ /* 0x000fe2000f8e3cff */
[----:B---3--:R-:W-:Y:S06]  /*16df0*/  @!P3 BRA `(.L_x_289) ;  /* 0x000000000004b947 */ /* 0x008fec0003800000 */
[----:B------:R-:W-:Y:S05]  /*16e00*/  BPT.TRAP 0x1 ;  /* 0x000000040000795c */ /* 0x000fea0000300000 */
.L_x_289:
[----:B------:R-:W-:Y:S05]  /*16e10*/  BSYNC.RECONVERGENT B0 ;  /* 0x0000000000007941 */ /* 0x000fea0003800200 */
.L_x_288:
[----:B------:R-:W3:Y:S01]  /*16e20*/  SYNCS.PHASECHK.TRANS64.TRYWAIT P1, [UR8+0xe018], R5 ;  /* 0x00e01805ff0075a7 */ /* 0x000ee20008021108 */
[----:B--2---:R-:W-:Y:S01]  /*16e30*/  @!P0 MOV R2, 0x2000 ;  /* 0x0000200000028802 */ /* 0x004fe20000000f00 */
[----:B---3--:R-:W-:Y:S06]  /*16e40*/  @!P1 BRA `(.L_x_290) ;  /* 0x00000038008c9947 */ /* 0x008fec0003800000 */
.L_x_453:
[----:B------:R2:W-:Y:S01]  /*16e50*/  @!P0 SYNCS.ARRIVE.TRANS64 RZ, [UR8+0xe008], R2 ;  /* 0x00e00802ffff89a7 */ /* 0x0005e20008000008 */
[----:B------:R-:W-:Y:S04]  /*16e60*/  BSSY.RECONVERGENT B0, `(.L_x_291) ;  /* 0x0000003000007945 */ /* 0x000fe80003800200 */
[----:B------:R-:W-:Y:S05]  /*16e70*/  @!P5 BRA `(.L_x_292) ;  /* 0x000000000004d947 */ /* 0x000fea0003800000 */
[----:B------:R-:W-:Y:S05]  /*16e80*/  BPT.TRAP 0x1 ;  /* 0x000000040000795c */ /* 0x000fea0000300000 */
.L_x_292:
[----:B------:R-:W-:Y:S05]  /*16e90*/  BSYNC.RECONVERGENT B0 ;  /* 0x0000000000007941 */ /* 0x000fea0003800200 */
.L_x_291:
[----:B------:R-:W-:Y:S04]  /*16ea0*/  BSSY.RECONVERGENT B0, `(.L_x_293) ;  /* 0x0000003000007945 */ /* 0x000fe80003800200 */
[----:B------:R-:W-:Y:S05]  /*16eb0*/  @P2 BRA `(.L_x_294) ;  /* 0x0000000000042947 */ /* 0x000fea0003800000 */
[----:B------:R-:W-:Y:S05]  /*16ec0*/  BPT.TRAP 0x1 ;  /* 0x000000040000795c */ /* 0x000fea0000300000 */
.L_x_294:
[----:B------:R-:W-:Y:S05]  /*16ed0*/  BSYNC.RECONVERGENT B0 ;  /* 0x0000000000007941 */ /* 0x000fea0003800200 */
.L_x_293:
[----:B------:R-:W-:Y:S02]  /*16ee0*/  UIADD3 UR10, UP2, UPT, UR4, 0x80, URZ ;  /* 0x00000080040a7890 */ /* 0x000fe4000ff5e0ff */
[----:B------:R-:W-:Y:S02]  /*16ef0*/  UIADD3 UR19, UPT, UPT, UR11, 0x80, URZ ;  /* 0x000000800b137890 */ /* 0x000fe4000fffe0ff */
[----:B------:R-:W-:Y:S02]  /*16f00*/  UIADD3 UR16, UPT, UPT, UR8, 0x2000, URZ ;  /* 0x0000200008107890 */ /* 0x000fe4000fffe0ff */
[----:B------:R-:W-:Y:S02]  /*16f10*/  UIADD3 UR17, UPT, UPT, UR8, 0xe008, URZ ;  /* 0x0000e00808117890 */ /* 0x000fe4000fffe0ff */
[----:B------:R-:W-:Y:S01]  /*16f20*/  UIADD3.X UR11, UPT, UPT, URZ, UR5, URZ, UP2, !UPT ;  /* 0x00000005ff0b7290 */ /* 0x000fe200097fe4ff */
[----:B------:R-:W-:Y:S01]  /*16f30*/  UMOV UR24, 0x0 ;  /* 0x0000000000187882 */ /* 0x000fe20000000000 */
[----:B------:R-:W-:Y:S01]  /*16f40*/  UMOV UR25, 0x10000000 ;  /* 0x1000000000197882 */ /* 0x000fe20000000000 */
[----:B------:R-:W-:Y:S01]  /*16f50*/  UMOV UR18, URZ ;  /* 0x000000ff00127c82 */ /* 0x000fe20008000000 */
[----:B------:R-:W-:Y:S01]  /*16f60*/  UMOV UR20, UR12 ;  /* 0x0000000c00147c82 */ /* 0x000fe20008000000 */
[----:B------:R-:W-:Y:S01]  /*16f70*/  UMOV UR21, UR13 ;  /* 0x0000000d00157c82 */ /* 0x000fe20008000000 */
[----:B------:R-:W-:-:S03]  /*16f80*/  UMOV UR22, UR14 ;  /* 0x0000000e00167c82 */ /* 0x000fc60008000000 */
[----:B------:R3:W-:Y:S02]  /*16f90*/  UTMALDG.5D [UR16], [UR10], desc[UR24] ;  /* 0x000018100a0075b4 */ /* 0x0007e40008021000 */
[----:B---3--:R-:W-:Y:S05]  /*16fa0*/  BRA.U !UP0, `(.L_x_295) ;  /* 0x0000000108047547 */ /* 0x008fea000b800000 */
[----:B------:R-:W-:Y:S05]  /*16fb0*/  BPT.TRAP 0x1 ;  /* 0x000000040000795c */ /* 0x000fea0000300000 */
.L_x_295:
[----:B------:R-:W-:Y:S01]  /*16fc0*/  ULEA UR17, UR7, UR8, 0x3 ;  /* 0x0000000807117291 */ /* 0x000fe2000f8e18ff */
[----:B-1----:R-:W-:Y:S01]  /*16fd0*/  IMAD.U32 R3, RZ, RZ, UR15 ;  /* 0x0000000fff037e24 */ /* 0x002fe2000f8e00ff */
[----:B--2---:R-:W-:-:S04]  /*16fe0*/  @!P0 MOV R2, 0x2000 ;  /* 0x0000200000028802 */ /* 0x004fc80000000f00 */
[----:B------:R-:W-:-:S04]  /*16ff0*/  SHF.L.U32 R3, R3, 0x1f, RZ ;  /* 0x0000001f03037819 */ /* 0x000fc800000006ff */
[----:B------:R-:W1:Y:S02]  /*17000*/  SYNCS.PHASECHK.TRANS64.TRYWAIT P1, [UR17+0xe038], R3 ;  /* 0x00e03803ff0075a7 */ /* 0x000e640008021111 */
[----:B-1----:R-:W-:Y:S05]  /*17010*/  @!P1 BRA `(.L_x_296) ;  /* 0x0000003800309947 */ /* 0x002fea0003800000 */
.L_x_455:
[----:B------:R2:W-:Y:S01]  /*17020*/  @!P0 SYNCS.ARRIVE.TRANS64 RZ, [UR17+0xe020], R2 ;  /* 0x00e02002ffff89a7 */ /* 0x0005e20008000011 */
[----:B------:R-:W-:Y:S05]  /*17030*/  BRA.U !UP1, `(.L_x_297) ;  /* 0x0000000109047547 */ /* 0x000fea000b800000 */
[----:B------:R-:W-:Y:S05]  /*17040*/  BPT.TRAP 0x1 ;  /* 0x000000040000795c */ /* 0x000fea0000300000 */
.L_x_297:
[----:B------:R-:W-:Y:S04]  /*17050*/  BSSY.RECONVERGENT B0, `(.L_x_298) ;  /* 0x0000003000007945 */ /* 0x000fe80003800200 */
[----:B------:R-:W-:Y:S05]  /*17060*/  @P2 BRA `(.L_x_299) ;  /* 0x0000000000042947 */ /* 0x000fea0003800000 */
[----:B------:R-:W-:Y:S05]  /*17070*/  BPT.TRAP 0x1 ;  /* 0x000000040000795c */ /* 0x000fea0000300000 */
.L_x_299:
[----:B------:R-:W-:Y:S05]  /*17080*/  BSYNC.RECONVERGENT B0 ;  /* 0x0000000000007941 */ /* 0x000fea0003800200 */
.L_x_298:
[----:B------:R-:W-:Y:S01]  /*17090*/  ULEA UR16, UR7, UR8, 0xd ;  /* 0x0000000807107291 */ /* 0x000fe2000f8e68ff */
[----:B------:R-:W-:Y:S01]  /*170a0*/  LOP3.LUT R4, R4, 0x1, RZ, 0x3c, !PT ;  /* 0x0000000104047812 */ /* 0x000fe200078e3cff */
[----:B------:R-:W-:Y:S02]  /*170b0*/  UIADD3 UR24, UP2, UPT, UR4, 0x280, URZ ;  /* 0x0000028004187890 */ /* 0x000fe4000ff5e0ff */
[----:B------:R-:W-:Y:S02]  /*170c0*/  UIADD3 UR17, UPT, UPT, UR17, 0xe020, URZ ;  /* 0x0000e02011117890 */ /* 0x000fe4000fffe0ff */
[----:B------:R-:W-:Y:S02]  /*170d0*/  UIADD3 UR16, UPT, UPT, UR16, 0x4000, URZ ;  /* 0x0000400010107890 */ /* 0x000fe4000fffe0ff */
[----:B------:R-:W-:Y:S01]  /*170e0*/  UIADD3.X UR25, UPT, UPT, URZ, UR5, URZ, UP2, !UPT ;  /* 0x00000005ff197290 */ /* 0x000fe200097fe4ff */
[----:B------:R-:W-:Y:S01]  /*170f0*/  UMOV UR10, 0x0 ;  /* 0x00000000000a7882 */ /* 0x000fe20000000000 */
[----:B------:R-:W-:Y:S01]  /*17100*/  UMOV UR11, 0x10000000 ;  /* 0x10000000000b7882 */ /* 0x000fe20000000000 */
[----:B------:R-:W-:Y:S01]  /*17110*/  UMOV UR18, URZ ;  /* 0x000000ff00127c82 */ /* 0x000fe20008000000 */
[----:B------:R-:W-:Y:S01]  /*17120*/  UMOV UR19, URZ ;  /* 0x000000ff00137c82 */ /* 0x000fe20008000000 */
[----:B------:R-:W-:Y:S01]  /*17130*/  UMOV UR20, UR13 ;  /* 0x0000000d00147c82 */ /* 0x000fe20008000000 */
[----:B------:R-:W-:Y:S01]  /*17140*/  UMOV UR21, UR14 ;  /* 0x0000000e00157c82 */ /* 0x000fe20008000000 */
[----:B------:R-:W-:-:S02]  /*17150*/  UIADD3 UR7, UPT, UPT, UR7, 0x1, URZ ;  /* 0x0000000107077890 */ /* 0x000fc4000fffe0ff */
[----:B------:R3:W-:Y:S02]  /*17160*/  UTMALDG.4D [UR16], [UR24], desc[UR10] ;  /* 0x00000a10180075b4 */ /* 0x0007e40008019000 */
[----:B------:R-:W-:-:S04]  /*17170*/  UISETP.NE.AND UP2, UPT, UR7, 0x3, UPT ;  /* 0x000000030700788c */ /* 0x000fc8000bf45270 */
[----:B------:R-:W-:Y:S02]  /*17180*/  USEL UR9, URZ, 0x1, UP2 ;  /* 0x00000001ff097887 */ /* 0x000fe40009000000 */
[----:B------:R-:W-:Y:S02]  /*17190*/  USEL UR22, UR7, URZ, UP2 ;  /* 0x000000ff07167287 */ /* 0x000fe40009000000 */
[----:B------:R-:W-:Y:S02]  /*171a0*/  UISETP.GE.AND UP2, UPT, UR6, 0x2, UPT ;  /* 0x000000020600788c */ /* 0x000fe4000bf46270 */
[----:B------:R-:W-:-:S07]  /*171b0*/  ULOP3.LUT UR15, UR15, UR9, URZ, 0x3c, !UPT ;  /* 0x000000090f0f7292 */ /* 0x000fce000f8e3cff */
[----:B---3--:R-:W-:Y:S05]  /*171c0*/  BRA.U !UP2, `(.L_x_275) ;  /* 0x0000001d0a647547 */ /* 0x008fea000b800000 */
[----:B------:R-:W-:Y:S02]  /*171d0*/  UIADD3 UR7, UPT, UPT, UR6, -0x2, URZ ;  /* 0xfffffffe06077890 */ /* 0x000fe4000fffe0ff */
[----:B------:R-:W-:Y:S02]  /*171e0*/  UIADD3 UR9, UPT, UPT, UR6, -0x1, URZ ;  /* 0xffffffff06097890 */ /* 0x000fe4000fffe0ff */
[----:B------:R-:W-:Y:S02]  /*171f0*/  UISETP.GE.U32.AND UP2, UPT, UR7, 0x3, UPT ;  /* 0x000000030700788c */ /* 0x000fe4000bf46070 */
[----:B------:R-:W-:Y:S01]  /*17200*/  ULOP3.LUT UR6, UR9, 0x3, URZ, 0xc0, !UPT ;  /* 0x0000000309067892 */ /* 0x000fe2000f8ec0ff */
[----:B------:R-:W-:-:S06]  /*17210*/  UMOV UR7, 0x1 ;  /* 0x0000000100077882 */ /* 0x000fcc0000000000 */
[----:B------:R-:W-:Y:S05]  /*17220*/  BRA.U !UP2, `(.L_x_300) ;  /* 0x000000110a307547 */ /* 0x000fea000b800000 */
[----:B------:R-:W-:Y:S01]  /*17230*/  ULOP3.LUT UR9, UR9, 0xfffffffc, URZ, 0xc0, !UPT ;  /* 0xfffffffc09097892 */ /* 0x000fe2000f8ec0ff */
[----:B------:R-:W-:-:S11]  /*17240*/  UMOV UR7, 0x1 ;  /* 0x0000000100077882 */ /* 0x000fd60000000000 */
.L_x_341:
[----:B------:R-:W-:Y:S05]  /*17250*/  BRA.U !UP0, `(.L_x_301) ;  /* 0x0000000108047547 */ /* 0x000fea000b800000 */
[----:B------:R-:W-:Y:S05]  /*17260*/  BPT.TRAP 0x1 ;  /* 0x000000040000795c */ /* 0x000fea0000300000 */
.L_x_301:
[----:B------:R-:W3:Y:S01]  /*17270*/  S2UR UR8, SR_CgaCtaId ;  /* 0x00000000000879c3 */ /* 0x000ee20000008800 */
[----:B------:R-:W-:Y:S01]  /*17280*/  UMOV UR10, 0x400 ;  /* 0x00000400000a7882 */ /* 0x000fe20000000000 */
[----:B-1----:R-:W-:Y:S01]  /*17290*/  IMAD.U32 R3, RZ, RZ, UR15 ;  /* 0x0000000fff037e24 */ /* 0x002fe2000f8e00ff */
[----:B--2---:R-:W-:-:S04]  /*172a0*/  @!P0 MOV R2, 0x2000 ;  /* 0x0000200000028802 */ /* 0x004fc80000000f00 */
[----:B------:R-:W-:Y:S01]  /*172b0*/  SHF.L.U32 R3, R3, 0x1f, RZ ;  /* 0x0000001f03037819 */ /* 0x000fe200000006ff */
[----:B---3--:R-:W-:-:S04]  /*172c0*/  ULEA UR8, UR8, UR10, 0x18 ;  /* 0x0000000a08087291 */ /* 0x008fc8000f8ec0ff */
[----:B------:R-:W-:-:S09]  /*172d0*/  ULEA UR17, UR22, UR8, 0x3 ;  /* 0x0000000816117291 */ /* 0x000fd2000f8e18ff */
[----:B------:R-:W1:Y:S02]  /*172e0*/  SYNCS.PHASECHK.TRANS64.TRYWAIT P1, [UR17+0xe038], R3 ;  /* 0x00e03803ff0075a7 */ /* 0x000e640008021111 */
[----:B-1----:R-:W-:Y:S05]  /*172f0*/  @!P1 BRA `(.L_x_302) ;  /* 0x0000003400909947 */ /* 0x002fea0003800000 */
.L_x_457:
[----:B------:R2:W-:Y:S01]  /*17300*/  @!P0 SYNCS.ARRIVE.TRANS64 RZ, [UR17+0xe020], R2 ;  /* 0x00e02002ffff89a7 */ /* 0x0005e20008000011 */
[----:B------:R-:W-:Y:S05]  /*17310*/  BRA.U !UP1, `(.L_x_303) ;  /* 0x0000000109047547 */ /* 0x000fea000b800000 */
[----:B------:R-:W-:Y:S05]  /*17320*/  BPT.TRAP 0x1 ;  /* 0x000000040000795c */ /* 0x000fea0000300000 */
.L_x_303:
[----:B-1----:R-:W1:Y:S01]  /*17330*/  S2R R0, SR_TID.X ;  /* 0x0000000000007919 */ /* 0x002e620000002100 */
[----:B------:R-:W-:Y:S01]  /*17340*/  BSSY.RECONVERGENT B0, `(.L_x_304) ;  /* 0x0000005000007945 */ /* 0x000fe20003800200 */
[----:B-1----:R-:W-:-:S04]  /*17350*/  LOP3.LUT P2, RZ, R0, 0x1f, RZ, 0xc0, !PT ;  /* 0x0000001f00ff7812 */ /* 0x002fc8000784c0ff */
[----:B------:R-:W-:-:S13]  /*17360*/  PLOP3.LUT P2, PT, P2, P0, PT, 0x8f, 0xf8 ;  /* 0x0000000000f8781c */ /* 0x000fda0001741177 */
[----:B------:R-:W-:Y:S05]  /*17370*/  @P2 BRA `(.L_x_305) ;  /* 0x0000000000042947 */ /* 0x000fea0003800000 */
[----:B------:R-:W-:Y:S05]  /*17380*/  BPT.TRAP 0x1 ;  /* 0x000000040000795c */ /* 0x000fea0000300000 */
.L_x_305:
[----:B------:R-:W-:Y:S05]  /*17390*/  BSYNC.RECONVERGENT B0 ;  /* 0x0000000000007941 */ /* 0x000fea0003800200 */
.L_x_304:
[----:B------:R-:W-:Y:S02]  /*173a0*/  ULEA UR16, UR22, UR8, 0xd ;  /* 0x0000000816107291 */ /* 0x000fe4000f8e68ff */
[----:B------:R-:W-:Y:S02]  /*173b0*/  UIADD3 UR24, UP2, UPT, UR4, 0x180, URZ ;  /* 0x0000018004187890 */ /* 0x000fe4000ff5e0ff */
[----:B------:R-:W-:Y:S02]  /*173c0*/  USHF.L.U32 UR19, UR7, 0x7, URZ ;  /* 0x0000000707137899 */ /* 0x000fe400080006ff */
        /* <DEDUP_REMOVED lines=8> */
[----:B------:R-:W-:-:S03]  /*17450*/  UIADD3 UR22, UPT, UPT, UR22, 0x1, URZ ;  /* 0x0000000116167890 */ /* 0x000fc6000fffe0ff */
[----:B------:R1:W-:Y:S01]  /*17460*/  UTMALDG.4D [UR16], [UR24], desc[UR10] ;  /* 0x00000a10180075b4 */ /* 0x0003e20008019000 */
[----:B------:R-:W-:-:S04]  /*17470*/  UISETP.NE.AND UP2, UPT, UR22, 0x3, UPT ;  /* 0x000000031600788c */ /* 0x000fc8000bf45270 */
[----:B------:R-:W-:Y:S02]  /*17480*/  USEL UR12, URZ, 0x1, UP2 ;  /* 0x00000001ff0c7887 */ /* 0x000fe40009000000 */
[----:B------:R-:W-:Y:S02]  /*17490*/  USEL UR22, UR22, URZ, UP2 ;  /* 0x000000ff16167287 */ /* 0x000fe40009000000 */
[----:B------:R-:W-:Y:S01]  /*174a0*/  ULOP3.LUT UR15, UR15, UR12, URZ, 0x3c, !UPT ;  /* 0x0000000c0f0f7292 */ /* 0x000fe2000f8e3cff */
[----:B-1----:R-:W-:Y:S11]  /*174b0*/  BRA.U !UP0, `(.L_x_306) ;  /* 0x0000000108047547 */ /* 0x002ff6000b800000 */
[----:B------:R-:W-:Y:S05]  /*174c0*/  BPT.TRAP 0x1 ;  /* 0x000000040000795c */ /* 0x000fea0000300000 */
.L_x_306:
[----:B------:R-:W-:Y:S01]  /*174d0*/  ULEA UR17, UR22, UR8, 0x3 ;  /* 0x0000000816117291 */ /* 0x000fe2000f8e18ff */
[----:B------:R-:W-:Y:S01]  /*174e0*/  IMAD.U32 R3, RZ, RZ, UR15 ;  /* 0x0000000fff037e24 */ /* 0x000fe2000f8e00ff */
[----:B--2---:R-:W-:-:S04]  /*174f0*/  @!P0 MOV R2, 0x2000 ;  /* 0x0000200000028802 */ /* 0x004fc80000000f00 */
[----:B------:R-:W-:-:S04]  /*17500*/  SHF.L.U32 R3, R3, 0x1f, RZ ;  /* 0x0000001f03037819 */ /* 0x000fc800000006ff */
[----:B------:R-:W1:Y:S02]  /*17510*/  SYNCS.PHASECHK.TRANS64.TRYWAIT P1, [UR17+0xe038], R3 ;  /* 0x00e03803ff0075a7 */ /* 0x000e640008021111 */
[----:B-1----:R-:W-:Y:S05]  /*17520*/  @!P1 BRA `(.L_x_307) ;  /* 0x00000034001c9947 */ /* 0x002fea0003800000 */
.L_x_459:
[----:B------:R2:W-:Y:S01]  /*17530*/  @!P0 SYNCS.ARRIVE.TRANS64 RZ, [UR17+0xe020], R2 ;  /* 0x00e02002ffff89a7 */ /* 0x0005e20008000011 */
[----:B------:R-:W-:Y:S05]  /*17540*/  BRA.U !UP1, `(.L_x_308) ;  /* 0x0000000109047547 */ /* 0x000fea000b800000 */
[----:B------:R-:W-:Y:S05]  /*17550*/  BPT.TRAP 0x1 ;  /* 0x000000040000795c */ /* 0x000fea0000300000 */
.L_x_308:
[----:B------:R-:W-:Y:S04]  /*17560*/  BSSY.RECONVERGENT B0, `(.L_x_309) ;  /* 0x0000003000007945 */ /* 0x000fe80003800200 */
[----:B------:R-:W-:Y:S05]  /*17570*/  @P2 BRA `(.L_x_310) ;  /* 0x0000000000042947 */ /* 0x000fea0003800000 */
[----:B------:R-:W-:Y:S05]  /*17580*/  BPT.TRAP 0x1 ;  /* 0x000000040000795c */ /* 0x000fea0000300000 */
.L_x_310:
[----:B------:R-:W-:Y:S05]  /*17590*/  BSYNC.RECONVERGENT B0 ;  /* 0x0000000000007941 */ /* 0x000fea0003800200 */
.L_x_309:
        /* <DEDUP_REMOVED lines=17> */
[----:B---3--:R-:W-:Y:S11]  /*176b0*/  BRA.U !UP0, `(.L_x_311) ;  /* 0x0000000108047547 */ /* 0x008ff6000b800000 */
[----:B------:R-:W-:Y:S05]  /*176c0*/  BPT.TRAP 0x1 ;  /* 0x000000040000795c */ /* 0x000fea0000300000 */
.L_x_311:
[----:B------:R-:W-:Y:S01]  /*176d0*/  ULEA UR17, UR22, UR8, 0x3 ;  /* 0x0000000816117291 */ /* 0x000fe2000f8e18ff */
[----:B-1----:R-:W-:Y:S01]  /*176e0*/  IMAD.U32 R3, RZ, RZ, UR15 ;  /* 0x0000000fff037e24 */ /* 0x002fe2000f8e00ff */
[----:B--2---:R-:W-:-:S04]  /*176f0*/  @!P0 MOV R2, 0x2000 ;  /* 0x0000200000028802 */ /* 0x004fc80000000f00 */
[----:B------:R-:W-:-:S04]  /*17700*/  SHF.L.U32 R3, R3, 0x1f, RZ ;  /* 0x0000001f03037819 */ /* 0x000fc800000006ff */
[----:B------:R-:W1:Y:S02]  /*17710*/  SYNCS.PHASECHK.TRANS64.TRYWAIT P1, [UR17+0xe038], R3 ;  /* 0x00e03803ff0075a7 */ /* 0x000e640008021111 */
[----:B-1----:R-:W-:Y:S05]  /*17720*/  @!P1 BRA `(.L_x_312) ;  /* 0x0000003000b49947 */ /* 0x002fea0003800000 */
.L_x_461:
[----:B------:R2:W-:Y:S01]  /*17730*/  @!P0 SYNCS.ARRIVE.TRANS64 RZ, [UR17+0xe020], R2 ;  /* 0x00e02002ffff89a7 */ /* 0x0005e20008000011 */
[----:B------:R-:W-:Y:S05]  /*17740*/  BRA.U !UP1, `(.L_x_313) ;  /* 0x0000000109047547 */ /* 0x000fea000b800000 */
[----:B------:R-:W-:Y:S05]  /*17750*/  BPT.TRAP 0x1 ;  /* 0x000000040000795c */ /* 0x000fea0000300000 */
.L_x_313:
[----:B------:R-:W-:Y:S04]  /*17760*/  BSSY.RECONVERGENT B0, `(.L_x_314) ;  /* 0x0000003000007945 */ /* 0x000fe80003800200 */
[----:B------:R-:W-:Y:S05]  /*17770*/  @P2 BRA `(.L_x_315) ;  /* 0x0000000000042947 */ /* 0x000fea0003800000 */
[----:B------:R-:W-:Y:S05]  /*17780*/  BPT.TRAP 0x1 ;  /* 0x000000040000795c */ /* 0x000fea0000300000 */
.L_x_315:
[----:B------:R-:W-:Y:S05]  /*17790*/  BSYNC.RECONVERGENT B0 ;  /* 0x0000000000007941 */ /* 0x000fea0003800200 */
.L_x_314:
[----:B------:R-:W-:Y:S02]  /*177a0*/  ULEA UR16, UR22, UR8, 0xd ;  /* 0x0000000816107291 */ /* 0x000fe4000f8e68ff */
[----:B------:R-:W-:Y:S02]  /*177b0*/  UIADD3 UR24, UP2, UPT, UR4, 0x180, URZ ;  /* 0x0000018004187890 */ /* 0x000fe4000ff5e0ff */
[----:B------:R-:W-:Y:S02]  /*177c0*/  ULEA UR19, UR7, 0x80, 0x7 ;  /* 0x0000008007137891 */ /* 0x000fe4000f8e38ff */
        /* <DEDUP_REMOVED lines=16> */
.L_x_316:
[----:B------:R-:W-:Y:S01]  /*178d0*/  ULEA UR17, UR22, UR8, 0x3 ;  /* 0x0000000816117291 */ /* 0x000fe2000f8e18ff */
[----:B-1----:R-:W-:Y:S01]  /*178e0*/  IMAD.U32 R3, RZ, RZ, UR15 ;  /* 0x0000000fff037e24 */ /* 0x002fe2000f8e00ff */
[----:B--2---:R-:W-:-:S04]  /*178f0*/  @!P0 MOV R2, 0x2000 ;  /* 0x0000200000028802 */ /* 0x004fc80000000f00 */
[----:B------:R-:W-:-:S04]  /*17900*/  SHF.L.U32 R3, R3, 0x1f, RZ ;  /* 0x0000001f03037819 */ /* 0x000fc800000006ff */
[----:B------:R-:W1:Y:S02]  /*17910*/  SYNCS.PHASECHK.TRANS64.TRYWAIT P1, [UR17+0xe038], R3 ;  /* 0x00e03803ff0075a7 */ /* 0x000e640008021111 */
[----:B-1----:R-:W-:Y:S05]  /*17920*/  @!P1 BRA `(.L_x_317) ;  /* 0x00000030004c9947 */ /* 0x002fea0003800000 */
.L_x_463:
[----:B------:R2:W-:Y:S01]  /*17930*/  @!P0 SYNCS.ARRIVE.TRANS64 RZ, [UR17+0xe020], R2 ;  /* 0x00e02002ffff89a7 */ /* 0x0005e20008000011 */
[----:B------:R-:W-:Y:S05]  /*17940*/  BRA.U !UP1, `(.L_x_318) ;  /* 0x0000000109047547 */ /* 0x000fea000b800000 */
[----:B------:R-:W-:Y:S05]  /*17950*/  BPT.TRAP 0x1 ;  /* 0x000000040000795c */ /* 0x000fea0000300000 */
.L_x_318:
[----:B------:R-:W-:Y:S04]  /*17960*/  BSSY.RECONVERGENT B0, `(.L_x_319) ;  /* 0x0000003000007945 */ /* 0x000fe80003800200 */
[----:B------:R-:W-:Y:S05]  /*17970*/  @P2 BRA `(.L_x_320) ;  /* 0x0000000000042947 */ /* 0x000fea0003800000 */
[----:B------:R-:W-:Y:S05]  /*17980*/  BPT.TRAP 0x1 ;  /* 0x000000040000795c */ /* 0x000fea0000300000 */
.L_x_320:
[----:B------:R-:W-:Y:S05]  /*17990*/  BSYNC.RECONVERGENT B0 ;  /* 0x0000000000007941 */ /* 0x000fea0003800200 */
.L_x_319:
        /* <DEDUP_REMOVED lines=19> */
.L_x_321:
[----:B------:R-:W-:Y:S01]  /*17ad0*/  ULEA UR17, UR22, UR8, 0x3 ;  /* 0x0000000816117291 */ /* 0x000fe2000f8e18ff */
[----:B-1----:R-:W-:Y:S01]  /*17ae0*/  IMAD.U32 R3, RZ, RZ, UR15 ;  /* 0x0000000fff037e24 */ /* 0x002fe2000f8e00ff */
[----:B--2---:R-:W-:-:S04]  /*17af0*/  @!P0 MOV R2, 0x2000 ;  /* 0x0000200000028802 */ /* 0x004fc80000000f00 */
[----:B------:R-:W-:-:S04]  /*17b00*/  SHF.L.U32 R3, R3, 0x1f, RZ ;  /* 0x0000001f03037819 */ /* 0x000fc800000006ff */
[----:B------:R-:W1:Y:S02]  /*17b10*/  SYNCS.PHASECHK.TRANS64.TRYWAIT P1, [UR17+0xe038], R3 ;  /* 0x00e03803ff0075a7 */ /* 0x000e640008021111 */
[----:B-1----:R-:W-:Y:S05]  /*17b20*/  @!P1 BRA `(.L_x_322) ;  /* 0x0000002c00e49947 */ /* 0x002fea0003800000 */
.L_x_465:
[----:B------:R2:W-:Y:S01]  /*17b30*/  @!P0 SYNCS.ARRIVE.TRANS64 RZ, [UR17+0xe020], R2 ;  /* 0x00e02002ffff89a7 */ /* 0x0005e20008000011 */
[----:B------:R-:W-:Y:S05]  /*17b40*/  BRA.U !UP1, `(.L_x_323) ;  /* 0x0000000109047547 */ /* 0x000fea000b800000 */
[----:B------:R-:W-:Y:S05]  /*17b50*/  BPT.TRAP 0x1 ;  /* 0x000000040000795c */ /* 0x000fea0000300000 */
.L_x_323:
[----:B------:R-:W-:Y:S04]  /*17b60*/  BSSY.RECONVERGENT B0, `(.L_x_324) ;  /* 0x0000003000007945 */ /* 0x000fe80003800200 */
[----:B------:R-:W-:Y:S05]  /*17b70*/  @P2 BRA `(.L_x_325) ;  /* 0x0000000000042947 */ /* 0x000fea0003800000 */
[----:B------:R-:W-:Y:S05]  /*17b80*/  BPT.TRAP 0x1 ;  /* 0x000000040000795c */ /* 0x000fea0000300000 */
.L_x_325:
[----:B------:R-:W-:Y:S05]  /*17b90*/  BSYNC.RECONVERGENT B0 ;  /* 0x0000000000007941 */ /* 0x000fea0003800200 */
.L_x_324:
        /* <DEDUP_REMOVED lines=19> */
.L_x_326:
[----:B------:R-:W-:Y:S01]  /*17cd0*/  ULEA UR17, UR22, UR8, 0x3 ;  /* 0x0000000816117291 */ /* 0x000fe2000f8e18ff */
[----:B-1----:R-:W-:Y:S01]  /*17ce0*/  IMAD.U32 R3, RZ, RZ, UR15 ;  /* 0x0000000fff037e24 */ /* 0x002fe2000f8e00ff */
[----:B--2---:R-:W-:-:S04]  /*17cf0*/  @!P0 MOV R2, 0x2000 ;  /* 0x0000200000028802 */ /* 0x004fc80000000f00 */
[----:B------:R-:W-:-:S04]  /*17d00*/  SHF.L.U32 R3, R3, 0x1f, RZ ;  /* 0x0000001f03037819 */ /* 0x000fc800000006ff */
[----:B------:R-:W1:Y:S02]  /*17d10*/  SYNCS.PHASECHK.TRANS64.TRYWAIT P1, [UR17+0xe038], R3 ;  /* 0x00e03803ff0075a7 */ /* 0x000e640008021111 */
[----:B-1----:R-:W-:Y:S05]  /*17d20*/  @!P1 BRA `(.L_x_327) ;  /* 0x0000002c007c9947 */ /* 0x002fea0003800000 */
.L_x_467:
[----:B------:R2:W-:Y:S01]  /*17d30*/  @!P0 SYNCS.ARRIVE.TRANS64 RZ, [UR17+0xe020], R2 ;  /* 0x00e02002ffff89a7 */ /* 0x0005e20008000011 */
[----:B------:R-:W-:Y:S05]  /*17d40*/  BRA.U !UP1, `(.L_x_328) ;  /* 0x0000000109047547 */ /* 0x000fea000b800000 */
[----:B------:R-:W-:Y:S05]  /*17d50*/  BPT.TRAP 0x1 ;  /* 0x000000040000795c */ /* 0x000fea0000300000 */
.L_x_328:
[----:B------:R-:W-:Y:S04]  /*17d60*/  BSSY.RECONVERGENT B0, `(.L_x_329) ;  /* 0x0000003000007945 */ /* 0x000fe80003800200 */
[----:B------:R-:W-:Y:S05]  /*17d70*/  @P2 BRA `(.L_x_330) ;  /* 0x0000000000042947 */ /* 0x000fea0003800000 */
[----:B------:R-:W-:Y:S05]  /*17d80*/  BPT.TRAP 0x1 ;  /* 0x000000040000795c */ /* 0x000fea0000300000 */
.L_x_330:
[----:B------:R-:W-:Y:S05]  /*17d90*/  BSYNC.RECONVERGENT B0 ;  /* 0x0000000000007941 */ /* 0x000fea0003800200 */
.L_x_329:
        /* <DEDUP_REMOVED lines=13> */
[----:B------:R-:W-:Y:S02]  /*17e70*/  UIADD3 UR10, UPT, UPT, UR7, 0x3, URZ ;  /* 0x00000003070a7890 */ /* 0x000fe4000fffe0ff */
[----:B------:R-:W-:-:S04]  /*17e80*/  UISETP.NE.AND UP2, UPT, UR22, 0x3, UPT ;  /* 0x000000031600788c */ /* 0x000fc8000bf45270 */
[----:B------:R-:W-:Y:S02]  /*17e90*/  USEL UR11, URZ, 0x1, UP2 ;  /* 0x00000001ff0b7887 */ /* 0x000fe40009000000 */
[----:B------:R-:W-:Y:S02]  /*17ea0*/  USEL UR22, UR22, URZ, UP2 ;  /* 0x000000ff16167287 */ /* 0x000fe40009000000 */
[----:B------:R-:W-:Y:S01]  /*17eb0*/  ULOP3.LUT UR15, UR15, UR11, URZ, 0x3c, !UPT ;  /* 0x0000000b0f0f7292 */ /* 0x000fe2000f8e3cff */
[----:B---3--:R-:W-:Y:S11]  /*17ec0*/  BRA.U !UP0, `(.L_x_331) ;  /* 0x0000000108047547 */ /* 0x008ff6000b800000 */
[----:B------:R-:W-:Y:S05]  /*17ed0*/  BPT.TRAP 0x1 ;  /* 0x000000040000795c */ /* 0x000fea0000300000 */
.L_x_331:
[----:B------:R-:W-:Y:S01]  /*17ee0*/  ULEA UR17, UR22, UR8, 0x3 ;  /* 0x0000000816117291 */ /* 0x000fe2000f8e18ff */
[----:B-1----:R-:W-:Y:S01]  /*17ef0*/  IMAD.U32 R3, RZ, RZ, UR15 ;  /* 0x0000000fff037e24 */ /* 0x002fe2000f8e00ff */
[----:B--2---:R-:W-:-:S04]  /*17f00*/  @!P0 MOV R2, 0x2000 ;  /* 0x0000200000028802 */ /* 0x004fc80000000f00 */
[----:B------:R-:W-:-:S04]  /*17f10*/  SHF.L.U32 R3, R3, 0x1f, RZ ;  /* 0x0000001f03037819 */ /* 0x000fc800000006ff */
[----:B------:R-:W1:Y:S02]  /*17f20*/  SYNCS.PHASECHK.TRANS64.TRYWAIT P1, [UR17+0xe038], R3 ;  /* 0x00e03803ff0075a7 */ /* 0x000e640008021111 */
[----:B-1----:R-:W-:Y:S05]  /*17f30*/  @!P1 BRA `(.L_x_332) ;  /* 0x0000002c00109947 */ /* 0x002fea0003800000 */
.L_x_469:
[----:B------:R2:W-:Y:S01]  /*17f40*/  @!P0 SYNCS.ARRIVE.TRANS64 RZ, [UR17+0xe020], R2 ;  /* 0x00e02002ffff89a7 */ /* 0x0005e20008000011 */
[----:B------:R-:W-:Y:S05]  /*17f50*/  BRA.U !UP1, `(.L_x_333) ;  /* 0x0000000109047547 */ /* 0x000fea000b800000 */
[----:B------:R-:W-:Y:S05]  /*17f60*/  BPT.TRAP 0x1 ;  /* 0x000000040000795c */ /* 0x000fea0000300000 */
.L_x_333:
[----:B------:R-:W-:Y:S04]  /*17f70*/  BSSY.RECONVERGENT B0, `(.L_x_334) ;  /* 0x0000003000007945 */ /* 0x000fe80003800200 */
[----:B------:R-:W-:Y:S05]  /*17f80*/  @P2 BRA `(.L_x_335) ;  /* 0x0000000000042947 */ /* 0x000fea0003800000 */
[----:B------:R-:W-:Y:S05]  /*17f90*/  BPT.TRAP 0x1 ;  /* 0x000000040000795c */ /* 0x000fea0000300000 */
.L_x_335:
[----:B------:R-:W-:Y:S05]  /*17fa0*/  BSYNC.RECONVERGENT B0 ;  /* 0x0000000000007941 */ /* 0x000fea0003800200 */
.L_x_334:
        /* <DEDUP_REMOVED lines=19> */
.L_x_336:
[----:B------:R-:W-:Y:S01]  /*180e0*/  ULEA UR17, UR22, UR8, 0x3 ;  /* 0x0000000816117291 */ /* 0x000fe2000f8e18ff */
[----:B-1----:R-:W-:Y:S01]  /*180f0*/  IMAD.U32 R3, RZ, RZ, UR15 ;  /* 0x0000000fff037e24 */ /* 0x002fe2000f8e00ff */
[----:B--2---:R-:W-:-:S04]  /*18100*/  @!P0 MOV R2, 0x2000 ;  /* 0x0000200000028802 */ /* 0x004fc80000000f00 */
[----:B------:R-:W-:-:S04]  /*18110*/  SHF.L.U32 R3, R3, 0x1f, RZ ;  /* 0x0000001f03037819 */ /* 0x000fc800000006ff */
[----:B------:R-:W1:Y:S02]  /*18120*/  SYNCS.PHASECHK.TRANS64.TRYWAIT P1, [UR17+0xe038], R3 ;  /* 0x00e03803ff0075a7 */ /* 0x000e640008021111 */
[----:B-1----:R-:W-:Y:S05]  /*18130*/  @!P1 BRA `(.L_x_337) ;  /* 0x0000002800a89947 */ /* 0x002fea0003800000 */
.L_x_471:
[----:B------:R2:W-:Y:S01]  /*18140*/  @!P0 SYNCS.ARRIVE.TRANS64 RZ, [UR17+0xe020], R2 ;  /* 0x00e02002ffff89a7 */ /* 0x0005e20008000011 */
[----:B------:R-:W-:Y:S05]  /*18150*/  BRA.U !UP1, `(.L_x_338) ;  /* 0x0000000109047547 */ /* 0x000fea000b800000 */
[----:B------:R-:W-:Y:S05]  /*18160*/  BPT.TRAP 0x1 ;  /* 0x000000040000795c */ /* 0x000fea0000300000 */
.L_x_338:
[----:B------:R-:W-:Y:S04]  /*18170*/  BSSY.RECONVERGENT B0, `(.L_x_339) ;  /* 0x0000003000007945 */ /* 0x000fe80003800200 */
[----:B------:R-:W-:Y:S05]  /*18180*/  @P2 BRA `(.L_x_340) ;  /* 0x0000000000042947 */ /* 0x000fea0003800000 */
[----:B------:R-:W-:Y:S05]  /*18190*/  BPT.TRAP 0x1 ;  /* 0x000000040000795c */ /* 0x000fea0000300000 */
.L_x_340:
[----:B------:R-:W-:Y:S05]  /*181a0*/  BSYNC.RECONVERGENT B0 ;  /* 0x0000000000007941 */ /* 0x000fea0003800200 */
.L_x_339:
        /* <DEDUP_REMOVED lines=17> */
[----:B------:R-:W-:Y:S02]  /*182c0*/  UISETP.NE.AND UP2, UPT, UR10, UR9, UPT ;  /* 0x000000090a00728c */ /* 0x000fe4000bf45270 */
[----:B------:R-:W-:-:S07]  /*182d0*/  ULOP3.LUT UR15, UR15, UR11, URZ, 0x3c, !UPT ;  /* 0x0000000b0f0f7292 */ /* 0x000fce000f8e3cff */
[----:B---3--:R-:W-:Y:S05]  /*182e0*/  BRA.U UP2, `(.L_x_341) ;  /* 0xffffffed02d87547 */ /* 0x008fea000b83ffff */
.L_x_300:
[----:B------:R-:W-:-:S09]  /*182f0*/  UISETP.NE.AND UP2, UPT, UR6, URZ, UPT ;  /* 0x000000ff0600728c */ /* 0x000fd2000bf45270 */
[----:B------:R-:W-:Y:S05]  /*18300*/  BRA.U !UP2, `(.L_x_275) ;  /* 0x0000000d0a147547 */ /* 0x000fea000b800000 */
[----:B------:R-:W-:Y:S05]  /*18310*/  BRA.U !UP0, `(.L_x_342) ;  /* 0x0000000108047547 */ /* 0x000fea000b800000 */
[----:B------:R-:W-:Y:S05]  /*18320*/  BPT.TRAP 0x1 ;  /* 0x000000040000795c */ /* 0x000fea0000300000 */
.L_x_342:
[----:B------:R-:W-:Y:S01]  /*18330*/  ULEA UR17, UR22, UR8, 0x3 ;  /* 0x0000000816117291 */ /* 0x000fe2000f8e18ff */
[----:B-1----:R-:W-:Y:S01]  /*18340*/  IMAD.U32 R3, RZ, RZ, UR15 ;  /* 0x0000000fff037e24 */ /* 0x002fe2000f8e00ff */
[----:B--2---:R-:W-:-:S04]  /*18350*/  @!P0 MOV R2, 0x2000 ;  /* 0x0000200000028802 */ /* 0x004fc80000000f00 */
[----:B------:R-:W-:-:S04]  /*18360*/  SHF.L.U32 R3, R3, 0x1f, RZ ;  /* 0x0000001f03037819 */ /* 0x000fc800000006ff */
[----:B------:R-:W1:Y:S02]  /*18370*/  SYNCS.PHASECHK.TRANS64.TRYWAIT P1, [UR17+0xe038], R3 ;  /* 0x00e03803ff0075a7 */ /* 0x000e640008021111 */
[----:B-1----:R-:W-:Y:S05]  /*18380*/  @!P1 BRA `(.L_x_343) ;  /* 0x00000028002c9947 */ /* 0x002fea0003800000 */
.L_x_473:
[----:B------:R2:W-:Y:S01]  /*18390*/  @!P0 SYNCS.ARRIVE.TRANS64 RZ, [UR17+0xe020], R2 ;  /* 0x00e02002ffff89a7 */ /* 0x0005e20008000011 */
[----:B------:R-:W-:Y:S05]  /*183a0*/  BRA.U !UP1, `(.L_x_344) ;  /* 0x0000000109047547 */ /* 0x000fea000b800000 */
[----:B------:R-:W-:Y:S05]  /*183b0*/  BPT.TRAP 0x1 ;  /* 0x000000040000795c */ /* 0x000fea0000300000 */
.L_x_344:
[----:B------:R-:W-:Y:S04]  /*183c0*/  BSSY.RECONVERGENT B0, `(.L_x_345) ;  /* 0x0000003000007945 */ /* 0x000fe80003800200 */
[----:B------:R-:W-:Y:S05]  /*183d0*/  @P2 BRA `(.L_x_346) ;  /* 0x0000000000042947 */ /* 0x000fea0003800000 */
[----:B------:R-:W-:Y:S05]  /*183e0*/  BPT.TRAP 0x1 ;  /* 0x000000040000795c */ /* 0x000fea0000300000 */
.L_x_346:
[----:B------:R-:W-:Y:S05]  /*183f0*/  BSYNC.RECONVERGENT B0 ;  /* 0x0000000000007941 */ /* 0x000fea0003800200 */
.L_x_345:
        /* <DEDUP_REMOVED lines=19> */
.L_x_347:
[----:B------:R-:W-:Y:S01]  /*18530*/  ULEA UR17, UR22, UR8, 0x3 ;  /* 0x0000000816117291 */ /* 0x000fe2000f8e18ff */
[----:B-1----:R-:W-:Y:S01]  /*18540*/  IMAD.U32 R3, RZ, RZ, UR15 ;  /* 0x0000000fff037e24 */ /* 0x002fe2000f8e00ff */
[----:B--2---:R-:W-:-:S04]  /*18550*/  @!P0 MOV R2, 0x2000 ;  /* 0x0000200000028802 */ /* 0x004fc80000000f00 */
[----:B------:R-:W-:-:S04]  /*18560*/  SHF.L.U32 R3, R3, 0x1f, RZ ;  /* 0x0000001f03037819 */ /* 0x000fc800000006ff */
[----:B------:R-:W1:Y:S02]  /*18570*/  SYNCS.PHASECHK.TRANS64.TRYWAIT P1, [UR17+0xe038], R3 ;  /* 0x00e03803ff0075a7 */ /* 0x000e640008021111 */
[----:B-1----:R-:W-:Y:S05]  /*18580*/  @!P1 BRA `(.L_x_348) ;  /* 0x0000002400c49947 */ /* 0x002fea0003800000 */
.L_x_475:
[----:B------:R2:W-:Y:S01]  /*18590*/  @!P0 SYNCS.ARRIVE.TRANS64 RZ, [UR17+0xe020], R2 ;  /* 0x00e02002ffff89a7 */ /* 0x0005e20008000011 */
[----:B------:R-:W-:Y:S05]  /*185a0*/  BRA.U !UP1, `(.L_x_349) ;  /* 0x0000000109047547 */ /* 0x000fea000b800000 */
[----:B------:R-:W-:Y:S05]  /*185b0*/  BPT.TRAP 0x1 ;  /* 0x000000040000795c */ /* 0x000fea0000300000 */
.L_x_349:
[----:B------:R-:W-:Y:S04]  /*185c0*/  BSSY.RECONVERGENT B0, `(.L_x_350) ;  /* 0x0000003000007945 */ /* 0x000fe80003800200 */
[----:B------:R-:W-:Y:S05]  /*185d0*/  @P2 BRA `(.L_x_351) ;  /* 0x0000000000042947 */ /* 0x000fea0003800000 */
[----:B------:R-:W-:Y:S05]  /*185e0*/  BPT.TRAP 0x1 ;  /* 0x000000040000795c */ /* 0x000fea0000300000 */
.L_x_351:
[----:B------:R-:W-:Y:S05]  /*185f0*/  BSYNC.RECONVERGENT B0 ;  /* 0x0000000000007941 */ /* 0x000fea0003800200 */
.L_x_350:
        /* <DEDUP_REMOVED lines=16> */
[----:B------:R-:W-:Y:S02]  /*18700*/  UISETP.NE.AND UP2, UPT, UR6, 0x1, UPT ;  /* 0x000000010600788c */ /* 0x000fe4000bf45270 */
[----:B------:R-:W-:-:S07]  /*18710*/  ULOP3.LUT UR15, UR15, UR9, URZ, 0x3c, !UPT ;  /* 0x000000090f0f7292 */ /* 0x000fce000f8e3cff */
[----:B---3--:R-:W-:Y:S05]  /*18720*/  BRA.U !UP2, `(.L_x_275) ;  /* 0x000000090a0c7547 */ /* 0x008fea000b800000 */
[----:B------:R-:W-:Y:S05]  /*18730*/  BRA.U !UP0, `(.L_x_352) ;  /* 0x0000000108047547 */ /* 0x000fea000b800000 */
[----:B------:R-:W-:Y:S05]  /*18740*/  BPT.TRAP 0x1 ;  /* 0x000000040000795c */ /* 0x000fea0000300000 */
.L_x_352:
[----:B------:R-:W-:Y:S01]  /*18750*/  ULEA UR17, UR22, UR8, 0x3 ;  /* 0x0000000816117291 */ /* 0x000fe2000f8e18ff */
[----:B-1----:R-:W-:Y:S01]  /*18760*/  IMAD.U32 R3, RZ, RZ, UR15 ;  /* 0x0000000fff037e24 */ /* 0x002fe2000f8e00ff */
[----:B--2---:R-:W-:-:S04]  /*18770*/  @!P0 MOV R2, 0x2000 ;  /* 0x0000200000028802 */ /* 0x004fc80000000f00 */
[----:B------:R-:W-:-:S04]  /*18780*/  SHF.L.U32 R3, R3, 0x1f, RZ ;  /* 0x0000001f03037819 */ /* 0x000fc800000006ff */
[----:B------:R-:W1:Y:S02]  /*18790*/  SYNCS.PHASECHK.TRANS64.TRYWAIT P1, [UR17+0xe038], R3 ;  /* 0x00e03803ff0075a7 */ /* 0x000e640008021111 */
[----:B-1----:R-:W-:Y:S05]  /*187a0*/  @!P1 BRA `(.L_x_353) ;  /* 0x0000002400549947 */ /* 0x002fea0003800000 */
.L_x_477:
[----:B------:R2:W-:Y:S01]  /*187b0*/  @!P0 SYNCS.ARRIVE.TRANS64 RZ, [UR17+0xe020], R2 ;  /* 0x00e02002ffff89a7 */ /* 0x0005e20008000011 */
[----:B------:R-:W-:Y:S05]  /*187c0*/  BRA.U !UP1, `(.L_x_354) ;  /* 0x0000000109047547 */ /* 0x000fea000b800000 */
[----:B------:R-:W-:Y:S05]  /*187d0*/  BPT.TRAP 0x1 ;  /* 0x000000040000795c */ /* 0x000fea0000300000 */
.L_x_354:
[----:B------:R-:W-:Y:S04]  /*187e0*/  BSSY.RECONVERGENT B0, `(.L_x_355) ;  /* 0x0000003000007945 */ /* 0x000fe80003800200 */
[----:B------:R-:W-:Y:S05]  /*187f0*/  @P2 BRA `(.L_x_356) ;  /* 0x0000000000042947 */ /* 0x000fea0003800000 */
[----:B------:R-:W-:Y:S05]  /*18800*/  BPT.TRAP 0x1 ;  /* 0x000000040000795c */ /* 0x000fea0000300000 */
.L_x_356:
[----:B------:R-:W-:Y:S05]  /*18810*/  BSYNC.RECONVERGENT B0 ;  /* 0x0000000000007941 */ /* 0x000fea0003800200 */
.L_x_355:
        /* <DEDUP_REMOVED lines=19> */
.L_x_357:
[----:B------:R-:W-:Y:S01]  /*18950*/  ULEA UR17, UR22, UR8, 0x3 ;  /* 0x0000000816117291 */ /* 0x000fe2000f8e18ff */
[----:B-1----:R-:W-:Y:S01]  /*18960*/  IMAD.U32 R3, RZ, RZ, UR15 ;  /* 0x0000000fff037e24 */ /* 0x002fe2000f8e00ff */
[----:B--2---:R-:W-:-:S04]  /*18970*/  @!P0 MOV R2, 0x2000 ;  /* 0x0000200000028802 */ /* 0x004fc80000000f00 */
[----:B------:R-:W-:-:S04]  /*18980*/  SHF.L.U32 R3, R3, 0x1f, RZ ;  /* 0x0000001f03037819 */ /* 0x000fc800000006ff */
[----:B------:R-:W1:Y:S02]  /*18990*/  SYNCS.PHASECHK.TRANS64.TRYWAIT P1, [UR17+0xe038], R3 ;  /* 0x00e03803ff0075a7 */ /* 0x000e640008021111 */
[----:B-1----:R-:W-:Y:S05]  /*189a0*/  @!P1 BRA `(.L_x_358) ;  /* 0x0000002000ec9947 */ /* 0x002fea0003800000 */
.L_x_479:
[----:B------:R2:W-:Y:S01]  /*189b0*/  @!P0 SYNCS.ARRIVE.TRANS64 RZ, [UR17+0xe020], R2 ;  /* 0x00e02002ffff89a7 */ /* 0x0005e20008000011 */
[----:B------:R-:W-:Y:S05]  /*189c0*/  BRA.U !UP1, `(.L_x_359) ;  /* 0x0000000109047547 */ /* 0x000fea000b800000 */
[----:B------:R-:W-:Y:S05]  /*189d0*/  BPT.TRAP 0x1 ;  /* 0x000000040000795c */ /* 0x000fea0000300000 */
.L_x_359:
[----:B------:R-:W-:Y:S04]  /*189e0*/  BSSY.RECONVERGENT B0, `(.L_x_360) ;  /* 0x0000003000007945 */ /* 0x000fe80003800200 */
[----:B------:R-:W-:Y:S05]  /*189f0*/  @P2 BRA `(.L_x_361) ;  /* 0x0000000000042947 */ /* 0x000fea0003800000 */
[----:B------:R-:W-:Y:S05]  /*18a00*/  BPT.TRAP 0x1 ;  /* 0x000000040000795c */ /* 0x000fea0000300000 */
.L_x_361:
[----:B------:R-:W-:Y:S05]  /*18a10*/  BSYNC.RECONVERGENT B0 ;  /* 0x0000000000007941 */ /* 0x000fea0003800200 */
.L_x_360:
        /* <DEDUP_REMOVED lines=19> */
[----:B------:R-:W-:Y:S01]  /*18b50*/  UIADD3 UR7, UPT, UPT, UR7, 0x2, URZ ;  /* 0x0000000207077890 */ /* 0x000fe2000fffe0ff */
[----:B------:R-:W-:Y:S11]  /*18b60*/  BRA.U !UP0, `(.L_x_362) ;  /* 0x0000000108047547 */ /* 0x000ff6000b800000 */
[----:B------:R-:W-:Y:S05]  /*18b70*/  BPT.TRAP 0x1 ;  /* 0x000000040000795c */ /* 0x000fea0000300000 */
.L_x_362:
[----:B------:R-:W-:Y:S01]  /*18b80*/  ULEA UR17, UR22, UR8, 0x3 ;  /* 0x0000000816117291 */ /* 0x000fe2000f8e18ff */
[----:B-1----:R-:W-:Y:S01]  /*18b90*/  IMAD.U32 R3, RZ, RZ, UR15 ;  /* 0x0000000fff037e24 */ /* 0x002fe2000f8e00ff */
[----:B--2---:R-:W-:-:S04]  /*18ba0*/  @!P0 MOV R2, 0x2000 ;  /* 0x0000200000028802 */ /* 0x004fc80000000f00 */
[----:B------:R-:W-:-:S04]  /*18bb0*/  SHF.L.U32 R3, R3, 0x1f, RZ ;  /* 0x0000001f03037819 */ /* 0x000fc800000006ff */
[----:B------:R-:W1:Y:S02]  /*18bc0*/  SYNCS.PHASECHK.TRANS64.TRYWAIT P1, [UR17+0xe038], R3 ;  /* 0x00e03803ff0075a7 */ /* 0x000e640008021111 */
[----:B-1----:R-:W-:Y:S05]  /*18bd0*/  @!P1 BRA `(.L_x_363) ;  /* 0x0000002000789947 */ /* 0x002fea0003800000 */
.L_x_481:
[----:B------:R2:W-:Y:S01]  /*18be0*/  @!P0 SYNCS.ARRIVE.TRANS64 RZ, [UR17+0xe020], R2 ;  /* 0x00e02002ffff89a7 */ /* 0x0005e20008000011 */
[----:B------:R-:W-:Y:S05]  /*18bf0*/  BRA.U !UP1, `(.L_x_364) ;  /* 0x0000000109047547 */ /* 0x000fea000b800000 */
[----:B------:R-:W-:Y:S05]  /*18c00*/  BPT.TRAP 0x1 ;  /* 0x000000040000795c */ /* 0x000fea0000300000 */
.L_x_364:
[----:B------:R-:W-:Y:S04]  /*18c10*/  BSSY.RECONVERGENT B0, `(.L_x_365) ;  /* 0x0000003000007945 */ /* 0x000fe80003800200 */
[----:B------:R-:W-:Y:S05]  /*18c20*/  @P2 BRA `(.L_x_366) ;  /* 0x0000000000042947 */ /* 0x000fea0003800000 */
[----:B------:R-:W-:Y:S05]  /*18c30*/  BPT.TRAP 0x1 ;  /* 0x000000040000795c */ /* 0x000fea0000300000 */
.L_x_366:
[----:B------:R-:W-:Y:S05]  /*18c40*/  BSYNC.RECONVERGENT B0 ;  /* 0x0000000000007941 */ /* 0x000fea0003800200 */
.L_x_365:
        /* <DEDUP_REMOVED lines=19> */
.L_x_367:
[----:B------:R-:W-:Y:S01]  /*18d80*/  ULEA UR9, UR22, UR8, 0x3 ;  /* 0x0000000816097291 */ /* 0x000fe2000f8e18ff */
[----:B-1----:R-:W-:Y:S01]  /*18d90*/  IMAD.U32 R3, RZ, RZ, UR15 ;  /* 0x0000000fff037e24 */ /* 0x002fe2000f8e00ff */
[----:B--2---:R-:W-:-:S04]  /*18da0*/  @!P0 MOV R2, 0x2000 ;  /* 0x0000200000028802 */ /* 0x004fc80000000f00 */
[----:B------:R-:W-:-:S04]  /*18db0*/  SHF.L.U32 R3, R3, 0x1f, RZ ;  /* 0x0000001f03037819 */ /* 0x000fc800000006ff */
[----:B------:R-:W1:Y:S02]  /*18dc0*/  SYNCS.PHASECHK.TRANS64.TRYWAIT P1, [UR9+0xe038], R3 ;  /* 0x00e03803ff0075a7 */ /* 0x000e640008021109 */
[----:B-1----:R-:W-:Y:S05]  /*18dd0*/  @!P1 BRA `(.L_x_368) ;  /* 0x0000002000109947 */ /* 0x002fea0003800000 */
.L_x_483:
[----:B------:R2:W-:Y:S01]  /*18de0*/  @!P0 SYNCS.ARRIVE.TRANS64 RZ, [UR9+0xe020], R2 ;  /* 0x00e02002ffff89a7 */ /* 0x0005e20008000009 */
[----:B------:R-:W-:Y:S05]  /*18df0*/  BRA.U !UP1, `(.L_x_369) ;  /* 0x0000000109047547 */ /* 0x000fea000b800000 */
[----:B------:R-:W-:Y:S05]  /*18e00*/  BPT.TRAP 0x1 ;  /* 0x000000040000795c */ /* 0x000fea0000300000 */
.L_x_369:
[----:B------:R-:W-:Y:S04]  /*18e10*/  BSSY.RECONVERGENT B0, `(.L_x_370) ;  /* 0x0000003000007945 */ /* 0x000fe80003800200 */
[----:B------:R-:W-:Y:S05]  /*18e20*/  @P2 BRA `(.L_x_371) ;  /* 0x0000000000042947 */ /* 0x000fea0003800000 */
[----:B------:R-:W-:Y:S05]  /*18e30*/  BPT.TRAP 0x1 ;  /* 0x000000040000795c */ /* 0x000fea0000300000 */
.L_x_371:
[----:B------:R-:W-:Y:S05]  /*18e40*/  BSYNC.RECONVERGENT B0 ;  /* 0x0000000000007941 */ /* 0x000fea0003800200 */
.L_x_370:
[----:B------:R-:W-:Y:S02]  /*18e50*/  ULEA UR8, UR22, UR8, 0xd ;  /* 0x0000000816087291 */ /* 0x000fe4000f8e68ff */
[----:B------:R-:W-:Y:S02]  /*18e60*/  UIADD3 UR6, UP2, UPT, UR4, 0x280, URZ ;  /* 0x0000028004067890 */ /* 0x000fe4000ff5e0ff */
[----:B------:R-:W-:Y:S02]  /*18e70*/  USHF.L.U32 UR11, UR7, 0x7, URZ ;  /* 0x00000007070b7899 */ /* 0x000fe400080006ff */
[----:B------:R-:W-:Y:S02]  /*18e80*/  UIADD3 UR9, UPT, UPT, UR9, 0xe020, URZ ;  /* 0x0000e02009097890 */ /* 0x000fe4000fffe0ff */
[----:B------:R-:W-:Y:S02]  /*18e90*/  UIADD3 UR8, UPT, UPT, UR8, 0x4000, URZ ;  /* 0x0000400008087890 */ /* 0x000fe4000fffe0ff */
[----:B------:R-:W-:Y:S01]  /*18ea0*/  UIADD3.X UR7, UPT, UPT, URZ, UR5, URZ, UP2, !UPT ;  /* 0x00000005ff077290 */ /* 0x000fe200097fe4ff */
[----:B------:R-:W-:Y:S01]  /*18eb0*/  UMOV UR12, UR13 ;  /* 0x0000000d000c7c82 */ /* 0x000fe20008000000 */
[----:B------:R-:W-:Y:S01]  /*18ec0*/  UMOV UR16, 0x0 ;  /* 0x0000000000107882 */ /* 0x000fe20000000000 */
[----:B------:R-:W-:Y:S01]  /*18ed0*/  UMOV UR17, 0x10000000 ;  /* 0x1000000000117882 */ /* 0x000fe20000000000 */
[----:B------:R-:W-:Y:S01]  /*18ee0*/  UMOV UR13, UR14 ;  /* 0x0000000e000d7c82 */ /* 0x000fe20008000000 */
[----:B------:R-:W-:Y:S01]  /*18ef0*/  UMOV UR10, URZ ;  /* 0x000000ff000a7c82 */ /* 0x000fe20008000000 */
[----:B------:R-:W-:-:S03]  /*18f00*/  UIADD3 UR22, UPT, UPT, UR22, 0x1, URZ ;  /* 0x0000000116167890 */ /* 0x000fc6000fffe0ff */
[----:B------:R3:W-:Y:S01]  /*18f10*/  UTMALDG.4D [UR8], [UR6], desc[UR16] ;  /* 0x00001008060075b4 */ /* 0x0007e20008019000 */
[----:B------:R-:W-:-:S04]  /*18f20*/  UISETP.NE.AND UP2, UPT, UR22, 0x3, UPT ;  /* 0x000000031600788c */ /* 0x000fc8000bf45270 */
[----:B------:R-:W-:Y:S02]  /*18f30*/  USEL UR14, URZ, 0x1, UP2 ;  /* 0x00000001ff0e7887 */ /* 0x000fe40009000000 */
[----:B------:R-:W-:Y:S02]  /*18f40*/  USEL UR22, UR22, URZ, UP2 ;  /* 0x000000ff16167287 */ /* 0x000fe40009000000 */
[----:B---3--:R-:W-:-:S12]  /*18f50*/  ULOP3.LUT UR15, UR15, UR14, URZ, 0x3c, !UPT ;  /* 0x0000000e0f0f7292 */ /* 0x008fd8000f8e3cff */
.L_x_275:
[----:B------:R-:W3:Y:S01]  /*18f60*/  LDCU UR7, c[0x0][0x370] ;  /* 0x00006e00ff0777ac */ /* 0x000ee20008000800 */
[----:B------:R-:W4:Y:S01]  /*18f70*/  LDCU UR6, c[0x0][0x900] ;  /* 0x00012000ff0677ac */ /* 0x000f220008000800 */
[----:B---3--:R-:W-:-:S04]  /*18f80*/  UIADD3 UR36, UPT, UPT, UR7, UR36, URZ ;  /* 0x0000002407247290 */ /* 0x008fc8000fffe0ff */
[----:B----4-:R-:W-:-:S09]  /*18f90*/  UISETP.GE.AND UP2, UPT, UR36, UR6, UPT ;  /* 0x000000062400728c */ /* 0x010fd2000bf46270 */
[----:B------:R-:W-:Y:S05]  /*18fa0*/  BRA.U !UP2, `(.L_x_372) ;  /* 0xffffffd50a787547 */ /* 0x000fea000b83ffff */
[----:B-1----:R-:W-:Y:S05]  /*18fb0*/  EXIT ;  /* 0x000000000000794d */ /* 0x002fea0003800000 */
.L_x_502:
[----:B------:R-:W-:-:S08]  /*18fc0*/  NOP ;  /* 0x0000000000007918 */ /* 0x000fd00000000000 */
[----:B------:R-:W1:-:S00]  /*18fd0*/  USETMAXREG.DEALLOC.CTAPOOL 0x20 ;  /* 0x00000020000079c8 */ /* 0x000e4000080e0500 */
[----:B-1----:R-:W1:Y:S02]  /*18fe0*/  LDC R0, c[0x0][0x900] ;  /* 0x00024000ff007b82 */ /* 0x002e640000000800 */
[----:B-1----:R-:W-:-:S13]  /*18ff0*/  ISETP.LE.AND P0, PT, R0, UR36, PT ;  /* 0x0000002400007c0c */ /* 0x002fda000bf03270 */
[----:B------:R-:W-:Y:S05]  /*19000*/  @P0 EXIT ;  /* 0x000000000000094d */ /* 0x000fea0003800000 */
[----:B------:R-:W-:Y:S01]  /*19010*/  HFMA2 R4, -RZ, RZ, 0, 0 ;  /* 0x00000000ff047431 */ /* 0x000fe200000001ff */
[----:B------:R-:W-:Y:S01]  /*19020*/  PRMT R0, RZ, 0x7610, R0 ;  /* 0x00007610ff007816 */ /* 0x000fe20000000000 */
[----:B------:R-:W1:Y:S01]  /*19030*/  LDCU.64 UR26, c[0x0][0x348] ;  /* 0x00006900ff1a77ac */ /* 0x000e620008000a00 */
[----:B------:R-:W2:Y:S01]  /*19040*/  LDCU UR24, c[0x0][0x370] ;  /* 0x00006e00ff1877ac */ /* 0x000ea20008000800 */
[----:B------:R-:W3:Y:S01]  /*19050*/  LDCU UR22, c[0x0][0x904] ;  /* 0x00012080ff1677ac */ /* 0x000ee20008000800 */
[----:B------:R-:W4:Y:S01]  /*19060*/  LDCU UR16, c[0x0][0x900] ;  /* 0x00012000ff1077ac */ /* 0x000f220008000800 */
[----:B------:R-:W1:Y:S01]  /*19070*/  LDCU UR21, c[0x0][0x380] ;  /* 0x00007000ff1577ac */ /* 0x000e620008000800 */
[----:B------:R-:W1:Y:S01]  /*19080*/  LDCU UR19, c[0x0][0x38c] ;  /* 0x00007180ff1377ac */ /* 0x000e620008000800 */
[----:B------:R-:W1:Y:S01]  /*19090*/  LDCU UR23, c[0x0][0x91c] ;  /* 0x00012380ff1777ac */ /* 0x000e620008000800 */
[----:B------:R-:W1:Y:S01]  /*190a0*/  LDCU UR20, c[0x0][0x918] ;  /* 0x00012300ff1477ac */ /* 0x000e620008000800 */
[----:B------:R-:W1:Y:S01]  /*190b0*/  LDCU.64 UR14, c[0x0][0x908] ;  /* 0x00012100ff0e77ac */ /* 0x000e620008000a00 */
[----:B------:R-:W1:Y:S01]  /*190c0*/  LDCU.64 UR6, c[0x0][0x920] ;  /* 0x00012400ff0677ac */ /* 0x000e620008000a00 */
[----:B------:R-:W1:Y:S02]  /*190d0*/  LDCU.64 UR4, c[0x0][0x910] ;  /* 0x00012200ff0477ac */ /* 0x000e640008000a00 */
.L_x_380:
[----:B-1----:R-:W-:Y:S02]  /*190e0*/  UIMAD.WIDE.U32 UR8, UR36, UR14, URZ ;  /* 0x0000000e240872a5 */ /* 0x002fe4000f8e00ff */
[----:B---3--:R-:W-:Y:S02]  /*190f0*/  UISETP.NE.AND UP0, UPT, UR22, 0x1, UPT ;  /* 0x000000011600788c */ /* 0x008fe4000bf05270 */
[----:B------:R-:W-:-:S04]  /*19100*/  USHF.R.U32.HI UR8, URZ, UR15, UR9 ;  /* 0x0000000fff087299 */ /* 0x000fc80008011609 */
[----:B------:R-:W-:Y:S02]  /*19110*/  USEL UR8, UR36, UR8, !UP0 ;  /* 0x0000000824087287 */ /* 0x000fe4000c000000 */
[----:B------:R-:W-:Y:S02]  /*19120*/  UISETP.NE.AND UP0, UPT, UR23, 0x1, UPT ;  /* 0x000000011700788c */ /* 0x000fe4000bf05270 */
[----:B------:R-:W-:Y:S02]  /*19130*/  UIMAD.WIDE.U32 UR10, UR8, UR6, URZ ;  /* 0x00000006080a72a5 */ /* 0x000fe4000f8e00ff */
[----:B------:R-:W-:Y:S02]  /*19140*/  UIADD3 UR10, UPT, UPT, -UR8, URZ, URZ ;  /* 0x000000ff080a7290 */ /* 0x000fe4000fffe1ff */
[----:B------:R-:W-:Y:S02]  /*19150*/  USHF.R.U32.HI UR11, URZ, UR7, UR11 ;  /* 0x00000007ff0b7299 */ /* 0x000fe4000801160b */
[----:B------:R-:W-:-:S02]  /*19160*/  UIMAD UR10, UR22, UR10, UR36 ;  /* 0x0000000a160a72a4 */ /* 0x000fc4000f8e0224 */
[----:B------:R-:W-:Y:S02]  /*19170*/  USEL UR11, UR8, UR11, !UP0 ;  /* 0x0000000b080b7287 */ /* 0x000fe4000c000000 */
[----:B------:R-:W-:Y:S02]  /*19180*/  USHF.L.U32 UR10, UR10, 0x8, URZ ;  /* 0x000000080a0a7899 */ /* 0x000fe400080006ff */
[----:B------:R-:W-:Y:S02]  /*19190*/  UIADD3 UR13, UPT, UPT, -UR11, URZ, URZ ;  /* 0x000000ff0b0d7290 */ /* 0x000fe4000fffe1ff */
[----:B------:R-:W-:Y:S02]  /*191a0*/  UISETP.GE.AND UP0, UPT, UR10, UR21, UPT ;  /* 0x000000150a00728c */ /* 0x000fe4000bf06270 */
[----:B------:R-:W-:-:S07]  /*191b0*/  UIMAD UR13, UR23, UR13, UR8 ;  /* 0x0000000d170d72a4 */ /* 0x000fce000f8e0208 */
[----:B------:R-:W-:Y:S05]  /*191c0*/  BRA.U UP0, `(.L_x_373) ;  /* 0x0000000500287547 */ /* 0x000fea000b800000 */
[----:B------:R-:W-:Y:S01]  /*191d0*/  IMAD.U32 R3, RZ, RZ, UR19 ;  /* 0x00000013ff037e24 */ /* 0x000fe2000f8e00ff */
[----:B------:R-:W-:Y:S02]  /*191e0*/  UIMAD.WIDE.U32 UR8, UR11, UR5, URZ ;  /* 0x000000050b0872a5 */ /* 0x000fe4000f8e00ff */
[----:B------:R-:W-:Y:S02]  /*191f0*/  UISETP.NE.AND UP0, UPT, UR4, 0x1, UPT ;  /* 0x000000010400788c */ /* 0x000fe4000bf05270 */
[----:B------:R-:W-:Y:S01]  /*19200*/  IABS R3, R3 ;  /* 0x0000000300037213 */ /* 0x000fe20000000000 */
[----:B------:R-:W-:-:S03]  /*19210*/  USHF.R.U32.HI UR8, URZ, UR20, UR9 ;  /* 0x00000014ff087299 */ /* 0x000fc60008011609 */
[----:B------:R-:W1:Y:S01]  /*19220*/  I2F.RP R0, R3 ;  /* 0x0000000300007306 */ /* 0x000e620000209400 */
[----:B------:R-:W-:Y:S02]  /*19230*/  USEL UR8, UR11, UR8, !UP0 ;  /* 0x000000080b087287 */ /* 0x000fe4000c000000 */
[----:B------:R-:W-:Y:S02]  /*19240*/  UISETP.NE.AND UP0, UPT, UR19, URZ, UPT ;  /* 0x000000ff1300728c */ /* 0x000fe4000bf05270 */
[----:B------:R-:W-:-:S04]  /*19250*/  UIADD3 UR8, UPT, UPT, -UR8, URZ, URZ ;  /* 0x000000ff08087290 */ /* 0x000fc8000fffe1ff */
[----:B------:R-:W-:-:S04]  /*19260*/  UIMAD UR11, UR4, UR8, UR11 ;  /* 0x00000008040b72a4 */ /* 0x000fc8000f8e020b */
[----:B------:R-:W-:Y:S01]  /*19270*/  ULOP3.LUT UR8, UR11, UR19, URZ, 0x3c, !UPT ;  /* 0x000000130b087292 */ /* 0x000fe2000f8e3cff */
[----:B-1----:R-:W1:Y:S03]  /*19280*/  MUFU.RCP R6, R0 ;  /* 0x0000000000067308 */ /* 0x002e660000001000 */
[----:B------:R-:W-:Y:S01]  /*19290*/  UISETP.GE.AND UP1, UPT, UR8, URZ, UPT ;  /* 0x000000ff0800728c */ /* 0x000fe2000bf26270 */
[----:B-1----:R-:W-:Y:S02]  /*192a0*/  IADD3 R6, PT, PT, R6, 0xffffffe, RZ ;  /* 0x0ffffffe06067810 */ /* 0x002fe40007ffe0ff */
[----:B------:R-:W-:Y:S02]  /*192b0*/  MOV R0, UR11 ;  /* 0x0000000b00007c02 */ /* 0x000fe40008000f00 */
[----:B------:R-:W1:Y:S02]  /*192c0*/  F2I.FTZ.U32.TRUNC.NTZ R7, R6 ;  /* 0x0000000600077305 */ /* 0x000e64000021f000 */
[----:B------:R-:W-:Y:S01]  /*192d0*/  IABS R0, R0 ;  /* 0x0000000000007213 */ /* 0x000fe20000000000 */
[----:B-1----:R-:W-:-:S02]  /*192e0*/  IMAD.MOV R2, RZ, RZ, -R7 ;  /* 0x000000ffff027224 */ /* 0x002fc400078e0a07 */
[----:B------:R-:W-:Y:S02]  /*192f0*/  IMAD.MOV.U32 R6, RZ, RZ, RZ ;  /* 0x000000ffff067224 */ /* 0x000fe400078e00ff */
[----:B------:R-:W-:-:S04]  /*19300*/  IMAD R2, R2, R3, RZ ;  /* 0x0000000302027224 */ /* 0x000fc800078e02ff */
[----:B------:R-:W-:-:S06]  /*19310*/  IMAD.HI.U32 R2, R7, R2, R6 ;  /* 0x0000000207027227 */ /* 0x000fcc00078e0006 */
[----:B------:R-:W-:-:S05]  /*19320*/  IMAD.HI.U32 R5, R2, R0, RZ ;  /* 0x0000000002057227 */ /* 0x000fca00078e00ff */
[----:B------:R-:W-:-:S05]  /*19330*/  IADD3 R2, PT, PT, -R5, RZ, RZ ;  /* 0x000000ff05027210 */ /* 0x000fca0007ffe1ff */
[----:B------:R-:W-:-:S05]  /*19340*/  IMAD R0, R3, R2, R0 ;  /* 0x0000000203007224 */ /* 0x000fca00078e0200 */
[----:B------:R-:W-:-:S13]  /*19350*/  ISETP.GT.U32.AND P0, PT, R3, R0, PT ;  /* 0x000000000300720c */ /* 0x000fda0003f04070 */
[----:B------:R-:W-:Y:S01]  /*19360*/  @!P0 IMAD.IADD R0, R0, 0x1, -R3 ;  /* 0x0000000100008824 */ /* 0x000fe200078e0a03 */
[----:B------:R-:W-:Y:S02]  /*19370*/  @!P0 IADD3 R5, PT, PT, R5, 0x1, RZ ;  /* 0x0000000105058810 */ /* 0x000fe40007ffe0ff */
[----:B------:R-:W-:Y:S02]  /*19380*/  ELECT P0, URZ, PT ;  /* 0x0000000000ff782f */ /* 0x000fe40003800000 */
[----:B------:R-:W-:-:S13]  /*19390*/  ISETP.GE.U32.AND P1, PT, R0, R3, PT ;  /* 0x000000030000720c */ /* 0x000fda0003f26070 */
[----:B------:R-:W-:-:S05]  /*193a0*/  @P1 VIADD R5, R5, 0x1 ;  /* 0x0000000105051836 */ /* 0x000fca0000000000 */
[----:B------:R-:W-:-:S13]  /*193b0*/  R2UR UR12, R5 ;  /* 0x00000000050c72ca */ /* 0x000fda00000e0000 */
[----:B------:R-:W-:Y:S02]  /*193c0*/  @!UP1 UIADD3 UR12, UPT, UPT, -UR12, URZ, URZ ;  /* 0x000000ff0c0c9290 */ /* 0x000fe4000fffe1ff */
[----:B------:R-:W-:-:S04]  /*193d0*/  @!UP0 ULOP3.LUT UR12, URZ, UR19, URZ, 0x33, !UPT ;  /* 0x00000013ff0c8292 */ /* 0x000fc8000f8e33ff */
[----:B------:R-:W-:-:S04]  /*193e0*/  UIADD3 UR8, UPT, UPT, -UR12, URZ, URZ ;  /* 0x000000ff0c087290 */ /* 0x000fc8000fffe1ff */
[----:B------:R-:W-:Y:S01]  /*193f0*/  UIMAD UR11, UR19, UR8, UR11 ;  /* 0x00000008130b72a4 */ /* 0x000fe2000f8e020b */
[----:B------:R-:W-:Y:S11]  /*19400*/  BRA.U UP6, `(.L_x_374) ;  /* 0x0000000106047547 */ /* 0x000ff6000b800000 */
[----:B--2-4-:R-:W-:Y:S05]  /*19410*/  BPT.TRAP 0x1 ;  /* 0x000000040000795c */ /* 0x014fea0000300000 */
.L_x_374:
[----:B------:R-:W1:Y:S01]  /*19420*/  S2UR UR18, SR_CgaCtaId ;  /* 0x00000000001279c3 */ /* 0x000e620000008800 */
[----:B------:R-:W-:Y:S01]  /*19430*/  UMOV UR17, 0x400 ;  /* 0x0000040000117882 */ /* 0x000fe20000000000 */
[----:B------:R-:W-:Y:S01]  /*19440*/  SHF.L.U32 R3, R4, 0x1f, RZ ;  /* 0x0000001f04037819 */ /* 0x000fe200000006ff */
[----:B-1----:R-:W-:-:S09]  /*19450*/  ULEA UR17, UR18, UR17, 0x18 ;  /* 0x0000001112117291 */ /* 0x002fd2000f8ec0ff */
[----:B------:R-:W1:Y:S02]  /*19460*/  SYNCS.PHASECHK.TRANS64.TRYWAIT P0, [UR17+0xe0b0], R3 ;  /* 0x00e0b003ff0075a7 */ /* 0x000e640008001111 */
[----:B-1----:R-:W-:Y:S05]  /*19470*/  @!P0 BRA `(.L_x_375) ;  /* 0x0000001800808947 */ /* 0x002fea0003800000 */
.L_x_485:
[----:B------:R-:W-:Y:S02]  /*19480*/  UIADD3 UR28, UP0, UPT, UR26, 0x400, URZ ;  /* 0x000004001a1c7890 */ /* 0x000fe4000ff1e0ff */
[----:B------:R-:W-:Y:S02]  /*19490*/  UIADD3 UR8, UPT, UPT, UR17, 0xa000, URZ ;  /* 0x0000a00011087890 */ /* 0x000fe4000fffe0ff */
[----:B------:R-:W-:Y:S01]  /*194a0*/  UIADD3.X UR29, UPT, UPT, URZ, UR27, URZ, UP0, !UPT ;  /* 0x0000001bff1d7290 */ /* 0x000fe200087fe4ff */
[----:B------:R-:W-:-:S08]  /*194b0*/  UMOV UR9, URZ ;  /* 0x000000ff00097c82 */ /* 0x000fd00008000000 */
[----:B------:R3:W-:Y:S01]  /*194c0*/  UTMASTG.5D [UR8], [UR28] ;  /* 0x000000081c0073b5 */ /* 0x0007e20008020000 */
[----:B------:R0:W-:Y:S01]  /*194d0*/  UTMACMDFLUSH ;  /* 0x00000000000079b7 */ /* 0x0001e20000000000 */
[----:B---3--:R-:W-:Y:S05]  /*194e0*/  BRA.U UP6, `(.L_x_376) ;  /* 0x0000000106047547 */ /* 0x008fea000b800000 */
[----:B--2-4-:R-:W-:Y:S05]  /*194f0*/  BPT.TRAP 0x1 ;  /* 0x000000040000795c */ /* 0x014fea0000300000 */
.L_x_376:
[----:B------:R-:W3:Y:S02]  /*19500*/  SYNCS.PHASECHK.TRANS64.TRYWAIT P0, [UR17+0xe0b8], R3 ;  /* 0x00e0b803ff0075a7 */ /* 0x000ee40008001111 */
[----:B---3--:R-:W-:Y:S05]  /*19510*/  @!P0 BRA `(.L_x_377) ;  /* 0x0000001800708947 */ /* 0x008fea0003800000 */
.L_x_487:
[----:B------:R-:W-:Y:S02]  /*19520*/  UIADD3 UR28, UP0, UPT, UR26, 0x400, URZ ;  /* 0x000004001a1c7890 */ /* 0x000fe4000ff1e0ff */
[----:B------:R-:W-:Y:S02]  /*19530*/  UIADD3 UR10, UPT, UPT, UR10, 0x80, URZ ;  /* 0x000000800a0a7890 */ /* 0x000fe4000fffe0ff */
[----:B------:R-:W-:Y:S02]  /*19540*/  UIADD3 UR8, UPT, UPT, UR17, 0xc000, URZ ;  /* 0x0000c00011087890 */ /* 0x000fe4000fffe0ff */
[----:B------:R-:W-:Y:S01]  /*19550*/  UIADD3.X UR29, UPT, UPT, URZ, UR27, URZ, UP0, !UPT ;  /* 0x0000001bff1d7290 */ /* 0x000fe200087fe4ff */
[----:B------:R-:W-:-:S08]  /*19560*/  UMOV UR9, URZ ;  /* 0x000000ff00097c82 */ /* 0x000fd00008000000 */
[----:B------:R3:W-:Y:S01]  /*19570*/  UTMASTG.5D [UR8], [UR28] ;  /* 0x000000081c0073b5 */ /* 0x0007e20008020000 */
[----:B------:R0:W-:Y:S01]  /*19580*/  UTMACMDFLUSH ;  /* 0x00000000000079b7 */ /* 0x0001e20000000000 */
[----:B------:R-:W-:-:S04]  /*19590*/  DEPBAR.LE SB0, 0x1 ;  /* 0x000080400000791a */ /* 0x000fc80000000000 */
[----:B---3--:R-:W-:Y:S05]  /*195a0*/  BRA.U UP6, `(.L_x_378) ;  /* 0x0000000106047547 */ /* 0x008fea000b800000 */
[----:B--2-4-:R-:W-:Y:S05]  /*195b0*/  BPT.TRAP 0x1 ;  /* 0x000000040000795c */ /* 0x014fea0000300000 */
.L_x_378:
[----:B------:R-:W-:-:S04]  /*195c0*/  UIADD3 UR8, UPT, UPT, UR17, 0xe0c0, URZ ;  /* 0x0000e0c011087890 */ /* 0x000fc8000fffe0ff */
[----:B------:R-:W-:-:S09]  /*195d0*/  UPRMT UR8, UR18, 0x654, UR8 ;  /* 0x0000065412087896 */ /* 0x000fd20008000008 */
[----:B------:R-:W-:Y:S01]  /*195e0*/  SYNCS.ARRIVE.TRANS64.RED.A1T0 RZ, [UR8], RZ ;  /* 0x000000ffffff79a7 */ /* 0x000fe20008100408 */
[----:B------:R-:W-:-:S04]  /*195f0*/  DEPBAR.LE SB0, 0x0 ;  /* 0x000080000000791a */ /* 0x000fc80000000000 */
[----:B------:R-:W-:Y:S05]  /*19600*/  BRA.U UP6, `(.L_x_379) ;  /* 0x0000000106047547 */ /* 0x000fea000b800000 */
[----:B--2-4-:R-:W-:Y:S05]  /*19610*/  BPT.TRAP 0x1 ;  /* 0x000000040000795c */ /* 0x014fea0000300000 */
.L_x_379:
[----:B------:R-:W-:Y:S01]  /*19620*/  UIADD3 UR17, UPT, UPT, UR17, 0xe0c8, URZ ;  /* 0x0000e0c811117890 */ /* 0x000fe2000fffe0ff */
[----:B-1----:R-:W-:Y:S01]  /*19630*/  HFMA2 R0, -RZ, RZ, 0, 5.9604644775390625e-08 ;  /* 0x00000001ff007431 */ /* 0x002fe200000001ff */
[----:B------:R-:W-:Y:S02]  /*19640*/  LOP3.LUT R4, R4, 0x1, RZ, 0x3c, !PT ;  /* 0x0000000104047812 */ /* 0x000fe400078e3cff */
[----:B------:R-:W-:-:S09]  /*19650*/  UPRMT UR17, UR18, 0x654, UR17 ;  /* 0x0000065412117896 */ /* 0x000fd20008000011 */
[----:B------:R-:W-:Y:S03]  /*19660*/  SYNCS.ARRIVE.TRANS64.RED.A1T0 RZ, [UR17], RZ ;  /* 0x000000ffffff79a7 */ /* 0x000fe60008100411 */
.L_x_373:
[----:B--2---:R-:W-:-:S04]  /*19670*/  UIADD3 UR36, UPT, UPT, UR24, UR36, URZ ;  /* 0x0000002418247290 */ /* 0x004fc8000fffe0ff */
[----:B----4-:R-:W-:-:S09]  /*19680*/  UISETP.GE.AND UP0, UPT, UR36, UR16, UPT ;  /* 0x000000102400728c */ /* 0x010fd2000bf06270 */
[----:B------:R-:W-:Y:S05]  /*19690*/  BRA.U !UP0, `(.L_x_380) ;  /* 0xfffffff908907547 */ /* 0x000fea000b83ffff */
[----:B------:R-:W-:-:S13]  /*196a0*/  LOP3.LUT P0, RZ, R0, 0xff, RZ, 0xc0, !PT ;  /* 0x000000ff00ff7812 */ /* 0x000fda000780c0ff */
[----:B------:R-:W-:Y:S05]  /*196b0*/  @!P0 EXIT ;  /* 0x000000000000894d */ /* 0x000fea0003800000 */
[----:B------:R-:W1:Y:S01]  /*196c0*/  S2UR UR4, SR_CgaCtaId ;  /* 0x00000000000479c3 */ /* 0x000e620000008800 */
[----:B------:R-:W-:Y:S01]  /*196d0*/  UMOV UR5, 0x400 ;  /* 0x0000040000057882 */ /* 0x000fe20000000000 */
[----:B------:R-:W-:Y:S01]  /*196e0*/  UMOV UR6, 0x40 ;  /* 0x0000004000067882 */ /* 0x000fe20000000000 */
[----:B------:R-:W-:Y:S02]  /*196f0*/  IMAD.MOV.U32 R2, RZ, RZ, 0xffff ;  /* 0x0000ffffff027424 */ /* 0x000fe400078e00ff */
[----:B------:R-:W-:Y:S01]  /*19700*/  IMAD.MOV.U32 R0, RZ, RZ, 0x1 ;  /* 0x00000001ff007424 */ /* 0x000fe200078e00ff */
[----:B-1----:R-:W-:Y:S02]  /*19710*/  ULEA UR5, UR4, UR5, 0x18 ;  /* 0x0000000504057291 */ /* 0x002fe4000f8ec0ff */
[----:B------:R-:W-:-:S07]  /*19720*/  ULEA UR6, UR4, UR6, 0x18 ;  /* 0x0000000604067291 */ /* 0x000fce000f8ec0ff */
[----:B------:R-:W1:Y:S01]  /*19730*/  LDS R3, [UR5+0xe0e0] ;  /* 0x00e0e005ff037984 */ /* 0x000e620008000800 */
[----:B------:R-:W-:-:S03]  /*19740*/  NOP ;  /* 0x0000000000007918 */ /* 0x000fc60000000000 */
[----:B------:R-:W2:Y:S01]  /*19750*/  LDS R5, [UR6+0x14] ;  /* 0x00001406ff057984 */ /* 0x000ea20008000800 */
[----:B-1----:R-:W-:-:S04]  /*19760*/  LOP3.LUT R3, R3, 0xffff, RZ, 0xc0, !PT ;  /* 0x0000ffff03037812 */ /* 0x002fc800078ec0ff */
[----:B------:R-:W-:-:S04]  /*19770*/  SHF.R.U32.HI R3, RZ, 0x5, R3 ;  /* 0x00000005ff037819 */ /* 0x000fc80000011603 */
[-C--:B------:R-:W-:Y:S02]  /*19780*/  SHF.L.U32 R2, R2, R3.reuse, RZ ;  /* 0x0000000302027219 */ /* 0x080fe400000006ff */
[----:B------:R-:W-:Y:S02]  /*19790*/  SHF.L.U32 R0, R0, R3, RZ ;  /* 0x0000000300007219 */ /* 0x000fe400000006ff */
[----:B--2---:R-:W-:-:S04]  /*197a0*/  LOP3.LUT R5, R5, R2, RZ, 0xc0, !PT ;  /* 0x0000000205057212 */ /* 0x004fc800078ec0ff */
[----:B------:R-:W-:-:S13]  /*197b0*/  ISETP.NE.AND P0, PT, R5, R2, PT ;  /* 0x000000020500720c */ /* 0x000fda0003f05270 */
[----:B------:R-:W-:Y:S05]  /*197c0*/  @P0 BRA `(.L_x_381) ;  /* 0x00000000005c0947 */ /* 0x000fea0003800000 */
[----:B------:R-:W1:Y:S02]  /*197d0*/  LDS R3, [UR6+0x18] ;  /* 0x00001806ff037984 */ /* 0x000e640008000800 */
[----:B-1----:R-:W-:-:S04]  /*197e0*/  LOP3.LUT R3, R3, R0, RZ, 0xc0, !PT ;  /* 0x0000000003037212 */ /* 0x002fc800078ec0ff */
[----:B------:R-:W-:-:S13]  /*197f0*/  ISETP.NE.AND P0, PT, R3, R0, PT ;  /* 0x000000000300720c */ /* 0x000fda0003f05270 */
[----:B------:R-:W-:Y:S05]  /*19800*/  @P0 BRA `(.L_x_382) ;  /* 0x0000000000400947 */ /* 0x000fea0003800000 */
[----:B------:R-:W-:Y:S01]  /*19810*/  R2UR UR8, R2 ;  /* 0x00000000020872ca */ /* 0x000fe200000e0000 */
[----:B------:R-:W1:Y:S01]  /*19820*/  S2R R3, SR_LANEID ;  /* 0x0000000000037919 */ /* 0x000e620000000000 */
[----:B------:R-:W-:Y:S01]  /*19830*/  LOP3.LUT R4, RZ, R0, RZ, 0x33, !PT ;  /* 0x00000000ff047212 */ /* 0x000fe200078e33ff */
[----:B------:R-:W-:Y:S02]  /*19840*/  VOTEU.ANY UR7, UPT, PT ;  /* 0x0000000000077886 */ /* 0x000fe400038e0100 */
[----:B------:R-:W-:Y:S01]  /*19850*/  UFLO.U32 UR7, UR7 ;  /* 0x00000007000772bd */ /* 0x000fe200080e0000 */
[----:B------:R-:W2:Y:S07]  /*19860*/  REDUX UR4, R4 ;  /* 0x00000000040473c4 */ /* 0x000eae0000000000 */
[----:B------:R-:W-:-:S06]  /*19870*/  ULOP3.LUT UR8, URZ, UR8, URZ, 0x33, !UPT ;  /* 0x00000008ff087292 */ /* 0x000fcc000f8e33ff */
[----:B------:R-:W-:-:S04]  /*19880*/  IMAD.U32 R2, RZ, RZ, UR8 ;  /* 0x00000008ff027e24 */ /* 0x000fc8000f8e00ff */
[----:B------:R-:W3:Y:S02]  /*19890*/  REDUX UR5, R2 ;  /* 0x00000000020573c4 */ /* 0x000ee40000000000 */
[----:B------:R4:W-:Y:S01]  /*198a0*/  UTCATOMSWS.AND URZ, UR8 ;  /* 0x0000000800ff79e3 */ /* 0x0009e20008000000 */
[----:B--2---:R-:W-:Y:S01]  /*198b0*/  IMAD.U32 R0, RZ, RZ, UR4 ;  /* 0x00000004ff007e24 */ /* 0x004fe2000f8e00ff */
[----:B-1----:R-:W-:Y:S01]  /*198c0*/  ISETP.EQ.U32.AND P0, PT, R3, UR7, PT ;  /* 0x0000000703007c0c */ /* 0x002fe2000bf02070 */
[----:B---3--:R-:W-:-:S12]  /*198d0*/  IMAD.U32 R3, RZ, RZ, UR5 ;  /* 0x00000005ff037e24 */ /* 0x008fd8000f8e00ff */
[----:B------:R4:W-:Y:S04]  /*198e0*/  @P0 ATOMS.AND RZ, [UR6+0x14], R3 ;  /* 0x00001403ffff098c */ /* 0x0009e8000a800006 */
[----:B------:R4:W-:Y:S01]  /*198f0*/  @P0 ATOMS.AND RZ, [UR6+0x18], R0 ;  /* 0x00001800ffff098c */ /* 0x0009e2000a800006 */
[----:B------:R-:W-:Y:S05]  /*19900*/  BRA `(.L_x_383) ;  /* 0x0000000000147947 */ /* 0x000fea0003800000 */
.L_x_382:
[----:B------:R-:W-:Y:S02]  /*19910*/  MOV R2, 0x19930 ;  /* 0x0001993000027802 */ /* 0x000fe40000000f00 */
[----:B------:R-:W-:Y:S05]  /*19920*/  CALL.REL.NOINC `($__internal_0_$__cuda_sm10x_tcgen05_guardrail_trap_col_being_dealloced_not_returned_by_alloc) ;  /* 0x0000001400847944 */ /* 0x000fea0003c00000 */
[----:B------:R-:W-:Y:S05]  /*19930*/  BRA `(.L_x_383) ;  /* 0x0000000000087947 */ /* 0x000fea0003800000 */
.L_x_381:
[----:B------:R-:W-:Y:S02]  /*19940*/  MOV R2, 0x19960 ;  /* 0x0001996000027802 */ /* 0x000fe40000000f00 */
[----:B------:R-:W-:Y:S05]  /*19950*/  CALL.REL.NOINC `($__internal_2_$__cuda_sm10x_tcgen05_guardrail_trap_unallocated_columns_being_dealloced) ;  /* 0x0000001400907944 */ /* 0x000fea0003c00000 */
.L_x_383:
[----:B------:R-:W-:Y:S01]  /*19960*/  NOP ;  /* 0x0000000000007918 */ /* 0x000fe20000000000 */
[----:B----4-:R-:W-:Y:S05]  /*19970*/  EXIT ;  /* 0x000000000000794d */ /* 0x010fea0003800000 */
.L_x_37:
[----:B-1----:R-:W-:-:S07]  /*19980*/  MOV R0, UR20 ;  /* 0x0000001400007c02 */ /* 0x002fce0008000f00 */
.L_x_384:
[----:B-1----:R1:W2:Y:S02]  /*19990*/  SYNCS.PHASECHK.TRANS64.TRYWAIT P0, [R0+URZ+0xe000], R5 ;  /* 0x00e00005000075a7 */ /* 0x0022a400080011ff */
[----:B--2---:R-:W-:Y:S05]  /*199a0*/  @!P0 NANOSLEEP.SYNCS 0x989680 ;  /* 0x009896800000895d */ /* 0x004fea0003900000 */
[----:B------:R-:W2:Y:S02]  /*199b0*/  @!P0 SYNCS.PHASECHK.TRANS64 P0, [R0+URZ+0xe000], R5 ;  /* 0x00e00005000085a7 */ /* 0x000ea400080010ff */
[----:B--2---:R-:W-:Y:S05]  /*199c0*/  @!P0 BRA `(.L_x_384) ;  /* 0xfffffffc00f08947 */ /* 0x004fea000383ffff */
[----:B------:R-:W-:Y:S05]  /*199d0*/  BRA `(.L_x_385) ;  /* 0xfffffe8000f87947 */ /* 0x000fea000383ffff */
.L_x_39:
[----:B------:R-:W-:-:S07]  /*199e0*/  MOV R0, UR4 ;  /* 0x0000000400007c02 */ /* 0x000fce0008000f00 */
.L_x_386:
[----:B-1----:R1:W2:Y:S02]  /*199f0*/  SYNCS.PHASECHK.TRANS64.TRYWAIT P0, [R0+URZ+0xe020], R3 ;  /* 0x00e02003000075a7 */ /* 0x0022a400080011ff */
[----:B--2---:R-:W-:Y:S05]  /*19a00*/  @!P0 NANOSLEEP.SYNCS 0x989680 ;  /* 0x009896800000895d */ /* 0x004fea0003900000 */
[----:B------:R-:W2:Y:S02]  /*19a10*/  @!P0 SYNCS.PHASECHK.TRANS64 P0, [R0+URZ+0xe020], R3 ;  /* 0x00e02003000085a7 */ /* 0x000ea400080010ff */
[----:B--2---:R-:W-:Y:S05]  /*19a20*/  @!P0 BRA `(.L_x_386) ;  /* 0xfffffffc00f08947 */ /* 0x004fea000383ffff */
[----:B------:R-:W-:Y:S05]  /*19a30*/  BRA `(.L_x_387) ;  /* 0xfffffe8400007947 */ /* 0x000fea000383ffff */
.L_x_41:
[----:B------:R-:W-:-:S07]  /*19a40*/  MOV R3, UR20 ;  /* 0x0000001400037c02 */ /* 0x000fce0008000f00 */
.L_x_388:
[----:B-1----:R1:W2:Y:S02]  /*19a50*/  SYNCS.PHASECHK.TRANS64.TRYWAIT P0, [R3+URZ+0xe058], R4 ;  /* 0x00e05804030075a7 */ /* 0x0022a400080011ff */
[----:B--2---:R-:W-:Y:S05]  /*19a60*/  @!P0 NANOSLEEP.SYNCS 0x989680 ;  /* 0x009896800000895d */ /* 0x004fea0003900000 */
[----:B------:R-:W2:Y:S02]  /*19a70*/  @!P0 SYNCS.PHASECHK.TRANS64 P0, [R3+URZ+0xe058], R4 ;  /* 0x00e05804030085a7 */ /* 0x000ea400080010ff */
[----:B--2---:R-:W-:Y:S05]  /*19a80*/  @!P0 BRA `(.L_x_388) ;  /* 0xfffffffc00f08947 */ /* 0x004fea000383ffff */
[----:B------:R-:W-:Y:S05]  /*19a90*/  BRA `(.L_x_389) ;  /* 0xfffffe84001c7947 */ /* 0x000fea000383ffff */
.L_x_45:
[----:B------:R-:W-:-:S07]  /*19aa0*/  MOV R0, UR20 ;  /* 0x0000001400007c02 */ /* 0x000fce0008000f00 */
.L_x_390:
[----:B--2---:R2:W3:Y:S02]  /*19ab0*/  SYNCS.PHASECHK.TRANS64.TRYWAIT P0, [R0+URZ+0xe008], R5 ;  /* 0x00e00805000075a7 */ /* 0x0044e400080011ff */
[----:B---3--:R-:W-:Y:S05]  /*19ac0*/  @!P0 NANOSLEEP.SYNCS 0x989680 ;  /* 0x009896800000895d */ /* 0x008fea0003900000 */
[----:B------:R-:W3:Y:S02]  /*19ad0*/  @!P0 SYNCS.PHASECHK.TRANS64 P0, [R0+URZ+0xe008], R5 ;  /* 0x00e00805000085a7 */ /* 0x000ee400080010ff */
[----:B---3--:R-:W-:Y:S05]  /*19ae0*/  @!P0 BRA `(.L_x_390) ;  /* 0xfffffffc00f08947 */ /* 0x008fea000383ffff */
[----:B------:R-:W-:Y:S05]  /*19af0*/  BRA `(.L_x_391) ;  /* 0xfffffe84006c7947 */ /* 0x000fea000383ffff */
.L_x_47:
[----:B------:R-:W-:-:S07]  /*19b00*/  MOV R3, UR20 ;  /* 0x0000001400037c02 */ /* 0x000fce0008000f00 */
.L_x_392:
[----:B-1----:R1:W2:Y:S02]  /*19b10*/  SYNCS.PHASECHK.TRANS64.TRYWAIT P0, [R3+URZ+0xe068], R4 ;  /* 0x00e06804030075a7 */ /* 0x0022a400080011ff */
[----:B--2---:R-:W-:Y:S05]  /*19b20*/  @!P0 NANOSLEEP.SYNCS 0x989680 ;  /* 0x009896800000895d */ /* 0x004fea0003900000 */
[----:B------:R-:W2:Y:S02]  /*19b30*/  @!P0 SYNCS.PHASECHK.TRANS64 P0, [R3+URZ+0xe068], R4 ;  /* 0x00e06804030085a7 */ /* 0x000ea400080010ff */
[----:B--2---:R-:W-:Y:S05]  /*19b40*/  @!P0 BRA `(.L_x_392) ;  /* 0xfffffffc00f08947 */ /* 0x004fea000383ffff */
[----:B------:R-:W-:Y:S05]  /*19b50*/  BRA `(.L_x_393) ;  /* 0xfffffe8400747947 */ /* 0x000fea000383ffff */
.L_x_51:
[----:B------:R-:W-:-:S07]  /*19b60*/  MOV R0, UR4 ;  /* 0x0000000400007c02 */ /* 0x000fce0008000f00 */
.L_x_394:
[----:B-1----:R1:W3:Y:S02]  /*19b70*/  SYNCS.PHASECHK.TRANS64.TRYWAIT P0, [R0+URZ+0xe020], R3 ;  /* 0x00e02003000075a7 */ /* 0x0022e400080011ff */
[----:B---3--:R-:W-:Y:S05]  /*19b80*/  @!P0 NANOSLEEP.SYNCS 0x989680 ;  /* 0x009896800000895d */ /* 0x008fea0003900000 */
[----:B------:R-:W3:Y:S02]  /*19b90*/  @!P0 SYNCS.PHASECHK.TRANS64 P0, [R0+URZ+0xe020], R3 ;  /* 0x00e02003000085a7 */ /* 0x000ee400080010ff */
[----:B---3--:R-:W-:Y:S05]  /*19ba0*/  @!P0 BRA `(.L_x_394) ;  /* 0xfffffffc00f08947 */ /* 0x008fea000383ffff */
[----:B------:R-:W-:Y:S05]  /*19bb0*/  BRA `(.L_x_395) ;  /* 0xfffffe8400d07947 */ /* 0x000fea000383ffff */
.L_x_53:
[----:B------:R-:W-:-:S07]  /*19bc0*/  MOV R0, UR20 ;  /* 0x0000001400007c02 */ /* 0x000fce0008000f00 */
.L_x_396:
[----:B-1----:R1:W3:Y:S02]  /*19bd0*/  SYNCS.PHASECHK.TRANS64.TRYWAIT P0, [R0+URZ+0xe0a0], R3 ;  /* 0x00e0a003000075a7 */ /* 0x0022e400080011ff */
[----:B---3--:R-:W-:Y:S05]  /*19be0*/  @!P0 NANOSLEEP.SYNCS 0x989680 ;  /* 0x009896800000895d */ /* 0x008fea0003900000 */
[----:B------:R-:W3:Y:S02]  /*19bf0*/  @!P0 SYNCS.PHASECHK.TRANS64 P0, [R0+URZ+0xe0a0], R3 ;  /* 0x00e0a003000085a7 */ /* 0x000ee400080010ff */
[----:B---3--:R-:W-:Y:S05]  /*19c00*/  @!P0 BRA `(.L_x_396) ;  /* 0xfffffffc00f08947 */ /* 0x008fea000383ffff */
[----:B------:R-:W-:Y:S05]  /*19c10*/  BRA `(.L_x_397) ;  /* 0xfffffe8400e47947 */ /* 0x000fea000383ffff */
.L_x_55:
[----:B------:R-:W-:-:S07]  /*19c20*/  MOV R0, UR20 ;  /* 0x0000001400007c02 */ /* 0x000fce0008000f00 */
.L_x_398:
[----:B-1----:R1:W3:Y:S02]  /*19c30*/  SYNCS.PHASECHK.TRANS64.TRYWAIT P0, [R0+URZ+0xe058], R5 ;  /* 0x00e05805000075a7 */ /* 0x0022e400080011ff */
[----:B---3--:R-:W-:Y:S05]  /*19c40*/  @!P0 NANOSLEEP.SYNCS 0x989680 ;  /* 0x009896800000895d */ /* 0x008fea0003900000 */
[----:B------:R-:W3:Y:S02]  /*19c50*/  @!P0 SYNCS.PHASECHK.TRANS64 P0, [R0+URZ+0xe058], R5 ;  /* 0x00e05805000085a7 */ /* 0x000ee400080010ff */
[----:B---3--:R-:W-:Y:S05]  /*19c60*/  @!P0 BRA `(.L_x_398) ;  /* 0xfffffffc00f08947 */ /* 0x008fea000383ffff */
[----:B------:R-:W-:Y:S05]  /*19c70*/  BRA `(.L_x_399) ;  /* 0xfffffe8400ec7947 */ /* 0x000fea000383ffff */
.L_x_59:
[----:B------:R-:W-:Y:S07]  /*19c80*/  MOV R3, UR6 ;  /* 0x0000000600037c02 */ /* 0x000fee0008000f00 */
.L_x_400:
[----:B-1----:R1:W2:Y:S02]  /*19c90*/  SYNCS.PHASECHK.TRANS64.TRYWAIT P0, [R3+URZ+0xe020], R4 ;  /* 0x00e02004030075a7 */ /* 0x0022a400080011ff */
[----:B--2---:R-:W-:Y:S05]  /*19ca0*/  @!P0 NANOSLEEP.SYNCS 0x989680 ;  /* 0x009896800000895d */ /* 0x004fea0003900000 */
[----:B------:R-:W2:Y:S02]  /*19cb0*/  @!P0 SYNCS.PHASECHK.TRANS64 P0, [R3+URZ+0xe020], R4 ;  /* 0x00e02004030085a7 */ /* 0x000ea400080010ff */
[----:B--2---:R-:W-:Y:S05]  /*19cc0*/  @!P0 BRA `(.L_x_400) ;  /* 0xfffffffc00f08947 */ /* 0x004fea000383ffff */
[----:B------:R-:W-:Y:S05]  /*19cd0*/  BRA `(.L_x_401) ;  /* 0xfffffe8c004c7947 */ /* 0x000fea000383ffff */
.L_x_62:
[----:B------:R-:W-:Y:S07]  /*19ce0*/  MOV R0, UR20 ;  /* 0x0000001400007c02 */ /* 0x000fee0008000f00 */
.L_x_402:
[----:B-1----:R1:W3:Y:S02]  /*19cf0*/  SYNCS.PHASECHK.TRANS64.TRYWAIT P0, [R0+URZ+0xe0a8], R3 ;  /* 0x00e0a803000075a7 */ /* 0x0022e400080011ff */
[----:B---3--:R-:W-:Y:S05]  /*19d00*/  @!P0 NANOSLEEP.SYNCS 0x989680 ;  /* 0x009896800000895d */ /* 0x008fea0003900000 */
[----:B------:R-:W3:Y:S02]  /*19d10*/  @!P0 SYNCS.PHASECHK.TRANS64 P0, [R0+URZ+0xe0a8], R3 ;  /* 0x00e0a803000085a7 */ /* 0x000ee400080010ff */
[----:B---3--:R-:W-:Y:S05]  /*19d20*/  @!P0 BRA `(.L_x_402) ;  /* 0xfffffffc00f08947 */ /* 0x008fea000383ffff */
[----:B------:R-:W-:Y:S05]  /*19d30*/  BRA `(.L_x_403) ;  /* 0xfffffe8c00b07947 */ /* 0x000fea000383ffff */
.L_x_64:
[----:B------:R-:W-:Y:S07]  /*19d40*/  MOV R0, UR20 ;  /* 0x0000001400007c02 */ /* 0x000fee0008000f00 */
.L_x_404:
[----:B-1----:R1:W3:Y:S02]  /*19d50*/  SYNCS.PHASECHK.TRANS64.TRYWAIT P0, [R0+URZ+0xe068], R5 ;  /* 0x00e06805000075a7 */ /* 0x0022e400080011ff */
[----:B---3--:R-:W-:Y:S05]  /*19d60*/  @!P0 NANOSLEEP.SYNCS 0x989680 ;  /* 0x009896800000895d */ /* 0x008fea0003900000 */
[----:B------:R-:W3:Y:S02]  /*19d70*/  @!P0 SYNCS.PHASECHK.TRANS64 P0, [R0+URZ+0xe068], R5 ;  /* 0x00e06805000085a7 */ /* 0x000ee400080010ff */
[----:B---3--:R-:W-:Y:S05]  /*19d80*/  @!P0 BRA `(.L_x_404) ;  /* 0xfffffffc00f08947 */ /* 0x008fea000383ffff */
[----:B------:R-:W-:Y:S05]  /*19d90*/  BRA `(.L_x_405) ;  /* 0xfffffe8c00b87947 */ /* 0x000fea000383ffff */
.L_x_70:
[----:B------:R-:W-:Y:S07]  /*19da0*/  MOV R0, UR4 ;  /* 0x0000000400007c02 */ /* 0x000fee0008000f00 */
.L_x_406:
[----:B-1----:R1:W2:Y:S02]  /*19db0*/  SYNCS.PHASECHK.TRANS64.TRYWAIT P0, [R0+URZ+0xe020], R3 ;  /* 0x00e02003000075a7 */ /* 0x0022a400080011ff */
[----:B--2---:R-:W-:Y:S05]  /*19dc0*/  @!P0 NANOSLEEP.SYNCS 0x989680 ;  /* 0x009896800000895d */ /* 0x004fea0003900000 */
[----:B------:R-:W2:Y:S02]  /*19dd0*/  @!P0 SYNCS.PHASECHK.TRANS64 P0, [R0+URZ+0xe020], R3 ;  /* 0x00e02003000085a7 */ /* 0x000ea400080010ff */
[----:B--2---:R-:W-:Y:S05]  /*19de0*/  @!P0 BRA `(.L_x_406) ;  /* 0xfffffffc00f08947 */ /* 0x004fea000383ffff */
[----:B------:R-:W-:Y:S05]  /*19df0*/  BRA `(.L_x_407) ;  /* 0xfffffe9400687947 */ /* 0x000fea000383ffff */
.L_x_72:
[----:B------:R-:W-:Y:S07]  /*19e00*/  MOV R0, UR20 ;  /* 0x0000001400007c02 */ /* 0x000fee0008000f00 */
.L_x_408:
[----:B-1----:R1:W2:Y:S02]  /*19e10*/  SYNCS.PHASECHK.TRANS64.TRYWAIT P0, [R0+URZ+0xe0a0], R3 ;  /* 0x00e0a003000075a7 */ /* 0x0022a400080011ff */
[----:B--2---:R-:W-:Y:S05]  /*19e20*/  @!P0 NANOSLEEP.SYNCS 0x989680 ;  /* 0x009896800000895d */ /* 0x004fea0003900000 */
[----:B------:R-:W2:Y:S02]  /*19e30*/  @!P0 SYNCS.PHASECHK.TRANS64 P0, [R0+URZ+0xe0a0], R3 ;  /* 0x00e0a003000085a7 */ /* 0x000ea400080010ff */
[----:B--2---:R-:W-:Y:S05]  /*19e40*/  @!P0 BRA `(.L_x_408) ;  /* 0xfffffffc00f08947 */ /* 0x004fea000383ffff */
[----:B------:R-:W-:Y:S05]  /*19e50*/  BRA `(.L_x_409) ;  /* 0xfffffe94007c7947 */ /* 0x000fea000383ffff */
.L_x_74:
[----:B------:R-:W-:Y:S01]  /*19e60*/  MOV R6, UR20 ;  /* 0x0000001400067c02 */ /* 0x000fe20008000f00 */
[----:B------:R-:W-:Y:S05]  /*19e70*/  IMAD.U32 R5, RZ, RZ, UR25 ;  /* 0x00000019ff057e24 */ /* 0x000fea000f8e00ff */
[----:B------:R-:W-:Y:S07]  /*19e80*/  SHF.L.U32 R5, R5, 0x1f, RZ ;  /* 0x0000001f05057819 */ /* 0x000fee00000006ff */
.L_x_410:
[----:B-1----:R1:W2:Y:S02]  /*19e90*/  SYNCS.PHASECHK.TRANS64.TRYWAIT P0, [R6+URZ+0xe058], R5 ;  /* 0x00e05805060075a7 */ /* 0x0022a400080011ff */
[----:B--2---:R-:W-:Y:S05]  /*19ea0*/  @!P0 NANOSLEEP.SYNCS 0x989680 ;  /* 0x009896800000895d */ /* 0x004fea0003900000 */
[----:B------:R-:W2:Y:S02]  /*19eb0*/  @!P0 SYNCS.PHASECHK.TRANS64 P0, [R6+URZ+0xe058], R5 ;  /* 0x00e05805060085a7 */ /* 0x000ea400080010ff */
[----:B--2---:R-:W-:Y:S05]  /*19ec0*/  @!P0 BRA `(.L_x_410) ;  /* 0xfffffffc00f08947 */ /* 0x004fea000383ffff */
[----:B------:R-:W-:Y:S05]  /*19ed0*/  BRA `(.L_x_411) ;  /* 0xfffffe9400887947 */ /* 0x000fea000383ffff */
.L_x_82:
[----:B------:R-:W-:-:S07]  /*19ee0*/  MOV R0, UR20 ;  /* 0x0000001400007c02 */ /* 0x000fce0008000f00 */
.L_x_412:
[----:B--2---:R2:W3:Y:S02]  /*19ef0*/  SYNCS.PHASECHK.TRANS64.TRYWAIT P0, [R0+URZ+0xe0a8], R3 ;  /* 0x00e0a803000075a7 */ /* 0x0044e400080011ff */
[----:B---3--:R-:W-:Y:S05]  /*19f00*/  @!P0 NANOSLEEP.SYNCS 0x989680 ;  /* 0x009896800000895d */ /* 0x008fea0003900000 */
[----:B------:R-:W3:Y:S02]  /*19f10*/  @!P0 SYNCS.PHASECHK.TRANS64 P0, [R0+URZ+0xe0a8], R3 ;  /* 0x00e0a803000085a7 */ /* 0x000ee400080010ff */
[----:B---3--:R-:W-:Y:S05]  /*19f20*/  @!P0 BRA `(.L_x_412) ;  /* 0xfffffffc00f08947 */ /* 0x008fea000383ffff */
[----:B------:R-:W-:Y:S05]  /*19f30*/  BRA `(.L_x_413) ;  /* 0xfffffe9800d87947 */ /* 0x000fea000383ffff */
.L_x_84:
[----:B------:R-:W-:-:S07]  /*19f40*/  MOV R0, UR20 ;  /* 0x0000001400007c02 */ /* 0x000fce0008000f00 */
.L_x_414:
[----:B--2---:R2:W3:Y:S02]  /*19f50*/  SYNCS.PHASECHK.TRANS64.TRYWAIT P0, [R0+URZ+0xe068], R5 ;  /* 0x00e06805000075a7 */ /* 0x0044e400080011ff */
[----:B---3--:R-:W-:Y:S05]  /*19f60*/  @!P0 NANOSLEEP.SYNCS 0x989680 ;  /* 0x009896800000895d */ /* 0x008fea0003900000 */
[----:B------:R-:W3:Y:S02]  /*19f70*/  @!P0 SYNCS.PHASECHK.TRANS64 P0, [R0+URZ+0xe068], R5 ;  /* 0x00e06805000085a7 */ /* 0x000ee400080010ff */
[----:B---3--:R-:W-:Y:S05]  /*19f80*/  @!P0 BRA `(.L_x_414) ;  /* 0xfffffffc00f08947 */ /* 0x008fea000383ffff */
[----:B------:R-:W-:Y:S05]  /*19f90*/  BRA `(.L_x_415) ;  /* 0xfffffe9800e07947 */ /* 0x000fea000383ffff */
.L_x_96:
[----:B-1----:R1:W2:Y:S02]  /*19fa0*/  SYNCS.PHASECHK.TRANS64.TRYWAIT P0, [R16+URZ+0xe0c0], R3 ;  /* 0x00e0c003100075a7 */ /* 0x0022a400080011ff */
[----:B--2---:R-:W-:Y:S05]  /*19fb0*/  @!P0 NANOSLEEP.SYNCS 0x989680 ;  /* 0x009896800000895d */ /* 0x004fea0003900000 */
[----:B------:R-:W2:Y:S02]  /*19fc0*/  @!P0 SYNCS.PHASECHK.TRANS64 P0, [R16+URZ+0xe0c0], R3 ;  /* 0x00e0c003100085a7 */ /* 0x000ea400080010ff */
[----:B--2---:R-:W-:Y:S05]  /*19fd0*/  @!P0 BRA `(.L_x_96) ;  /* 0xfffffffc00f08947 */ /* 0x004fea000383ffff */
[----:B------:R-:W-:Y:S05]  /*19fe0*/  BRA `(.L_x_416) ;  /* 0xfffffea400407947 */ /* 0x000fea000383ffff */
.L_x_163:
[----:B-1----:R1:W2:Y:S02]  /*19ff0*/  SYNCS.PHASECHK.TRANS64.TRYWAIT P0, [R16+URZ+0xe0c8], R3 ;  /* 0x00e0c803100075a7 */ /* 0x0022a400080011ff */
[----:B--2---:R-:W-:Y:S05]  /*1a000*/  @!P0 NANOSLEEP.SYNCS 0x989680 ;  /* 0x009896800000895d */ /* 0x004fea0003900000 */
[----:B------:R-:W2:Y:S02]  /*1a010*/  @!P0 SYNCS.PHASECHK.TRANS64 P0, [R16+URZ+0xe0c8], R3 ;  /* 0x00e0c803100085a7 */ /* 0x000ea400080010ff */
[----:B--2---:R-:W-:Y:S05]  /*1a020*/  @!P0 BRA `(.L_x_163) ;  /* 0xfffffffc00f08947 */ /* 0x004fea000383ffff */
[----:B------:R-:W-:Y:S05]  /*1a030*/  BRA `(.L_x_417) ;  /* 0xfffffed400b47947 */ /* 0x000fea000383ffff */
.L_x_169:
[----:B-1----:R1:W2:Y:S02]  /*1a040*/  SYNCS.PHASECHK.TRANS64.TRYWAIT P0, [R47+URZ+0xe070], R0 ;  /* 0x00e070002f0075a7 */ /* 0x0022a400080011ff */
[----:B--2---:R-:W-:Y:S05]  /*1a050*/  @!P0 NANOSLEEP.SYNCS 0x989680 ;  /* 0x009896800000895d */ /* 0x004fea0003900000 */
[----:B------:R-:W2:Y:S02]  /*1a060*/  @!P0 SYNCS.PHASECHK.TRANS64 P0, [R47+URZ+0xe070], R0 ;  /* 0x00e070002f0085a7 */ /* 0x000ea400080010ff */
[----:B--2---:R-:W-:Y:S05]  /*1a070*/  @!P0 BRA `(.L_x_169) ;  /* 0xfffffffc00f08947 */ /* 0x004fea000383ffff */
[----:B------:R-:W-:Y:S05]  /*1a080*/  BRA `(.L_x_418) ;  /* 0xfffffed800f47947 */ /* 0x000fea000383ffff */
.L_x_172:
[----:B--2---:R2:W3:Y:S02]  /*1a090*/  SYNCS.PHASECHK.TRANS64.TRYWAIT P1, [R47+URZ+0xe080], R4 ;  /* 0x00e080042f0075a7 */ /* 0x0044e400080211ff */
[----:B---3--:R-:W-:Y:S05]  /*1a0a0*/  @!P1 NANOSLEEP.SYNCS 0x989680 ;  /* 0x009896800000995d */ /* 0x008fea0003900000 */
[----:B------:R-:W3:Y:S02]  /*1a0b0*/  @!P1 SYNCS.PHASECHK.TRANS64 P1, [R47+URZ+0xe080], R4 ;  /* 0x00e080042f0095a7 */ /* 0x000ee400080210ff */
[----:B---3--:R-:W-:Y:S05]  /*1a0c0*/  @!P1 BRA `(.L_x_172) ;  /* 0xfffffffc00f09947 */ /* 0x008fea000383ffff */
[----:B------:R-:W-:Y:S05]  /*1a0d0*/  BRA `(.L_x_419) ;  /* 0xfffffedc001c7947 */ /* 0x000fea000383ffff */
.L_x_175:
[----:B-1----:R1:W3:Y:S02]  /*1a0e0*/  SYNCS.PHASECHK.TRANS64.TRYWAIT P0, [R47+URZ+0xe070], R0 ;  /* 0x00e070002f0075a7 */ /* 0x0022e400080011ff */
[----:B---3--:R-:W-:Y:S05]  /*1a0f0*/  @!P0 NANOSLEEP.SYNCS 0x989680 ;  /* 0x009896800000895d */ /* 0x008fea0003900000 */
[----:B------:R-:W3:Y:S02]  /*1a100*/  @!P0 SYNCS.PHASECHK.TRANS64 P0, [R47+URZ+0xe070], R0 ;  /* 0x00e070002f0085a7 */ /* 0x000ee400080010ff */
[----:B---3--:R-:W-:Y:S05]  /*1a110*/  @!P0 BRA `(.L_x_175) ;  /* 0xfffffffc00f08947 */ /* 0x008fea000383ffff */
[----:B------:R-:W-:Y:S05]  /*1a120*/  BRA `(.L_x_420) ;  /* 0xfffffedc00447947 */ /* 0x000fea000383ffff */
.L_x_177:
[----:B-1----:R1:W2:Y:S02]  /*1a130*/  SYNCS.PHASECHK.TRANS64.TRYWAIT P0, [R47+URZ+0xe090], R0 ;  /* 0x00e090002f0075a7 */ /* 0x0022a400080011ff */
[----:B--2---:R-:W-:Y:S05]  /*1a140*/  @!P0 NANOSLEEP.SYNCS 0x989680 ;  /* 0x009896800000895d */ /* 0x004fea0003900000 */
[----:B------:R-:W2:Y:S02]  /*1a150*/  @!P0 SYNCS.PHASECHK.TRANS64 P0, [R47+URZ+0xe090], R0 ;  /* 0x00e090002f0085a7 */ /* 0x000ea400080010ff */
[----:B--2---:R-:W-:Y:S05]  /*1a160*/  @!P0 BRA `(.L_x_177) ;  /* 0xfffffffc00f08947 */ /* 0x004fea000383ffff */
[----:B------:R-:W-:Y:S05]  /*1a170*/  BRA `(.L_x_421) ;  /* 0xfffffedc008c7947 */ /* 0x000fea000383ffff */
.L_x_184:
[----:B-1----:R1:W3:Y:S02]  /*1a180*/  SYNCS.PHASECHK.TRANS64.TRYWAIT P0, [R47+URZ+0xe080], R0 ;  /* 0x00e080002f0075a7 */ /* 0x0022e400080011ff */
[----:B---3--:R-:W-:Y:S05]  /*1a190*/  @!P0 NANOSLEEP.SYNCS 0x989680 ;  /* 0x009896800000895d */ /* 0x008fea0003900000 */
[----:B------:R-:W3:Y:S02]  /*1a1a0*/  @!P0 SYNCS.PHASECHK.TRANS64 P0, [R47+URZ+0xe080], R0 ;  /* 0x00e080002f0085a7 */ /* 0x000ee400080010ff */
[----:B---3--:R-:W-:Y:S05]  /*1a1b0*/  @!P0 BRA `(.L_x_184) ;  /* 0xfffffffc00f08947 */ /* 0x008fea000383ffff */
[----:B------:R-:W-:Y:S05]  /*1a1c0*/  BRA `(.L_x_422) ;  /* 0xfffffee000a87947 */ /* 0x000fea000383ffff */
.L_x_186:
[----:B-1----:R1:W2:Y:S02]  /*1a1d0*/  SYNCS.PHASECHK.TRANS64.TRYWAIT P0, [R47+URZ+0xe098], R0 ;  /* 0x00e098002f0075a7 */ /* 0x0022a400080011ff */
[----:B--2---:R-:W-:Y:S05]  /*1a1e0*/  @!P0 NANOSLEEP.SYNCS 0x989680 ;  /* 0x009896800000895d */ /* 0x004fea0003900000 */
[----:B------:R-:W2:Y:S02]  /*1a1f0*/  @!P0 SYNCS.PHASECHK.TRANS64 P0, [R47+URZ+0xe098], R0 ;  /* 0x00e098002f0085a7 */ /* 0x000ea400080010ff */
[----:B--2---:R-:W-:Y:S05]  /*1a200*/  @!P0 BRA `(.L_x_186) ;  /* 0xfffffffc00f08947 */ /* 0x004fea000383ffff */
[----:B------:R-:W-:Y:S05]  /*1a210*/  BRA `(.L_x_423) ;  /* 0xfffffee000ec7947 */ /* 0x000fea000383ffff */
.L_x_195:
[----:B--2---:R2:W3:Y:S02]  /*1a220*/  SYNCS.PHASECHK.TRANS64.TRYWAIT P0, [R47+URZ+0xe070], R4 ;  /* 0x00e070042f0075a7 */ /* 0x0044e400080011ff */
[----:B---3--:R-:W-:Y:S05]  /*1a230*/  @!P0 NANOSLEEP.SYNCS 0x989680 ;  /* 0x009896800000895d */ /* 0x008fea0003900000 */
[----:B------:R-:W3:Y:S02]  /*1a240*/  @!P0 SYNCS.PHASECHK.TRANS64 P0, [R47+URZ+0xe070], R4 ;  /* 0x00e070042f0085a7 */ /* 0x000ee400080010ff */
[----:B---3--:R-:W-:Y:S05]  /*1a250*/  @!P0 BRA `(.L_x_195) ;  /* 0xfffffffc00f08947 */ /* 0x008fea000383ffff */
[----:B------:R-:W-:Y:S05]  /*1a260*/  BRA `(.L_x_424) ;  /* 0xfffffee800287947 */ /* 0x000fea000383ffff */
.L_x_198:
[----:B-1----:R1:W3:Y:S02]  /*1a270*/  SYNCS.PHASECHK.TRANS64.TRYWAIT P0, [R47+URZ+0xe090], R0 ;  /* 0x00e090002f0075a7 */ /* 0x0022e400080011ff */
[----:B---3--:R-:W-:Y:S05]  /*1a280*/  @!P0 NANOSLEEP.SYNCS 0x989680 ;  /* 0x009896800000895d */ /* 0x008fea0003900000 */
[----:B------:R-:W3:Y:S02]  /*1a290*/  @!P0 SYNCS.PHASECHK.TRANS64 P0, [R47+URZ+0xe090], R0 ;  /* 0x00e090002f0085a7 */ /* 0x000ee400080010ff */
[----:B---3--:R-:W-:Y:S05]  /*1a2a0*/  @!P0 BRA `(.L_x_198) ;  /* 0xfffffffc00f08947 */ /* 0x008fea000383ffff */
[----:B------:R-:W-:Y:S05]  /*1a2b0*/  BRA `(.L_x_425) ;  /* 0xfffffee8004c7947 */ /* 0x000fea000383ffff */
.L_x_201:
[----:B-1----:R1:W3:Y:S02]  /*1a2c0*/  SYNCS.PHASECHK.TRANS64.TRYWAIT P0, [R47+URZ+0xe0c0], R0 ;  /* 0x00e0c0002f0075a7 */ /* 0x0022e400080011ff */
[----:B---3--:R-:W-:Y:S05]  /*1a2d0*/  @!P0 NANOSLEEP.SYNCS 0x989680 ;  /* 0x009896800000895d */ /* 0x008fea0003900000 */
[----:B------:R-:W3:Y:S02]  /*1a2e0*/  @!P0 SYNCS.PHASECHK.TRANS64 P0, [R47+URZ+0xe0c0], R0 ;  /* 0x00e0c0002f0085a7 */ /* 0x000ee400080010ff */
[----:B---3--:R-:W-:Y:S05]  /*1a2f0*/  @!P0 BRA `(.L_x_201) ;  /* 0xfffffffc00f08947 */ /* 0x008fea000383ffff */
[----:B------:R-:W-:Y:S05]  /*1a300*/  BRA `(.L_x_426) ;  /* 0xfffffee800587947 */ /* 0x000fea000383ffff */
.L_x_209:
[----:B-1----:R1:W2:Y:S02]  /*1a310*/  SYNCS.PHASECHK.TRANS64.TRYWAIT P0, [R47+URZ+0xe080], R4 ;  /* 0x00e080042f0075a7 */ /* 0x0022a400080011ff */
[----:B--2---:R-:W-:Y:S05]  /*1a320*/  @!P0 NANOSLEEP.SYNCS 0x989680 ;  /* 0x009896800000895d */ /* 0x004fea0003900000 */
[----:B------:R-:W2:Y:S02]  /*1a330*/  @!P0 SYNCS.PHASECHK.TRANS64 P0, [R47+URZ+0xe080], R4 ;  /* 0x00e080042f0085a7 */ /* 0x000ea400080010ff */
[----:B--2---:R-:W-:Y:S05]  /*1a340*/  @!P0 BRA `(.L_x_209) ;  /* 0xfffffffc00f08947 */ /* 0x004fea000383ffff */
[----:B------:R-:W-:Y:S05]  /*1a350*/  BRA `(.L_x_427) ;  /* 0xfffffef400947947 */ /* 0x000fea000383ffff */
.L_x_212:
[----:B------:R1:W1:Y:S02]  /*1a360*/  SYNCS.PHASECHK.TRANS64.TRYWAIT P0, [R47+URZ+0xe098], R0 ;  /* 0x00e098002f0075a7 */ /* 0x00026400080011ff */
[----:B-1----:R-:W-:Y:S05]  /*1a370*/  @!P0 NANOSLEEP.SYNCS 0x989680 ;  /* 0x009896800000895d */ /* 0x002fea0003900000 */
[----:B------:R-:W1:Y:S02]  /*1a380*/  @!P0 SYNCS.PHASECHK.TRANS64 P0, [R47+URZ+0xe098], R0 ;  /* 0x00e098002f0085a7 */ /* 0x000e6400080010ff */
[----:B-1----:R-:W-:Y:S05]  /*1a390*/  @!P0 BRA `(.L_x_212) ;  /* 0xfffffffc00f08947 */ /* 0x002fea000383ffff */
[----:B------:R-:W-:Y:S05]  /*1a3a0*/  BRA `(.L_x_428) ;  /* 0xfffffef400b87947 */ /* 0x000fea000383ffff */
.L_x_215:
[----:B------:R1:W1:Y:S02]  /*1a3b0*/  SYNCS.PHASECHK.TRANS64.TRYWAIT P0, [R47+URZ+0xe0c8], R0 ;  /* 0x00e0c8002f0075a7 */ /* 0x00026400080011ff */
[----:B-1----:R-:W-:Y:S05]  /*1a3c0*/  @!P0 NANOSLEEP.SYNCS 0x989680 ;  /* 0x009896800000895d */ /* 0x002fea0003900000 */
[----:B------:R-:W1:Y:S02]  /*1a3d0*/  @!P0 SYNCS.PHASECHK.TRANS64 P0, [R47+URZ+0xe0c8], R0 ;  /* 0x00e0c8002f0085a7 */ /* 0x000e6400080010ff */
[----:B-1----:R-:W-:Y:S05]  /*1a3e0*/  @!P0 BRA `(.L_x_215) ;  /* 0xfffffffc00f08947 */ /* 0x002fea000383ffff */
[----:B------:R-:W-:Y:S05]  /*1a3f0*/  BRA `(.L_x_429) ;  /* 0xfffffef400c47947 */ /* 0x000fea000383ffff */
.L_x_225:
[----:B------:R-:W-:-:S07]  /*1a400*/  MOV R0, UR6 ;  /* 0x0000000600007c02 */ /* 0x000fce0008000f00 */
.L_x_430:
[----:B-1----:R1:W2:Y:S02]  /*1a410*/  SYNCS.PHASECHK.TRANS64.TRYWAIT P0, [R0+URZ], R3 ;  /* 0x00000003000075a7 */ /* 0x0022a400080011ff */
[----:B--2---:R-:W-:Y:S05]  /*1a420*/  @!P0 NANOSLEEP.SYNCS 0x989680 ;  /* 0x009896800000895d */ /* 0x004fea0003900000 */
[----:B------:R-:W2:Y:S02]  /*1a430*/  @!P0 SYNCS.PHASECHK.TRANS64 P0, [R0+URZ], R3 ;  /* 0x00000003000085a7 */ /* 0x000ea400080010ff */
[----:B--2---:R-:W-:Y:S05]  /*1a440*/  @!P0 BRA `(.L_x_430) ;  /* 0xfffffffc00f08947 */ /* 0x004fea000383ffff */
[----:B------:R-:W-:Y:S05]  /*1a450*/  BRA `(.L_x_431) ;  /* 0xffffff0400e47947 */ /* 0x000fea000383ffff */
.L_x_228:
[----:B------:R-:W-:-:S07]  /*1a460*/  MOV R0, UR5 ;  /* 0x0000000500007c02 */ /* 0x000fce0008000f00 */
.L_x_432:
[----:B-1----:R1:W3:Y:S02]  /*1a470*/  SYNCS.PHASECHK.TRANS64.TRYWAIT P1, [R0+URZ], R3 ;  /* 0x00000003000075a7 */ /* 0x0022e400080211ff */
[----:B---3--:R-:W-:Y:S05]  /*1a480*/  @!P1 NANOSLEEP.SYNCS 0x989680 ;  /* 0x009896800000995d */ /* 0x008fea0003900000 */
[----:B------:R-:W3:Y:S02]  /*1a490*/  @!P1 SYNCS.PHASECHK.TRANS64 P1, [R0+URZ], R3 ;  /* 0x00000003000095a7 */ /* 0x000ee400080210ff */
[----:B---3--:R-:W-:Y:S05]  /*1a4a0*/  @!P1 BRA `(.L_x_432) ;  /* 0xfffffffc00f09947 */ /* 0x008fea000383ffff */
[----:B------:R-:W-:Y:S05]  /*1a4b0*/  BRA `(.L_x_433) ;  /* 0xffffff0800687947 */ /* 0x000fea000383ffff */
.L_x_235:
[----:B-1----:R-:W-:-:S04]  /*1a4c0*/  MOV R4, UR46 ;  /* 0x0000002e00047c02 */ /* 0x002fc80008000f00 */
[----:B------:R1:W2:Y:S03]  /*1a4d0*/  SYNCS.PHASECHK.TRANS64.TRYWAIT P5, [R4+URZ], R3 ;  /* 0x00000003040075a7 */ /* 0x0002a600080a11ff */
[----:B--2---:R-:W-:Y:S05]  /*1a4e0*/  @!P5 NANOSLEEP.SYNCS 0x989680 ;  /* 0x009896800000d95d */ /* 0x004fea0003900000 */
[----:B------:R-:W2:Y:S02]  /*1a4f0*/  @!P5 SYNCS.PHASECHK.TRANS64 P5, [R4+URZ], R3 ;  /* 0x000000030400d5a7 */ /* 0x000ea400080a10ff */
[----:B--2---:R-:W-:Y:S05]  /*1a500*/  @!P5 BRA `(.L_x_235) ;  /* 0xfffffffc00ecd947 */ /* 0x004fea000383ffff */
[----:B------:R-:W-:Y:S05]  /*1a510*/  BRA `(.L_x_434) ;  /* 0xffffff1400a07947 */ /* 0x000fea000383ffff */
.L_x_240:
[----:B------:R-:W-:-:S07]  /*1a520*/  MOV R5, UR6 ;  /* 0x0000000600057c02 */ /* 0x000fce0008000f00 */
.L_x_435:
[----:B---3--:R3:W4:Y:S02]  /*1a530*/  SYNCS.PHASECHK.TRANS64.TRYWAIT P2, [R5+URZ], R0 ;  /* 0x00000000050075a7 */ /* 0x00872400080411ff */
[----:B----4-:R-:W-:Y:S05]  /*1a540*/  @!P2 NANOSLEEP.SYNCS 0x989680 ;  /* 0x009896800000a95d */ /* 0x010fea0003900000 */
[----:B------:R-:W4:Y:S02]  /*1a550*/  @!P2 SYNCS.PHASECHK.TRANS64 P2, [R5+URZ], R0 ;  /* 0x000000000500a5a7 */ /* 0x000f2400080410ff */
[----:B----4-:R-:W-:Y:S05]  /*1a560*/  @!P2 BRA `(.L_x_435) ;  /* 0xfffffffc00f0a947 */ /* 0x010fea000383ffff */
[----:B------:R-:W-:Y:S05]  /*1a570*/  BRA `(.L_x_436) ;  /* 0xffffff4400387947 */ /* 0x000fea000383ffff */
.L_x_245:
[----:B------:R-:W-:-:S07]  /*1a580*/  MOV R3, UR6 ;  /* 0x0000000600037c02 */ /* 0x000fce0008000f00 */
.L_x_437:
[----:B-1----:R1:W2:Y:S02]  /*1a590*/  SYNCS.PHASECHK.TRANS64.TRYWAIT P1, [R3+URZ], R0 ;  /* 0x00000000030075a7 */ /* 0x0022a400080211ff */
[----:B--2---:R-:W-:Y:S05]  /*1a5a0*/  @!P1 NANOSLEEP.SYNCS 0x989680 ;  /* 0x009896800000995d */ /* 0x004fea0003900000 */
[----:B------:R-:W2:Y:S02]  /*1a5b0*/  @!P1 SYNCS.PHASECHK.TRANS64 P1, [R3+URZ], R0 ;  /* 0x00000000030095a7 */ /* 0x000ea400080210ff */
[----:B--2---:R-:W-:Y:S05]  /*1a5c0*/  @!P1 BRA `(.L_x_437) ;  /* 0xfffffffc00f09947 */ /* 0x004fea000383ffff */
[----:B------:R-:W-:Y:S05]  /*1a5d0*/  BRA `(.L_x_438) ;  /* 0xffffff4800987947 */ /* 0x000fea000383ffff */
.L_x_250:
[----:B------:R-:W-:-:S07]  /*1a5e0*/  MOV R0, UR4 ;  /* 0x0000000400007c02 */ /* 0x000fce0008000f00 */
.L_x_439:
[----:B------:R1:W1:Y:S02]  /*1a5f0*/  SYNCS.PHASECHK.TRANS64.TRYWAIT P1, [R0+URZ], R3 ;  /* 0x00000003000075a7 */ /* 0x00026400080211ff */
[----:B-1----:R-:W-:Y:S05]  /*1a600*/  @!P1 NANOSLEEP.SYNCS 0x989680 ;  /* 0x009896800000995d */ /* 0x002fea0003900000 */
[----:B------:R-:W1:Y:S02]  /*1a610*/  @!P1 SYNCS.PHASECHK.TRANS64 P1, [R0+URZ], R3 ;  /* 0x00000003000095a7 */ /* 0x000e6400080210ff */
[----:B-1----:R-:W-:Y:S05]  /*1a620*/  @!P1 BRA `(.L_x_439) ;  /* 0xfffffffc00f09947 */ /* 0x002fea000383ffff */
[----:B------:R-:W-:Y:S05]  /*1a630*/  BRA `(.L_x_440) ;  /* 0xffffff4c00707947 */ /* 0x000fea000383ffff */
.L_x_257:
[----:B-1----:R-:W-:-:S04]  /*1a640*/  MOV R4, UR46 ;  /* 0x0000002e00047c02 */ /* 0x002fc80008000f00 */
[----:B------:R1:W4:Y:S03]  /*1a650*/  SYNCS.PHASECHK.TRANS64.TRYWAIT P5, [R4+URZ], R3 ;  /* 0x00000003040075a7 */ /* 0x00032600080a11ff */
[----:B----4-:R-:W-:Y:S05]  /*1a660*/  @!P5 NANOSLEEP.SYNCS 0x989680 ;  /* 0x009896800000d95d */ /* 0x010fea0003900000 */
[----:B------:R-:W4:Y:S02]  /*1a670*/  @!P5 SYNCS.PHASECHK.TRANS64 P5, [R4+URZ], R3 ;  /* 0x000000030400d5a7 */ /* 0x000f2400080a10ff */
[----:B----4-:R-:W-:Y:S05]  /*1a680*/  @!P5 BRA `(.L_x_257) ;  /* 0xfffffffc00ecd947 */ /* 0x010fea000383ffff */
[----:B------:R-:W-:Y:S05]  /*1a690*/  BRA `(.L_x_441) ;  /* 0xffffff8000f87947 */ /* 0x000fea000383ffff */
.L_x_262:
[----:B------:R-:W-:-:S07]  /*1a6a0*/  MOV R9, UR6 ;  /* 0x0000000600097c02 */ /* 0x000fce0008000f00 */
.L_x_442:
[----:B-1----:R1:W2:Y:S02]  /*1a6b0*/  SYNCS.PHASECHK.TRANS64.TRYWAIT P2, [R9+URZ], R0 ;  /* 0x00000000090075a7 */ /* 0x0022a400080411ff */
[----:B--2---:R-:W-:Y:S05]  /*1a6c0*/  @!P2 NANOSLEEP.SYNCS 0x989680 ;  /* 0x009896800000a95d */ /* 0x004fea0003900000 */
[----:B------:R-:W2:Y:S02]  /*1a6d0*/  @!P2 SYNCS.PHASECHK.TRANS64 P2, [R9+URZ], R0 ;  /* 0x000000000900a5a7 */ /* 0x000ea400080410ff */
[----:B--2---:R-:W-:Y:S05]  /*1a6e0*/  @!P2 BRA `(.L_x_442) ;  /* 0xfffffffc00f0a947 */ /* 0x004fea000383ffff */
[----:B------:R-:W-:Y:S05]  /*1a6f0*/  BRA `(.L_x_443) ;  /* 0xffffffb000e47947 */ /* 0x000fea000383ffff */
.L_x_267:
[----:B------:R-:W-:-:S07]  /*1a700*/  MOV R3, UR6 ;  /* 0x0000000600037c02 */ /* 0x000fce0008000f00 */
.L_x_444:
[----:B-1----:R1:W2:Y:S02]  /*1a710*/  SYNCS.PHASECHK.TRANS64.TRYWAIT P1, [R3+URZ], R0 ;  /* 0x00000000030075a7 */ /* 0x0022a400080211ff */
[----:B--2---:R-:W-:Y:S05]  /*1a720*/  @!P1 NANOSLEEP.SYNCS 0x989680 ;  /* 0x009896800000995d */ /* 0x004fea0003900000 */
[----:B------:R-:W2:Y:S02]  /*1a730*/  @!P1 SYNCS.PHASECHK.TRANS64 P1, [R3+URZ], R0 ;  /* 0x00000000030095a7 */ /* 0x000ea400080210ff */
[----:B--2---:R-:W-:Y:S05]  /*1a740*/  @!P1 BRA `(.L_x_444) ;  /* 0xfffffffc00f09947 */ /* 0x004fea000383ffff */
[----:B------:R-:W-:Y:S05]  /*1a750*/  BRA `(.L_x_445) ;  /* 0xffffffb800207947 */ /* 0x000fea000383ffff */
.L_x_272:
[----:B------:R-:W-:-:S07]  /*1a760*/  MOV R0, UR4 ;  /* 0x0000000400007c02 */ /* 0x000fce0008000f00 */
.L_x_446:
[----:B------:R1:W1:Y:S02]  /*1a770*/  SYNCS.PHASECHK.TRANS64.TRYWAIT P0, [R0+URZ], R3 ;  /* 0x00000003000075a7 */ /* 0x00026400080011ff */
[----:B-1----:R-:W-:Y:S05]  /*1a780*/  @!P0 NANOSLEEP.SYNCS 0x989680 ;  /* 0x009896800000895d */ /* 0x002fea0003900000 */
[----:B------:R-:W1:Y:S02]  /*1a790*/  @!P0 SYNCS.PHASECHK.TRANS64 P0, [R0+URZ], R3 ;  /* 0x00000003000085a7 */ /* 0x000e6400080010ff */
[----:B-1----:R-:W-:Y:S05]  /*1a7a0*/  @!P0 BRA `(.L_x_446) ;  /* 0xfffffffc00f08947 */ /* 0x002fea000383ffff */
[----:B------:R-:W-:Y:S05]  /*1a7b0*/  BRA `(.L_x_447) ;  /* 0xffffffb800d47947 */ /* 0x000fea000383ffff */
.L_x_278:
[----:B------:R-:W-:-:S07]  /*1a7c0*/  MOV R0, UR8 ;  /* 0x0000000800007c02 */ /* 0x000fce0008000f00 */
.L_x_448:
[----:B-1----:R1:W2:Y:S02]  /*1a7d0*/  SYNCS.PHASECHK.TRANS64.TRYWAIT P1, [R0+URZ+0xe010], R5 ;  /* 0x00e01005000075a7 */ /* 0x0022a400080211ff */
[----:B--2---:R-:W-:Y:S05]  /*1a7e0*/  @!P1 NANOSLEEP.SYNCS 0x989680 ;  /* 0x009896800000995d */ /* 0x004fea0003900000 */
[----:B------:R-:W2:Y:S02]  /*1a7f0*/  @!P1 SYNCS.PHASECHK.TRANS64 P1, [R0+URZ+0xe010], R5 ;  /* 0x00e01005000095a7 */ /* 0x000ea400080210ff */
[----:B--2---:R-:W-:Y:S05]  /*1a800*/  @!P1 BRA `(.L_x_448) ;  /* 0xfffffffc00f09947 */ /* 0x004fea000383ffff */
[----:B------:R-:W-:Y:S05]  /*1a810*/  BRA `(.L_x_449) ;  /* 0xffffffc000a47947 */ /* 0x000fea000383ffff */
.L_x_284:
[----:B------:R-:W-:-:S07]  /*1a820*/  MOV R0, UR17 ;  /* 0x0000001100007c02 */ /* 0x000fce0008000f00 */
.L_x_450:
[----:B-1----:R1:W2:Y:S02]  /*1a830*/  SYNCS.PHASECHK.TRANS64.TRYWAIT P1, [R0+URZ+0xe038], R3 ;  /* 0x00e03803000075a7 */ /* 0x0022a400080211ff */
[----:B--2---:R-:W-:Y:S05]  /*1a840*/  @!P1 NANOSLEEP.SYNCS 0x989680 ;  /* 0x009896800000995d */ /* 0x004fea0003900000 */
[----:B------:R-:W2:Y:S02]  /*1a850*/  @!P1 SYNCS.PHASECHK.TRANS64 P1, [R0+URZ+0xe038], R3 ;  /* 0x00e03803000095a7 */ /* 0x000ea400080210ff */
[----:B--2---:R-:W-:Y:S05]  /*1a860*/  @!P1 BRA `(.L_x_450) ;  /* 0xfffffffc00f09947 */ /* 0x004fea000383ffff */
[----:B------:R-:W-:Y:S05]  /*1a870*/  BRA `(.L_x_451) ;  /* 0xffffffc000f87947 */ /* 0x000fea000383ffff */
.L_x_290:
[----:B-1----:R-:W-:-:S07]  /*1a880*/  MOV R0, UR8 ;  /* 0x0000000800007c02 */ /* 0x002fce0008000f00 */
.L_x_452:
[----:B-1----:R1:W2:Y:S02]  /*1a890*/  SYNCS.PHASECHK.TRANS64.TRYWAIT P1, [R0+URZ+0xe018], R5 ;  /* 0x00e01805000075a7 */ /* 0x0022a400080211ff */
[----:B--2---:R-:W-:Y:S05]  /*1a8a0*/  @!P1 NANOSLEEP.SYNCS 0x989680 ;  /* 0x009896800000995d */ /* 0x004fea0003900000 */
[----:B------:R-:W2:Y:S02]  /*1a8b0*/  @!P1 SYNCS.PHASECHK.TRANS64 P1, [R0+URZ+0xe018], R5 ;  /* 0x00e01805000095a7 */ /* 0x000ea400080210ff */
[----:B--2---:R-:W-:Y:S05]  /*1a8c0*/  @!P1 BRA `(.L_x_452) ;  /* 0xfffffffc00f09947 */ /* 0x004fea000383ffff */
[----:B------:R-:W-:Y:S05]  /*1a8d0*/  BRA `(.L_x_453) ;  /* 0xffffffc4005c7947 */ /* 0x000fea000383ffff */
.L_x_296:
[----:B------:R-:W-:-:S07]  /*1a8e0*/  MOV R0, UR17 ;  /* 0x0000001100007c02 */ /* 0x000fce0008000f00 */
.L_x_454:
[----:B-1----:R1:W2:Y:S02]  /*1a8f0*/  SYNCS.PHASECHK.TRANS64.TRYWAIT P1, [R0+URZ+0xe038], R3 ;  /* 0x00e03803000075a7 */ /* 0x0022a400080211ff */
[----:B--2---:R-:W-:Y:S05]  /*1a900*/  @!P1 NANOSLEEP.SYNCS 0x989680 ;  /* 0x009896800000995d */ /* 0x004fea0003900000 */
[----:B------:R-:W2:Y:S02]  /*1a910*/  @!P1 SYNCS.PHASECHK.TRANS64 P1, [R0+URZ+0xe038], R3 ;  /* 0x00e03803000095a7 */ /* 0x000ea400080210ff */
[----:B--2---:R-:W-:Y:S05]  /*1a920*/  @!P1 BRA `(.L_x_454) ;  /* 0xfffffffc00f09947 */ /* 0x004fea000383ffff */
[----:B------:R-:W-:Y:S05]  /*1a930*/  BRA `(.L_x_455) ;  /* 0xffffffc400b87947 */ /* 0x000fea000383ffff */
.L_x_302:
[----:B------:R-:W-:-:S07]  /*1a940*/  MOV R0, UR17 ;  /* 0x0000001100007c02 */ /* 0x000fce0008000f00 */
.L_x_456:
[----:B-1----:R1:W2:Y:S02]  /*1a950*/  SYNCS.PHASECHK.TRANS64.TRYWAIT P1, [R0+URZ+0xe038], R3 ;  /* 0x00e03803000075a7 */ /* 0x0022a400080211ff */
[----:B--2---:R-:W-:Y:S05]  /*1a960*/  @!P1 NANOSLEEP.SYNCS 0x989680 ;  /* 0x009896800000995d */ /* 0x004fea0003900000 */
[----:B------:R-:W2:Y:S02]  /*1a970*/  @!P1 SYNCS.PHASECHK.TRANS64 P1, [R0+URZ+0xe038], R3 ;  /* 0x00e03803000095a7 */ /* 0x000ea400080210ff */
[----:B--2---:R-:W-:Y:S05]  /*1a980*/  @!P1 BRA `(.L_x_456) ;  /* 0xfffffffc00f09947 */ /* 0x004fea000383ffff */
[----:B------:R-:W-:Y:S05]  /*1a990*/  BRA `(.L_x_457) ;  /* 0xffffffc800587947 */ /* 0x000fea000383ffff */
.L_x_307:
[----:B------:R-:W-:-:S07]  /*1a9a0*/  MOV R0, UR17 ;  /* 0x0000001100007c02 */ /* 0x000fce0008000f00 */
.L_x_458:
[----:B-1----:R1:W2:Y:S02]  /*1a9b0*/  SYNCS.PHASECHK.TRANS64.TRYWAIT P1, [R0+URZ+0xe038], R3 ;  /* 0x00e03803000075a7 */ /* 0x0022a400080211ff */
[----:B--2---:R-:W-:Y:S05]  /*1a9c0*/  @!P1 NANOSLEEP.SYNCS 0x989680 ;  /* 0x009896800000995d */ /* 0x004fea0003900000 */
[----:B------:R-:W2:Y:S02]  /*1a9d0*/  @!P1 SYNCS.PHASECHK.TRANS64 P1, [R0+URZ+0xe038], R3 ;  /* 0x00e03803000095a7 */ /* 0x000ea400080210ff */
[----:B--2---:R-:W-:Y:S05]  /*1a9e0*/  @!P1 BRA `(.L_x_458) ;  /* 0xfffffffc00f09947 */ /* 0x004fea000383ffff */
[----:B------:R-:W-:Y:S05]  /*1a9f0*/  BRA `(.L_x_459) ;  /* 0xffffffc800cc7947 */ /* 0x000fea000383ffff */
.L_x_312:
[----:B------:R-:W-:-:S07]  /*1aa00*/  MOV R0, UR17 ;  /* 0x0000001100007c02 */ /* 0x000fce0008000f00 */
.L_x_460:
[----:B-1----:R1:W2:Y:S02]  /*1aa10*/  SYNCS.PHASECHK.TRANS64.TRYWAIT P1, [R0+URZ+0xe038], R3 ;  /* 0x00e03803000075a7 */ /* 0x0022a400080211ff */
[----:B--2---:R-:W-:Y:S05]  /*1aa20*/  @!P1 NANOSLEEP.SYNCS 0x989680 ;  /* 0x009896800000995d */ /* 0x004fea0003900000 */
[----:B------:R-:W2:Y:S02]  /*1aa30*/  @!P1 SYNCS.PHASECHK.TRANS64 P1, [R0+URZ+0xe038], R3 ;  /* 0x00e03803000095a7 */ /* 0x000ea400080210ff */
[----:B--2---:R-:W-:Y:S05]  /*1aa40*/  @!P1 BRA `(.L_x_460) ;  /* 0xfffffffc00f09947 */ /* 0x004fea000383ffff */
[----:B------:R-:W-:Y:S05]  /*1aa50*/  BRA `(.L_x_461) ;  /* 0xffffffcc00347947 */ /* 0x000fea000383ffff */
.L_x_317:
[----:B------:R-:W-:-:S07]  /*1aa60*/  MOV R0, UR17 ;  /* 0x0000001100007c02 */ /* 0x000fce0008000f00 */
.L_x_462:
[----:B-1----:R1:W2:Y:S02]  /*1aa70*/  SYNCS.PHASECHK.TRANS64.TRYWAIT P1, [R0+URZ+0xe038], R3 ;  /* 0x00e03803000075a7 */ /* 0x0022a400080211ff */
[----:B--2---:R-:W-:Y:S05]  /*1aa80*/  @!P1 NANOSLEEP.SYNCS 0x989680 ;  /* 0x009896800000995d */ /* 0x004fea0003900000 */
[----:B------:R-:W2:Y:S02]  /*1aa90*/  @!P1 SYNCS.PHASECHK.TRANS64 P1, [R0+URZ+0xe038], R3 ;  /* 0x00e03803000095a7 */ /* 0x000ea400080210ff */
[----:B--2---:R-:W-:Y:S05]  /*1aaa0*/  @!P1 BRA `(.L_x_462) ;  /* 0xfffffffc00f09947 */ /* 0x004fea000383ffff */
[----:B------:R-:W-:Y:S05]  /*1aab0*/  BRA `(.L_x_463) ;  /* 0xffffffcc009c7947 */ /* 0x000fea000383ffff */
.L_x_322:
[----:B------:R-:W-:-:S07]  /*1aac0*/  MOV R0, UR17 ;  /* 0x0000001100007c02 */ /* 0x000fce0008000f00 */
.L_x_464:
[----:B-1----:R1:W2:Y:S02]  /*1aad0*/  SYNCS.PHASECHK.TRANS64.TRYWAIT P1, [R0+URZ+0xe038], R3 ;  /* 0x00e03803000075a7 */ /* 0x0022a400080211ff */
[----:B--2---:R-:W-:Y:S05]  /*1aae0*/  @!P1 NANOSLEEP.SYNCS 0x989680 ;  /* 0x009896800000995d */ /* 0x004fea0003900000 */
[----:B------:R-:W2:Y:S02]  /*1aaf0*/  @!P1 SYNCS.PHASECHK.TRANS64 P1, [R0+URZ+0xe038], R3 ;  /* 0x00e03803000095a7 */ /* 0x000ea400080210ff */
[----:B--2---:R-:W-:Y:S05]  /*1ab00*/  @!P1 BRA `(.L_x_464) ;  /* 0xfffffffc00f09947 */ /* 0x004fea000383ffff */
[----:B------:R-:W-:Y:S05]  /*1ab10*/  BRA `(.L_x_465) ;  /* 0xffffffd000047947 */ /* 0x000fea000383ffff */
.L_x_327:
[----:B------:R-:W-:-:S07]  /*1ab20*/  MOV R0, UR17 ;  /* 0x0000001100007c02 */ /* 0x000fce0008000f00 */
.L_x_466:
[----:B-1----:R1:W2:Y:S02]  /*1ab30*/  SYNCS.PHASECHK.TRANS64.TRYWAIT P1, [R0+URZ+0xe038], R3 ;  /* 0x00e03803000075a7 */ /* 0x0022a400080211ff */
[----:B--2---:R-:W-:Y:S05]  /*1ab40*/  @!P1 NANOSLEEP.SYNCS 0x989680 ;  /* 0x009896800000995d */ /* 0x004fea0003900000 */
[----:B------:R-:W2:Y:S02]  /*1ab50*/  @!P1 SYNCS.PHASECHK.TRANS64 P1, [R0+URZ+0xe038], R3 ;  /* 0x00e03803000095a7 */ /* 0x000ea400080210ff */
[----:B--2---:R-:W-:Y:S05]  /*1ab60*/  @!P1 BRA `(.L_x_466) ;  /* 0xfffffffc00f09947 */ /* 0x004fea000383ffff */
[----:B------:R-:W-:Y:S05]  /*1ab70*/  BRA `(.L_x_467) ;  /* 0xffffffd0006c7947 */ /* 0x000fea000383ffff */
.L_x_332:
[----:B------:R-:W-:-:S07]  /*1ab80*/  MOV R0, UR17 ;  /* 0x0000001100007c02 */ /* 0x000fce0008000f00 */
.L_x_468:
[----:B-1----:R1:W2:Y:S02]  /*1ab90*/  SYNCS.PHASECHK.TRANS64.TRYWAIT P1, [R0+URZ+0xe038], R3 ;  /* 0x00e03803000075a7 */ /* 0x0022a400080211ff */
[----:B--2---:R-:W-:Y:S05]  /*1aba0*/  @!P1 NANOSLEEP.SYNCS 0x989680 ;  /* 0x009896800000995d */ /* 0x004fea0003900000 */
[----:B------:R-:W2:Y:S02]  /*1abb0*/  @!P1 SYNCS.PHASECHK.TRANS64 P1, [R0+URZ+0xe038], R3 ;  /* 0x00e03803000095a7 */ /* 0x000ea400080210ff */
[----:B--2---:R-:W-:Y:S05]  /*1abc0*/  @!P1 BRA `(.L_x_468) ;  /* 0xfffffffc00f09947 */ /* 0x004fea000383ffff */
[----:B------:R-:W-:Y:S05]  /*1abd0*/  BRA `(.L_x_469) ;  /* 0xffffffd000d87947 */ /* 0x000fea000383ffff */
.L_x_337:
[----:B------:R-:W-:-:S07]  /*1abe0*/  MOV R0, UR17 ;  /* 0x0000001100007c02 */ /* 0x000fce0008000f00 */
.L_x_470:
[----:B-1----:R1:W2:Y:S02]  /*1abf0*/  SYNCS.PHASECHK.TRANS64.TRYWAIT P1, [R0+URZ+0xe038], R3 ;  /* 0x00e03803000075a7 */ /* 0x0022a400080211ff */
[----:B--2---:R-:W-:Y:S05]  /*1ac00*/  @!P1 NANOSLEEP.SYNCS 0x989680 ;  /* 0x009896800000995d */ /* 0x004fea0003900000 */
[----:B------:R-:W2:Y:S02]  /*1ac10*/  @!P1 SYNCS.PHASECHK.TRANS64 P1, [R0+URZ+0xe038], R3 ;  /* 0x00e03803000095a7 */ /* 0x000ea400080210ff */
[----:B--2---:R-:W-:Y:S05]  /*1ac20*/  @!P1 BRA `(.L_x_470) ;  /* 0xfffffffc00f09947 */ /* 0x004fea000383ffff */
[----:B------:R-:W-:Y:S05]  /*1ac30*/  BRA `(.L_x_471) ;  /* 0xffffffd400407947 */ /* 0x000fea000383ffff */
.L_x_343:
[----:B------:R-:W-:-:S07]  /*1ac40*/  MOV R0, UR17 ;  /* 0x0000001100007c02 */ /* 0x000fce0008000f00 */
.L_x_472:
[----:B-1----:R1:W2:Y:S02]  /*1ac50*/  SYNCS.PHASECHK.TRANS64.TRYWAIT P1, [R0+URZ+0xe038], R3 ;  /* 0x00e03803000075a7 */ /* 0x0022a400080211ff */
[----:B--2---:R-:W-:Y:S05]  /*1ac60*/  @!P1 NANOSLEEP.SYNCS 0x989680 ;  /* 0x009896800000995d */ /* 0x004fea0003900000 */
[----:B------:R-:W2:Y:S02]  /*1ac70*/  @!P1 SYNCS.PHASECHK.TRANS64 P1, [R0+URZ+0xe038], R3 ;  /* 0x00e03803000095a7 */ /* 0x000ea400080210ff */
[----:B--2---:R-:W-:Y:S05]  /*1ac80*/  @!P1 BRA `(.L_x_472) ;  /* 0xfffffffc00f09947 */ /* 0x004fea000383ffff */
[----:B------:R-:W-:Y:S05]  /*1ac90*/  BRA `(.L_x_473) ;  /* 0xffffffd400bc7947 */ /* 0x000fea000383ffff */
.L_x_348:
[----:B------:R-:W-:-:S07]  /*1aca0*/  MOV R0, UR17 ;  /* 0x0000001100007c02 */ /* 0x000fce0008000f00 */
.L_x_474:
[----:B-1----:R1:W2:Y:S02]  /*1acb0*/  SYNCS.PHASECHK.TRANS64.TRYWAIT P1, [R0+URZ+0xe038], R3 ;  /* 0x00e03803000075a7 */ /* 0x0022a400080211ff */
[----:B--2---:R-:W-:Y:S05]  /*1acc0*/  @!P1 NANOSLEEP.SYNCS 0x989680 ;  /* 0x009896800000995d */ /* 0x004fea0003900000 */
[----:B------:R-:W2:Y:S02]  /*1acd0*/  @!P1 SYNCS.PHASECHK.TRANS64 P1, [R0+URZ+0xe038], R3 ;  /* 0x00e03803000095a7 */ /* 0x000ea400080210ff */
[----:B--2---:R-:W-:Y:S05]  /*1ace0*/  @!P1 BRA `(.L_x_474) ;  /* 0xfffffffc00f09947 */ /* 0x004fea000383ffff */
[----:B------:R-:W-:Y:S05]  /*1acf0*/  BRA `(.L_x_475) ;  /* 0xffffffd800247947 */ /* 0x000fea000383ffff */
.L_x_353:
[----:B------:R-:W-:-:S07]  /*1ad00*/  MOV R0, UR17 ;  /* 0x0000001100007c02 */ /* 0x000fce0008000f00 */
.L_x_476:
[----:B-1----:R1:W2:Y:S02]  /*1ad10*/  SYNCS.PHASECHK.TRANS64.TRYWAIT P1, [R0+URZ+0xe038], R3 ;  /* 0x00e03803000075a7 */ /* 0x0022a400080211ff */
[----:B--2---:R-:W-:Y:S05]  /*1ad20*/  @!P1 NANOSLEEP.SYNCS 0x989680 ;  /* 0x009896800000995d */ /* 0x004fea0003900000 */
[----:B------:R-:W2:Y:S02]  /*1ad30*/  @!P1 SYNCS.PHASECHK.TRANS64 P1, [R0+URZ+0xe038], R3 ;  /* 0x00e03803000095a7 */ /* 0x000ea400080210ff */
[----:B--2---:R-:W-:Y:S05]  /*1ad40*/  @!P1 BRA `(.L_x_476) ;  /* 0xfffffffc00f09947 */ /* 0x004fea000383ffff */
[----:B------:R-:W-:Y:S05]  /*1ad50*/  BRA `(.L_x_477) ;  /* 0xffffffd800947947 */ /* 0x000fea000383ffff */
.L_x_358:
[----:B------:R-:W-:-:S07]  /*1ad60*/  MOV R0, UR17 ;  /* 0x0000001100007c02 */ /* 0x000fce0008000f00 */
.L_x_478:
[----:B-1----:R1:W2:Y:S02]  /*1ad70*/  SYNCS.PHASECHK.TRANS64.TRYWAIT P1, [R0+URZ+0xe038], R3 ;  /* 0x00e03803000075a7 */ /* 0x0022a400080211ff */
[----:B--2---:R-:W-:Y:S05]  /*1ad80*/  @!P1 NANOSLEEP.SYNCS 0x989680 ;  /* 0x009896800000995d */ /* 0x004fea0003900000 */
[----:B------:R-:W2:Y:S02]  /*1ad90*/  @!P1 SYNCS.PHASECHK.TRANS64 P1, [R0+URZ+0xe038], R3 ;  /* 0x00e03803000095a7 */ /* 0x000ea400080210ff */
[----:B--2---:R-:W-:Y:S05]  /*1ada0*/  @!P1 BRA `(.L_x_478) ;  /* 0xfffffffc00f09947 */ /* 0x004fea000383ffff */
[----:B------:R-:W-:Y:S05]  /*1adb0*/  BRA `(.L_x_479) ;  /* 0xffffffd800fc7947 */ /* 0x000fea000383ffff */
.L_x_363:
[----:B------:R-:W-:-:S07]  /*1adc0*/  MOV R0, UR17 ;  /* 0x0000001100007c02 */ /* 0x000fce0008000f00 */
.L_x_480:
[----:B-1----:R1:W2:Y:S02]  /*1add0*/  SYNCS.PHASECHK.TRANS64.TRYWAIT P1, [R0+URZ+0xe038], R3 ;  /* 0x00e03803000075a7 */ /* 0x0022a400080211ff */
[----:B--2---:R-:W-:Y:S05]  /*1ade0*/  @!P1 NANOSLEEP.SYNCS 0x989680 ;  /* 0x009896800000995d */ /* 0x004fea0003900000 */
[----:B------:R-:W2:Y:S02]  /*1adf0*/  @!P1 SYNCS.PHASECHK.TRANS64 P1, [R0+URZ+0xe038], R3 ;  /* 0x00e03803000095a7 */ /* 0x000ea400080210ff */
[----:B--2---:R-:W-:Y:S05]  /*1ae00*/  @!P1 BRA `(.L_x_480) ;  /* 0xfffffffc00f09947 */ /* 0x004fea000383ffff */
[----:B------:R-:W-:Y:S05]  /*1ae10*/  BRA `(.L_x_481) ;  /* 0xffffffdc00707947 */ /* 0x000fea000383ffff */
.L_x_368:
[----:B------:R-:W-:-:S07]  /*1ae20*/  MOV R0, UR9 ;  /* 0x0000000900007c02 */ /* 0x000fce0008000f00 */
.L_x_482:
[----:B-1----:R1:W2:Y:S02]  /*1ae30*/  SYNCS.PHASECHK.TRANS64.TRYWAIT P1, [R0+URZ+0xe038], R3 ;  /* 0x00e03803000075a7 */ /* 0x0022a400080211ff */
[----:B--2---:R-:W-:Y:S05]  /*1ae40*/  @!P1 NANOSLEEP.SYNCS 0x989680 ;  /* 0x009896800000995d */ /* 0x004fea0003900000 */
[----:B------:R-:W2:Y:S02]  /*1ae50*/  @!P1 SYNCS.PHASECHK.TRANS64 P1, [R0+URZ+0xe038], R3 ;  /* 0x00e03803000095a7 */ /* 0x000ea400080210ff */
[----:B--2---:R-:W-:Y:S05]  /*1ae60*/  @!P1 BRA `(.L_x_482) ;  /* 0xfffffffc00f09947 */ /* 0x004fea000383ffff */
[----:B------:R-:W-:Y:S05]  /*1ae70*/  BRA `(.L_x_483) ;  /* 0xffffffdc00d87947 */ /* 0x000fea000383ffff */
.L_x_375:
[----:B------:R-:W-:-:S07]  /*1ae80*/  MOV R0, UR17 ;  /* 0x0000001100007c02 */ /* 0x000fce0008000f00 */
.L_x_484:
[----:B-1----:R1:W3:Y:S02]  /*1ae90*/  SYNCS.PHASECHK.TRANS64.TRYWAIT P0, [R0+URZ+0xe0b0], R3 ;  /* 0x00e0b003000075a7 */ /* 0x0022e400080011ff */
[----:B---3--:R-:W-:Y:S05]  /*1aea0*/  @!P0 NANOSLEEP.SYNCS 0x989680 ;  /* 0x009896800000895d */ /* 0x008fea0003900000 */
[----:B------:R-:W3:Y:S02]  /*1aeb0*/  @!P0 SYNCS.PHASECHK.TRANS64 P0, [R0+URZ+0xe0b0], R3 ;  /* 0x00e0b003000085a7 */ /* 0x000ee400080010ff */
[----:B---3--:R-:W-:Y:S05]  /*1aec0*/  @!P0 BRA `(.L_x_484) ;  /* 0xfffffffc00f08947 */ /* 0x008fea000383ffff */
[----:B------:R-:W-:Y:S05]  /*1aed0*/  BRA `(.L_x_485) ;  /* 0xffffffe400687947 */ /* 0x000fea000383ffff */
.L_x_377:
[----:B-1----:R-:W-:-:S07]  /*1aee0*/  MOV R0, UR17 ;  /* 0x0000001100007c02 */ /* 0x002fce0008000f00 */
.L_x_486:
[----:B-1----:R1:W3:Y:S02]  /*1aef0*/  SYNCS.PHASECHK.TRANS64.TRYWAIT P0, [R0+URZ+0xe0b8], R3 ;  /* 0x00e0b803000075a7 */ /* 0x0022e400080011ff */
[----:B---3--:R-:W-:Y:S05]  /*1af00*/  @!P0 NANOSLEEP.SYNCS 0x989680 ;  /* 0x009896800000895d */ /* 0x008fea0003900000 */
[----:B------:R-:W3:Y:S02]  /*1af10*/  @!P0 SYNCS.PHASECHK.TRANS64 P0, [R0+URZ+0xe0b8], R3 ;  /* 0x00e0b803000085a7 */ /* 0x000ee400080010ff */
[----:B---3--:R-:W-:Y:S05]  /*1af20*/  @!P0 BRA `(.L_x_486) ;  /* 0xfffffffc00f08947 */ /* 0x008fea000383ffff */
[----:B------:R-:W-:Y:S05]  /*1af30*/  BRA `(.L_x_487) ;  /* 0xffffffe400787947 */ /* 0x000fea000383ffff */
        .weak           $__internal_0_$__cuda_sm10x_tcgen05_guardrail_trap_col_being_dealloced_not_returned_by_alloc
        .type           $__internal_0_$__cuda_sm10x_tcgen05_guardrail_trap_col_being_dealloced_not_returned_by_alloc,@function
        .size           $__internal_0_$__cuda_sm10x_tcgen05_guardrail_trap_col_being_dealloced_not_returned_by_alloc,($__internal_1_$__cuda_sm10x_tcgen05_guardrail_trap_phase_invalid_during_alloc - $__internal_0_$__cuda_sm10x_tcgen05_guardrail_trap_col_being_dealloced_not_returned_by_alloc)
$__internal_0_$__cuda_sm10x_tcgen05_guardrail_trap_col_being_dealloced_not_returned_by_alloc:
[----:B------:R-:W-:Y:S05]  /*1af40*/  BPT.TRAP 0x1 ;  /* 0x000000040000795c */ /* 0x000fea0000300000 */
[----:B------:R-:W-:-:S04]  /*1af50*/  MOV R3, 0x0 ;  /* 0x0000000000037802 */ /* 0x000fc80000000f00 */
[----:B------:R-:W-:Y:S05]  /*1af60*/  RET.REL.NODEC R2 `(_ZN7cutlass13device_kernelINS_4fmha6kernel36Sm100FmhaFwdKernelTmaWarpspecializedIN4cute5tupleIJiiiNS5_IJNS5_IJiiEEEiEEEEEENS1_10collective38Sm100FmhaFwdMainloopTmaWarpspecializedINS_6half_tEffNS5_IJNS4_1CILi256EEENSC_ILi128EEENSC_ILi32EEEEEENS5_IJiNSC_ILi1EEES7_EEENS5_IJiSH_NS5_IJNS5_IJNSC_ILi0EEEiEEEiEEEEEESM_NS9_10CausalMaskILb1EEENS5_IJNSC_ILi2EEESH_SH_EEENSC_ILb0EEEEENS9_38Sm100FmhaFwdEpilogueTmaWarpspecializedISB_fNS5_IJSE_SF_SE_EEESI_NS5_IJSH_S7_EEESR_EENS2_23PersistentTileSchedulerENS2_41Sm100FmhaCtxKernelWarpspecializedScheduleEEEEEvNT_6ParamsE) ;  /* 0xfffffe5002247950 */ /* 0x000fea0003c3ffff */
        .weak           $__internal_1_$__cuda_sm10x_tcgen05_guardrail_trap_phase_invalid_during_alloc
        .type           $__internal_1_$__cuda_sm10x_tcgen05_guardrail_trap_phase_invalid_during_alloc,@function
        .size           $__internal_1_$__cuda_sm10x_tcgen05_guardrail_trap_phase_invalid_during_alloc,($__internal_2_$__cuda_sm10x_tcgen05_guardrail_trap_unallocated_columns_being_dealloced - $__internal_1_$__cuda_sm10x_tcgen05_guardrail_trap_phase_invalid_during_alloc)
$__internal_1_$__cuda_sm10x_tcgen05_guardrail_trap_phase_invalid_during_alloc:
[----:B------:R-:W-:Y:S05]  /*1af70*/  BPT.TRAP 0x1 ;  /* 0x000000040000795c */ /* 0x000fea0000300000 */
[----:B------:R-:W-:-:S04]  /*1af80*/  HFMA2 R3, -RZ, RZ, 0, 0 ;  /* 0x00000000ff037431 */ /* 0x000fc800000001ff */
[----:B------:R-:W-:Y:S05]  /*1af90*/  RET.REL.NODEC R2 `(_ZN7cutlass13device_kernelINS_4fmha6kernel36Sm100FmhaFwdKernelTmaWarpspecializedIN4cute5tupleIJiiiNS5_IJNS5_IJiiEEEiEEEEEENS1_10collective38Sm100FmhaFwdMainloopTmaWarpspecializedINS_6half_tEffNS5_IJNS4_1CILi256EEENSC_ILi128EEENSC_ILi32EEEEEENS5_IJiNSC_ILi1EEES7_EEENS5_IJiSH_NS5_IJNS5_IJNSC_ILi0EEEiEEEiEEEEEESM_NS9_10CausalMaskILb1EEENS5_IJNSC_ILi2EEESH_SH_EEENSC_ILb0EEEEENS9_38Sm100FmhaFwdEpilogueTmaWarpspecializedISB_fNS5_IJSE_SF_SE_EEESI_NS5_IJSH_S7_EEESR_EENS2_23PersistentTileSchedulerENS2_41Sm100FmhaCtxKernelWarpspecializedScheduleEEEEEvNT_6ParamsE) ;  /* 0xfffffe5002187950 */ /* 0x000fea0003c3ffff */
        .weak           $__internal_2_$__cuda_sm10x_tcgen05_guardrail_trap_unallocated_columns_being_dealloced
        .type           $__internal_2_$__cuda_sm10x_tcgen05_guardrail_trap_unallocated_columns_being_dealloced,@function
        .size           $__internal_2_$__cuda_sm10x_tcgen05_guardrail_trap_unallocated_columns_being_dealloced,($__internal_3_$__cuda_sm3x_div_rn_noftz_f32_slowpath - $__internal_2_$__cuda_sm10x_tcgen05_guardrail_trap_unallocated_columns_being_dealloced)
$__internal_2_$__cuda_sm10x_tcgen05_guardrail_trap_unallocated_columns_being_dealloced:
[----:B------:R-:W-:Y:S05]  /*1afa0*/  BPT.TRAP 0x1 ;  /* 0x000000040000795c */ /* 0x000fea0000300000 */
[----:B------:R-:W-:-:S04]  /*1afb0*/  MOV R3, 0x0 ;  /* 0x0000000000037802 */ /* 0x000fc80000000f00 */
[----:B------:R-:W-:Y:S05]  /*1afc0*/  RET.REL.NODEC R2 `(_ZN7cutlass13device_kernelINS_4fmha6kernel36Sm100FmhaFwdKernelTmaWarpspecializedIN4cute5tupleIJiiiNS5_IJNS5_IJiiEEEiEEEEEENS1_10collective38Sm100FmhaFwdMainloopTmaWarpspecializedINS_6half_tEffNS5_IJNS4_1CILi256EEENSC_ILi128EEENSC_ILi32EEEEEENS5_IJiNSC_ILi1EEES7_EEENS5_IJiSH_NS5_IJNS5_IJNSC_ILi0EEEiEEEiEEEEEESM_NS9_10CausalMaskILb1EEENS5_IJNSC_ILi2EEESH_SH_EEENSC_ILb0EEEEENS9_38Sm100FmhaFwdEpilogueTmaWarpspecializedISB_fNS5_IJSE_SF_SE_EEESI_NS5_IJSH_S7_EEESR_EENS2_23PersistentTileSchedulerENS2_41Sm100FmhaCtxKernelWarpspecializedScheduleEEEEEvNT_6ParamsE) ;  /* 0xfffffe50020c7950 */ /* 0x000fea0003c3ffff */
        .weak           $__internal_3_$__cuda_sm3x_div_rn_noftz_f32_slowpath
        .type           $__internal_3_$__cuda_sm3x_div_rn_noftz_f32_slowpath,@function
        .size           $__internal_3_$__cuda_sm3x_div_rn_noftz_f32_slowpath,(.L_x_504 - $__internal_3_$__cuda_sm3x_div_rn_noftz_f32_slowpath)
$__internal_3_$__cuda_sm3x_div_rn_noftz_f32_slowpath:
[----:B------:R-:W-:Y:S01]  /*1afd0*/  SHF.R.U32.HI R3, RZ, 0x17, R22 ;  /* 0x00000017ff037819 */ /* 0x000fe20000011616 */
[----:B------:R-:W-:Y:S01]  /*1afe0*/  BSSY B1, `(.L_x_488) ;  /* 0x0000065000017945 */ /* 0x000fe20003800000 */
[--C-:B------:R-:W-:Y:S01]  /*1aff0*/  SHF.R.U32.HI R8, RZ, 0x17, R30.reuse ;  /* 0x00000017ff087819 */ /* 0x100fe2000001161e */
[----:B------:R-:W-:Y:S01]  /*1b000*/  IMAD.MOV.U32 R7, RZ, RZ, R30 ;  /* 0x000000ffff077224 */ /* 0x000fe200078e001e */
[----:B------:R-:W-:Y:S01]  /*1b010*/  LOP3.LUT R3, R3, 0xff, RZ, 0xc0, !PT ;  /* 0x000000ff03037812 */ /* 0x000fe200078ec0ff */
[----:B------:R-:W-:Y:S01]  /*1b020*/  IMAD.MOV.U32 R6, RZ, RZ, R22 ;  /* 0x000000ffff067224 */ /* 0x000fe200078e0016 */
[----:B------:R-:W-:-:S03]  /*1b030*/  LOP3.LUT R8, R8, 0xff, RZ, 0xc0, !PT ;  /* 0x000000ff08087812 */ /* 0x000fc600078ec0ff */
[----:B------:R-:W-:Y:S02]  /*1b040*/  VIADD R0, R3, 0xffffffff ;  /* 0xffffffff03007836 */ /* 0x000fe40000000000 */
[----:B------:R-:W-:-:S03]  /*1b050*/  VIADD R5, R8, 0xffffffff ;  /* 0xffffffff08057836 */ /* 0x000fc60000000000 */
[----:B------:R-:W-:-:S04]  /*1b060*/  ISETP.GT.U32.AND P0, PT, R0, 0xfd, PT ;  /* 0x000000fd0000780c */ /* 0x000fc80003f04070 */
[----:B------:R-:W-:-:S13]  /*1b070*/  ISETP.GT.U32.OR P0, PT, R5, 0xfd, P0 ;  /* 0x000000fd0500780c */ /* 0x000fda0000704470 */
[----:B------:R-:W-:Y:S01]  /*1b080*/  @!P0 IMAD.MOV.U32 R10, RZ, RZ, RZ ;  /* 0x000000ffff0a8224 */ /* 0x000fe200078e00ff */
[----:B------:R-:W-:Y:S06]  /*1b090*/  @!P0 BRA `(.L_x_489) ;  /* 0x00000000005c8947 */ /* 0x000fec0003800000 */
[----:B------:R-:W-:Y:S02]  /*1b0a0*/  FSETP.GTU.FTZ.AND P1, PT, |R30|, +INF , PT ;  /* 0x7f8000001e00780b */ /* 0x000fe40003f3c200 */
[----:B------:R-:W-:-:S04]  /*1b0b0*/  FSETP.GTU.FTZ.AND P0, PT, |R22|, +INF , PT ;  /* 0x7f8000001600780b */ /* 0x000fc80003f1c200 */
[----:B------:R-:W-:-:S13]  /*1b0c0*/  PLOP3.LUT P0, PT, P1, P0, PT, 0xf8, 0x8f ;  /* 0x00000000008f781c */ /* 0x000fda0000f01f70 */
[----:B------:R-:W-:Y:S05]  /*1b0d0*/  @P0 BRA `(.L_x_490) ;  /* 0x0000000400500947 */ /* 0x000fea0003800000 */
[----:B------:R-:W-:-:S13]  /*1b0e0*/  LOP3.LUT P0, RZ, R6, 0x7fffffff, R7, 0xc8, !PT ;  /* 0x7fffffff06ff7812 */ /* 0x000fda000780c807 */
[----:B------:R-:W-:Y:S05]  /*1b0f0*/  @!P0 BRA `(.L_x_491) ;  /* 0x0000000400408947 */ /* 0x000fea0003800000 */
[----:B------:R-:W-:Y:S02]  /*1b100*/  FSETP.NEU.FTZ.AND P0, PT, |R30|, +INF , PT ;  /* 0x7f8000001e00780b */ /* 0x000fe40003f1d200 */
[----:B------:R-:W-:Y:S02]  /*1b110*/  FSETP.NEU.FTZ.AND P1, PT, |R22|, +INF , PT ;  /* 0x7f8000001600780b */ /* 0x000fe40003f3d200 */
[----:B------:R-:W-:-:S11]  /*1b120*/  FSETP.NEU.FTZ.AND P2, PT, |R30|, +INF , PT ;  /* 0x7f8000001e00780b */ /* 0x000fd60003f5d200 */
[----:B------:R-:W-:Y:S05]  /*1b130*/  @!P1 BRA !P0, `(.L_x_491) ;  /* 0x0000000400309947 */ /* 0x000fea0004000000 */
[----:B------:R-:W-:-:S04]  /*1b140*/  LOP3.LUT P0, RZ, R7, 0x7fffffff, RZ, 0xc0, !PT ;  /* 0x7fffffff07ff7812 */ /* 0x000fc8000780c0ff */
[----:B------:R-:W-:-:S13]  /*1b150*/  PLOP3.LUT P0, PT, P1, P0, PT, 0x2f, 0xf2 ;  /* 0x0000000000f2781c */ /* 0x000fda0000f00577 */
[----:B------:R-:W-:Y:S05]  /*1b160*/  @P0 BRA `(.L_x_492) ;  /* 0x00000004001c0947 */ /* 0x000fea0003800000 */
[----:B------:R-:W-:-:S04]  /*1b170*/  LOP3.LUT P0, RZ, R6, 0x7fffffff, RZ, 0xc0, !PT ;  /* 0x7fffffff06ff7812 */ /* 0x000fc8000780c0ff */
[----:B------:R-:W-:-:S13]  /*1b180*/  PLOP3.LUT P0, PT, P2, P0, PT, 0x2f, 0xf2 ;  /* 0x0000000000f2781c */ /* 0x000fda0001700577 */
[----:B------:R-:W-:Y:S05]  /*1b190*/  @P0 BRA `(.L_x_493) ;  /* 0x0000000400040947 */ /* 0x000fea0003800000 */
[----:B------:R-:W-:Y:S02]  /*1b1a0*/  ISETP.GE.AND P1, PT, R5, RZ, PT ;  /* 0x000000ff0500720c */ /* 0x000fe40003f26270 */
[----:B------:R-:W-:-:S11]  /*1b1b0*/  ISETP.GE.AND P0, PT, R0, RZ, PT ;  /* 0x000000ff0000720c */ /* 0x000fd60003f06270 */
[----:B------:R-:W-:Y:S01]  /*1b1c0*/  @P1 MOV R10, RZ ;  /* 0x000000ff000a1202 */ /* 0x000fe20000000f00 */
[----:B------:R-:W-:Y:S01]  /*1b1d0*/  @!P1 FFMA R7, R30, 1.84467440737095516160e+19, RZ ;  /* 0x5f8000001e079823 */ /* 0x000fe200000000ff */
[----:B------:R-:W-:Y:S01]  /*1b1e0*/  @!P1 MOV R10, 0xffffffc0 ;  /* 0xffffffc0000a9802 */ /* 0x000fe20000000f00 */
[----:B------:R-:W-:-:S03]  /*1b1f0*/  @!P0 FFMA R6, R22, 1.84467440737095516160e+19, RZ ;  /* 0x5f80000016068823 */ /* 0x000fc600000000ff */
[----:B------:R-:W-:-:S07]  /*1b200*/  @!P0 IADD3 R10, PT, PT, R10, 0x40, RZ ;  /* 0x000000400a0a8810 */ /* 0x000fce0007ffe0ff */
.L_x_489:
[----:B------:R-:W-:Y:S01]  /*1b210*/  LEA R11, R3, 0xc0800000, 0x17 ;  /* 0xc0800000030b7811 */ /* 0x000fe200078eb8ff */
[----:B------:R-:W-:Y:S01]  /*1b220*/  BSSY B0, `(.L_x_494) ;  /* 0x0000036000007945 */ /* 0x000fe20003800000 */
[----:B------:R-:W-:Y:S02]  /*1b230*/  IADD3 R8, PT, PT, R8, -0x7f, RZ ;  /* 0xffffff8108087810 */ /* 0x000fe40007ffe0ff */
[----:B------:R-:W-:-:S03]  /*1b240*/  IADD3 R11, PT, PT, -R11, R6, RZ ;  /* 0x000000060b0b7210 */ /* 0x000fc60007ffe1ff */
[----:B------:R-:W-:Y:S01]  /*1b250*/  IMAD R9, R8, -0x800000, R7 ;  /* 0xff80000008097824 */ /* 0x000fe200078e0207 */
[----:B------:R-:W1:Y:S01]  /*1b260*/  MUFU.RCP R5, R11 ;  /* 0x0000000b00057308 */ /* 0x000e620000001000 */
[----:B------:R-:W-:-:S04]  /*1b270*/  FADD.FTZ R6, -R11, -RZ ;  /* 0x800000ff0b067221 */ /* 0x000fc80000010100 */
[----:B-1----:R-:W-:-:S04]  /*1b280*/  FFMA R0, R5, R6, 1 ;  /* 0x3f80000005007423 */ /* 0x002fc80000000006 */
[----:B------:R-:W-:-:S04]  /*1b290*/  FFMA R0, R5, R0, R5 ;  /* 0x0000000005007223 */ /* 0x000fc80000000005 */
[----:B------:R-:W-:-:S04]  /*1b2a0*/  FFMA R7, R9, R0, RZ ;  /* 0x0000000009077223 */ /* 0x000fc800000000ff */
[----:B------:R-:W-:-:S04]  /*1b2b0*/  FFMA R5, R6, R7, R9 ;  /* 0x0000000706057223 */ /* 0x000fc80000000009 */
[----:B------:R-:W-:-:S04]  /*1b2c0*/  FFMA R5, R0, R5, R7 ;  /* 0x0000000500057223 */ /* 0x000fc80000000007 */
[----:B------:R-:W-:Y:S01]  /*1b2d0*/  FFMA R6, R6, R5, R9 ;  /* 0x0000000506067223 */ /* 0x000fe20000000009 */
[----:B------:R-:W-:-:S03]  /*1b2e0*/  IADD3 R9, PT, PT, R8, 0x7f, -R3 ;  /* 0x0000007f08097810 */ /* 0x000fc60007ffe803 */
[----:B------:R-:W-:Y:S01]  /*1b2f0*/  FFMA R7, R0, R6, R5 ;  /* 0x0000000600077223 */ /* 0x000fe20000000005 */
[----:B------:R-:W-:-:S04]  /*1b300*/  IADD3 R10, PT, PT, R9, R10, RZ ;  /* 0x0000000a090a7210 */ /* 0x000fc80007ffe0ff */
[----:B------:R-:W-:-:S04]  /*1b310*/  SHF.R.U32.HI R3, RZ, 0x17, R7 ;  /* 0x00000017ff037819 */ /* 0x000fc80000011607 */
[----:B------:R-:W-:-:S04]  /*1b320*/  LOP3.LUT R3, R3, 0xff, RZ, 0xc0, !PT ;  /* 0x000000ff03037812 */ /* 0x000fc800078ec0ff */
[----:B------:R-:W-:-:S04]  /*1b330*/  IADD3 R3, PT, PT, R3, R10, RZ ;  /* 0x0000000a03037210 */ /* 0x000fc80007ffe0ff */
[----:B------:R-:W-:-:S04]  /*1b340*/  IADD3 R8, PT, PT, R3, -0x1, RZ ;  /* 0xffffffff03087810 */ /* 0x000fc80007ffe0ff */
[----:B------:R-:W-:-:S13]  /*1b350*/  ISETP.GE.U32.AND P0, PT, R8, 0xfe, PT ;  /* 0x000000fe0800780c */ /* 0x000fda0003f06070 */
[----:B------:R-:W-:Y:S05]  /*1b360*/  @!P0 BRA `(.L_x_495) ;  /* 0x0000000000808947 */ /* 0x000fea0003800000 */
[----:B------:R-:W-:-:S13]  /*1b370*/  ISETP.GT.AND P0, PT, R3, 0xfe, PT ;  /* 0x000000fe0300780c */ /* 0x000fda0003f04270 */
[----:B------:R-:W-:Y:S05]  /*1b380*/  @P0 BRA `(.L_x_496) ;  /* 0x00000000006c0947 */ /* 0x000fea0003800000 */
[----:B------:R-:W-:-:S13]  /*1b390*/  ISETP.GE.AND P0, PT, R3, 0x1, PT ;  /* 0x000000010300780c */ /* 0x000fda0003f06270 */
[----:B------:R-:W-:Y:S05]  /*1b3a0*/  @P0 BRA `(.L_x_497) ;  /* 0x0000000000740947 */ /* 0x000fea0003800000 */
[----:B------:R-:W-:Y:S02]  /*1b3b0*/  ISETP.GE.AND P0, PT, R3, -0x18, PT ;  /* 0xffffffe80300780c */ /* 0x000fe40003f06270 */
[----:B------:R-:W-:-:S11]  /*1b3c0*/  LOP3.LUT R7, R7, 0x80000000, RZ, 0xc0, !PT ;  /* 0x8000000007077812 */ /* 0x000fd600078ec0ff */
[----:B------:R-:W-:Y:S05]  /*1b3d0*/  @!P0 BRA `(.L_x_497) ;  /* 0x0000000000688947 */ /* 0x000fea0003800000 */
[CCC-:B------:R-:W-:Y:S01]  /*1b3e0*/  FFMA.RZ R8, R0.reuse, R6.reuse, R5.reuse ;  /* 0x0000000600087223 */ /* 0x1c0fe2000000c005 */
[CCC-:B------:R-:W-:Y:S01]  /*1b3f0*/  FFMA.RP R9, R0.reuse, R6.reuse, R5.reuse ;  /* 0x0000000600097223 */ /* 0x1c0fe20000008005 */
[----:B------:R-:W-:Y:S01]  /*1b400*/  FFMA.RM R6, R0, R6, R5 ;  /* 0x0000000600067223 */ /* 0x000fe20000004005 */
[C---:B------:R-:W-:Y:S01]  /*1b410*/  VIADD R0, R3.reuse, 0x20 ;  /* 0x0000002003007836 */ /* 0x040fe20000000000 */
[C---:B------:R-:W-:Y:S02]  /*1b420*/  ISETP.NE.AND P0, PT, R3.reuse, RZ, PT ;  /* 0x000000ff0300720c */ /* 0x040fe40003f05270 */
[----:B------:R-:W-:Y:S02]  /*1b430*/  LOP3.LUT R8, R8, 0x7fffff, RZ, 0xc0, !PT ;  /* 0x007fffff08087812 */ /* 0x000fe400078ec0ff */
[----:B------:R-:W-:Y:S01]  /*1b440*/  ISETP.NE.AND P1, PT, R3, RZ, PT ;  /* 0x000000ff0300720c */ /* 0x000fe20003f25270 */
[----:B------:R-:W-:Y:S01]  /*1b450*/  IMAD.MOV R3, RZ, RZ, -R3 ;  /* 0x000000ffff037224 */ /* 0x000fe200078e0a03 */
[----:B------:R-:W-:-:S02]  /*1b460*/  LOP3.LUT R5, R8, 0x800000, RZ, 0xfc, !PT ;  /* 0x0080000008057812 */ /* 0x000fc400078efcff */
[----:B------:R-:W-:Y:S02]  /*1b470*/  FSETP.NEU.FTZ.AND P2, PT, R9, R6, PT ;  /* 0x000000060900720b */ /* 0x000fe40003f5d000 */
[----:B------:R-:W-:Y:S02]  /*1b480*/  SHF.L.U32 R0, R5, R0, RZ ;  /* 0x0000000005007219 */ /* 0x000fe400000006ff */
[----:B------:R-:W-:Y:S02]  /*1b490*/  SEL R6, R3, RZ, P0 ;  /* 0x000000ff03067207 */ /* 0x000fe40000000000 */
[----:B------:R-:W-:Y:S02]  /*1b4a0*/  ISETP.NE.AND P1, PT, R0, RZ, P1 ;  /* 0x000000ff0000720c */ /* 0x000fe40000f25270 */
[----:B------:R-:W-:Y:S02]  /*1b4b0*/  SHF.R.U32.HI R5, RZ, R6, R5 ;  /* 0x00000006ff057219 */ /* 0x000fe40000011605 */
[----:B------:R-:W-:-:S02]  /*1b4c0*/  PLOP3.LUT P1, PT, P2, P1, PT, 0xf8, 0x8f ;  /* 0x00000000008f781c */ /* 0x000fc40001723f70 */
[----:B------:R-:W-:Y:S02]  /*1b4d0*/  SHF.R.U32.HI R3, RZ, 0x1, R5 ;  /* 0x00000001ff037819 */ /* 0x000fe40000011605 */
[----:B------:R-:W-:-:S04]  /*1b4e0*/  SEL R0, RZ, 0x1, !P1 ;  /* 0x00000001ff007807 */ /* 0x000fc80004800000 */
[----:B------:R-:W-:-:S04]  /*1b4f0*/  LOP3.LUT R0, R0, 0x1, R3, 0xf8, !PT ;  /* 0x0000000100007812 */ /* 0x000fc800078ef803 */
[----:B------:R-:W-:-:S05]  /*1b500*/  LOP3.LUT R0, R0, R5, RZ, 0xc0, !PT ;  /* 0x0000000500007212 */ /* 0x000fca00078ec0ff */
[----:B------:R-:W-:-:S05]  /*1b510*/  IMAD.IADD R0, R3, 0x1, R0 ;  /* 0x0000000103007824 */ /* 0x000fca00078e0200 */
[----:B------:R-:W-:Y:S01]  /*1b520*/  LOP3.LUT R7, R0, R7, RZ, 0xfc, !PT ;  /* 0x0000000700077212 */ /* 0x000fe200078efcff */
[----:B------:R-:W-:Y:S05]  /*1b530*/  BRA `(.L_x_497) ;  /* 0x0000000000107947 */ /* 0x000fea0003800000 */
.L_x_496:
[----:B------:R-:W-:-:S04]  /*1b540*/  LOP3.LUT R7, R7, 0x80000000, RZ, 0xc0, !PT ;  /* 0x8000000007077812 */ /* 0x000fc800078ec0ff */
[----:B------:R-:W-:Y:S01]  /*1b550*/  LOP3.LUT R7, R7, 0x7f800000, RZ, 0xfc, !PT ;  /* 0x7f80000007077812 */ /* 0x000fe200078efcff */
[----:B------:R-:W-:Y:S05]  /*1b560*/  BRA `(.L_x_497) ;  /* 0x0000000000047947 */ /* 0x000fea0003800000 */
.L_x_495:
[----:B------:R-:W-:Y:S02]  /*1b570*/  LEA R7, R10, R7, 0x17 ;  /* 0x000000070a077211 */ /* 0x000fe400078eb8ff */
.L_x_497:
[----:B------:R-:W-:Y:S05]  /*1b580*/  BSYNC B0 ;  /* 0x0000000000007941 */ /* 0x000fea0003800000 */
.L_x_494:
[----:B------:R-:W-:Y:S01]  /*1b590*/  MOV R32, R7 ;  /* 0x0000000700207202 */ /* 0x000fe20000000f00 */
[----:B------:R-:W-:Y:S05]  /*1b5a0*/  BRA `(.L_x_498) ;  /* 0x0000000000207947 */ /* 0x000fea0003800000 */
.L_x_493:
[----:B------:R-:W-:-:S04]  /*1b5b0*/  LOP3.LUT R6, R6, 0x80000000, R7, 0x48, !PT ;  /* 0x8000000006067812 */ /* 0x000fc800078e4807 */
[----:B------:R-:W-:Y:S01]  /*1b5c0*/  LOP3.LUT R32, R6, 0x7f800000, RZ, 0xfc, !PT ;  /* 0x7f80000006207812 */ /* 0x000fe200078efcff */
[----:B------:R-:W-:Y:S05]  /*1b5d0*/  BRA `(.L_x_498) ;  /* 0x0000000000147947 */ /* 0x000fea0003800000 */
.L_x_492:
[----:B------:R-:W-:Y:S01]  /*1b5e0*/  LOP3.LUT R32, R6, 0x80000000, R7, 0x48, !PT ;  /* 0x8000000006207812 */ /* 0x000fe200078e4807 */
[----:B------:R-:W-:Y:S05]  /*1b5f0*/  BRA `(.L_x_498) ;  /* 0x00000000000c7947 */ /* 0x000fea0003800000 */
.L_x_491:
[----:B------:R-:W1:Y:S01]  /*1b600*/  MUFU.RSQ R32, -QNAN ;  /* 0xffc0000000207908 */ /* 0x000e620000001400 */
[----:B------:R-:W-:Y:S05]  /*1b610*/  BRA `(.L_x_498) ;  /* 0x0000000000047947 */ /* 0x000fea0003800000 */
.L_x_490:
[----:B------:R-:W-:-:S07]  /*1b620*/  FADD.FTZ R32, R30, R22 ;  /* 0x000000161e207221 */ /* 0x000fce0000010000 */
.L_x_498:
[----:B------:R-:W-:Y:S05]  /*1b630*/  BSYNC B1 ;  /* 0x0000000000017941 */ /* 0x000fea0003800000 */
.L_x_488:
[----:B------:R-:W-:-:S04]  /*1b640*/  HFMA2 R5, -RZ, RZ, 0, 0 ;  /* 0x00000000ff057431 */ /* 0x000fc800000001ff */
[----:B-1----:R-:W-:Y:S05]  /*1b650*/  RET.REL.NODEC R4 `(_ZN7cutlass13device_kernelINS_4fmha6kernel36Sm100FmhaFwdKernelTmaWarpspecializedIN4cute5tupleIJiiiNS5_IJNS5_IJiiEEEiEEEEEENS1_10collective38Sm100FmhaFwdMainloopTmaWarpspecializedINS_6half_tEffNS5_IJNS4_1CILi256EEENSC_ILi128EEENSC_ILi32EEEEEENS5_IJiNSC_ILi1EEES7_EEENS5_IJiSH_NS5_IJNS5_IJNSC_ILi0EEEiEEEiEEEEEESM_NS9_10CausalMaskILb1EEENS5_IJNSC_ILi2EEESH_SH_EEENSC_ILb0EEEEENS9_38Sm100FmhaFwdEpilogueTmaWarpspecializedISB_fNS5_IJSE_SF_SE_EEESI_NS5_IJSH_S7_EEESR_EENS2_23PersistentTileSchedulerENS2_41Sm100FmhaCtxKernelWarpspecializedScheduleEEEEEvNT_6ParamsE) ;  /* 0xfffffe4804687950 */ /* 0x002fea0003c3ffff */
.L_x_499:
[----:B------:R-:W-:-:S00]  /*1b660*/  BRA `(.L_x_499) ;  /* 0xfffffffc00fc7947 */ /* 0x000fc0000383ffff */
[----:B------:R-:W-:-:S00]  /*1b670*/  NOP ;  /* 0x0000000000007918 */ /* 0x000fc00000000000 */
        /* <DEDUP_REMOVED lines=8> */
.L_x_504:


//--------------------- .nv.global.init           --------------------------
	.section	.nv.global.init,"aw",@progbits
.nv.global.init:
	.type		$str$23,@object
	.size		$str$23,($str$37 - $str$23)
$str$23:
        /*0000*/ 	.byte	0x0a, 0x00
	.type		$str$37,@object
	.size		$str$37,($str$32 - $str$37)
$str$37:
        /*0002*/ 	.byte	0x3a, 0x00
	.type		$str$32,@object
	.size		$str$32,($str$29 - $str$32)
$str$32:
        /*0004*/ 	.byte	0x5f, 0x00
	.type		$str$29,@object
	.size		$str$29,($str$28 - $str$29)
$str$29:
        /*0006*/ 	.byte	0x25, 0x64, 0x00
	.type		$str$28,@object
	.size		$str$28,($str$30 - $str$28)
$str$28:
        /*0009*/ 	.byte	0x25, 0x63, 0x00
	.type		$str$30,@object
	.size		$str$30,($str$31 - $str$30)
$str$30:
        /*000c*/ 	.byte	0x25, 0x73, 0x00
	.type		$str$31,@object
	.size		$str$31,($str$35 - $str$31)
$str$31:
        /*000f*/ 	.byte	0x20, 0x6f, 0x20, 0x00
	.type		$str$35,@object
	.size		$str$35,($str$22 - $str$35)
$str$35:
        /*0013*/ 	.byte	0x70, 0x74, 0x72, 0x5b, 0x00
	.type		$str$22,@object
	.size		$str$22,($str$34 - $str$22)
$str$22:
        /*0018*/ 	.byte	0x73, 0x4f, 0x3a, 0x20, 0x00
	.type		$str$34,@object
	.size		$str$34,($str$36 - $str$34)
$str$34:
        /*001d*/ 	.byte	0x73, 0x6d, 0x65, 0x6d, 0x5f, 0x00
	.type		$str$36,@object
	.size		$str$36,($str$33 - $str$36)
$str$36:
        /*0023*/ 	.byte	0x62, 0x5d, 0x28, 0x25, 0x70, 0x29, 0x00
	.type		$str$33,@object
	.size		$str$33,($str$27 - $str$33)
$str$33:
        /*002a*/ 	.byte	0x53, 0x77, 0x3c, 0x25, 0x64, 0x2c, 0x25, 0x64, 0x2c, 0x25, 0x64, 0x3e, 0x00
	.type		$str$27,@object
	.size		$str$27,($str$26 - $str$27)
$str$27:
        /*0037*/ 	.byte	0x2f, 0x74, 0x6d, 0x70, 0x2f, 0x63, 0x75, 0x74, 0x6c, 0x61, 0x73, 0x73, 0x5f, 0x73, 0x77, 0x65
        /*0047*/ 	.byte	0x65, 0x70, 0x5f, 0x73, 0x72, 0x63, 0x2f, 0x69, 0x6e, 0x63, 0x6c, 0x75, 0x64, 0x65, 0x2f, 0x63
        /*0057*/ 	.byte	0x75, 0x74, 0x65, 0x2f, 0x61, 0x74, 0x6f, 0x6d, 0x2f, 0x63, 0x6f, 0x70, 0x79, 0x5f, 0x74, 0x72
        /*0067*/ 	.byte	0x61, 0x69, 0x74, 0x73, 0x5f, 0x73, 0x6d, 0x31, 0x30, 0x30, 0x2e, 0x68, 0x70, 0x70, 0x00
	.type		$str$26,@object
	.size		$str$26,(__unnamed_4 - $str$26)
$str$26:
        /*0076*/ 	.byte	0x28, 0x28, 0x75, 0x69, 0x6e, 0x74, 0x33, 0x32, 0x5f, 0x74, 0x28, 0x74, 0x68, 0x72, 0x65, 0x61
        /*0086*/ 	.byte	0x64, 0x49, 0x64, 0x78, 0x2e, 0x78, 0x29, 0x20, 0x2f, 0x20, 0x33, 0x32, 0x29, 0x20, 0x25, 0x20
        /*0096*/ 	.byte	0x34, 0x29, 0x20, 0x3d, 0x3d, 0x20, 0x28, 0x28, 0x28, 0x74, 0x6d, 0x65, 0x6d, 0x5f, 0x61, 0x64
        /*00a6*/ 	.byte	0x64, 0x72, 0x20, 0x3e, 0x3e, 0x20, 0x31, 0x36, 0x29, 0x20, 0x2f, 0x20, 0x33, 0x32, 0x29, 0x20
        /*00b6*/ 	.byte	0x25, 0x20, 0x34, 0x29, 0x00
	.type		__unnamed_4,@object
	.size		__unnamed_4,(__unnamed_1 - __unnamed_4)
__unnamed_4:
        /* <DEDUP_REMOVED lines=37> */
        /*030b*/ 	.byte	0x30, 0x3e, 0x3e, 0x3e, 0x3e, 0x5d, 0x00
	.type		__unnamed_1,@object
	.size		__unnamed_1,(__unnamed_5 - __unnamed_1)
__unnamed_1:
        /* <DEDUP_REMOVED lines=37> */
        /*0562*/ 	.byte	0x3a, 0x43, 0x3c, 0x30, 0x3e, 0x3e, 0x3e, 0x3e, 0x5d, 0x00
	.type		__unnamed_5,@object
	.size		__unnamed_5,(__unnamed_6 - __unnamed_5)
__unnamed_5:
        /* <DEDUP_REMOVED lines=38> */
	.type		__unnamed_6,@object
	.size		__unnamed_6,(__unnamed_7 - __unnamed_6)
__unnamed_6:
        /* <DEDUP_REMOVED lines=37> */
        /*0a16*/ 	.byte	0x74, 0x65, 0x3a, 0x3a, 0x43, 0x3c, 0x30, 0x3e, 0x3e, 0x3e, 0x3e, 0x5d, 0x00
	.type		__unnamed_7,@object
	.size		__unnamed_7,(__unnamed_2 - __unnamed_7)
__unnamed_7:
        /* <DEDUP_REMOVED lines=37> */
        /*0c73*/ 	.byte	0x63, 0x75, 0x74, 0x65, 0x3a, 0x3a, 0x43, 0x3c, 0x30, 0x3e, 0x3e, 0x3e, 0x3e, 0x5d, 0x00
	.type		__unnamed_2,@object
	.size		__unnamed_2,(__unnamed_3 - __unnamed_2)
__unnamed_2:
        /* <DEDUP_REMOVED lines=38> */
	.type		__unnamed_3,@object
	.size		__unnamed_3,(.L_3 - __unnamed_3)
__unnamed_3:
        /* <DEDUP_REMOVED lines=39> */
.L_3:


//--------------------- .nv.shared._ZN7cutlass13device_kernelINS_4fmha6kernel36Sm100FmhaFwdKernelTmaWarpspecializedIN4cute5tupleIJiiiNS5_IJNS5_IJiiEEEiEEEEEENS1_10collective38Sm100FmhaFwdMainloopTmaWarpspecializedINS_6half_tEffNS5_IJNS4_1CILi256EEENSC_ILi128EEENSC_ILi32EEEEEENS5_IJiNSC_ILi1EEES7_EEENS5_IJiSH_NS5_IJNS5_IJNSC_ILi0EEEiEEEiEEEEEESM_NS9_10CausalMaskILb1EEENS5_IJNSC_ILi2EEESH_SH_EEENSC_ILb0EEEEENS9_38Sm100FmhaFwdEpilogueTmaWarpspecializedISB_fNS5_IJSE_SF_SE_EEESI_NS5_IJSH_S7_EEESR_EENS2_23PersistentTileSchedulerENS2_41Sm100FmhaCtxKernelWarpspecializedScheduleEEEEEvNT_6ParamsE --------------------------
	.section	.nv.shared._ZN7cutlass13device_kernelINS_4fmha6kernel36Sm100FmhaFwdKernelTmaWarpspecializedIN4cute5tupleIJiiiNS5_IJNS5_IJiiEEEiEEEEEENS1_10collective38Sm100FmhaFwdMainloopTmaWarpspecializedINS_6half_tEffNS5_IJNS4_1CILi256EEENSC_ILi128EEENSC_ILi32EEEEEENS5_IJiNSC_ILi1EEES7_EEENS5_IJiSH_NS5_IJNS5_IJNSC_ILi0EEEiEEEiEEEEEESM_NS9_10CausalMaskILb1EEENS5_IJNSC_ILi2EEESH_SH_EEENSC_ILb0EEEEENS9_38Sm100FmhaFwdEpilogueTmaWarpspecializedISB_fNS5_IJSE_SF_SE_EEESI_NS5_IJSH_S7_EEESR_EENS2_23PersistentTileSchedulerENS2_41Sm100FmhaCtxKernelWarpspecializedScheduleEEEEEvNT_6ParamsE,"aw",@nobits
	.sectionflags	@""
	.align	16
	.zero		1024


//--------------------- .nv.shared.reserved.0     --------------------------
	.section	.nv.shared.reserved.0,"aw",@nobits
	.weak		__nv_reservedSMEM_offset_0_alias
	.size		__nv_reservedSMEM_offset_0_alias, 0, 64
	.other		__nv_reservedSMEM_offset_0_alias,@"STO_CUDA_RESERVED_SHARED STV_DEFAULT"
__nv_reservedSMEM_offset_0_alias:
	.zero		0
.nv.shared.reserved.0:
	.zero		64
	.weak		__nv_reservedSMEM_tcgen05_partition
	.type		__nv_reservedSMEM_tcgen05_partition,@object
	.size		__nv_reservedSMEM_tcgen05_partition,(.L_0 - __nv_reservedSMEM_tcgen05_partition)
__nv_reservedSMEM_tcgen05_partition:
	.zero		32
.L_0:


//--------------------- .nv.global                --------------------------
	.section	.nv.global,"aw",@nobits
.nv.global:
	.type		_ZN39_INTERNAL_f1ac2fd9_4_k_cu_659ead39_25624cute1_E,@object
	.size		_ZN39_INTERNAL_f1ac2fd9_4_k_cu_659ead39_25624cute1_E,(_ZN39_INTERNAL_f1ac2fd9_4_k_cu_659ead39_25624cuda3std3__45__cpo6cbeginE - _ZN39_INTERNAL_f1ac2fd9_4_k_cu_659ead39_25624cute1_E)
_ZN39_INTERNAL_f1ac2fd9_4_k_cu_659ead39_25624cute1_E:
	.zero		1
	.type		_ZN39_INTERNAL_f1ac2fd9_4_k_cu_659ead39_25624cuda3std3__45__cpo6cbeginE,@object
	.size		_ZN39_INTERNAL_f1ac2fd9_4_k_cu_659ead39_25624cuda3std3__45__cpo6cbeginE,(_ZN39_INTERNAL_f1ac2fd9_4_k_cu_659ead39_25624cuda3std3__48in_placeE - _ZN39_INTERNAL_f1ac2fd9_4_k_cu_659ead39_25624cuda3std3__45__cpo6cbeginE)
_ZN39_INTERNAL_f1ac2fd9_4_k_cu_659ead39_25624cuda3std3__45__cpo6cbeginE:
	.zero		1
	.type		_ZN39_INTERNAL_f1ac2fd9_4_k_cu_659ead39_25624cuda3std3__48in_placeE,@object
	.size		_ZN39_INTERNAL_f1ac2fd9_4_k_cu_659ead39_25624cuda3std3__48in_placeE,(_ZN39_INTERNAL_f1ac2fd9_4_k_cu_659ead39_25624cuda3std6ranges3__45__cpo9iter_moveE - _ZN39_INTERNAL_f1ac2fd9_4_k_cu_659ead39_25624cuda3std3__48in_placeE)
_ZN39_INTERNAL_f1ac2fd9_4_k_cu_659ead39_25624cuda3std3__48in_placeE:
	.zero		1
	.type		_ZN39_INTERNAL_f1ac2fd9_4_k_cu_659ead39_25624cuda3std6ranges3__45__cpo9iter_moveE,@object
	.size		_ZN39_INTERNAL_f1ac2fd9_4_k_cu_659ead39_25624cuda3std6ranges3__45__cpo9iter_moveE,(_ZN39_INTERNAL_f1ac2fd9_4_k_cu_659ead39_25624cuda3std3__45__cpo5beginE - _ZN39_INTERNAL_f1ac2fd9_4_k_cu_659ead39_25624cuda3std6ranges3__45__cpo9iter_moveE)
_ZN39_INTERNAL_f1ac2fd9_4_k_cu_659ead39_25624cuda3std6ranges3__45__cpo9iter_moveE:
	.zero		1
	.type		_ZN39_INTERNAL_f1ac2fd9_4_k_cu_659ead39_25624cuda3std3__45__cpo5beginE,@object
	.size		_ZN39_INTERNAL_f1ac2fd9_4_k_cu_659ead39_25624cuda3std3__45__cpo5beginE,(_ZN39_INTERNAL_f1ac2fd9_4_k_cu_659ead39_25624cuda3std3__441_GLOBAL__N__f1ac2fd9_4_k_cu_659ead39_25626ignoreE - _ZN39_INTERNAL_f1ac2fd9_4_k_cu_659ead39_25624cuda3std3__45__cpo5beginE)
_ZN39_INTERNAL_f1ac2fd9_4_k_cu_659ead39_25624cuda3std3__45__cpo5beginE:
	.zero		1
	.type		_ZN39_INTERNAL_f1ac2fd9_4_k_cu_659ead39_25624cuda3std3__441_GLOBAL__N__f1ac2fd9_4_k_cu_659ead39_25626ignoreE,@object
	.size		_ZN39_INTERNAL_f1ac2fd9_4_k_cu_659ead39_25624cuda3std3__441_GLOBAL__N__f1ac2fd9_4_k_cu_659ead39_25626ignoreE,(_ZN39_INTERNAL_f1ac2fd9_4_k_cu_659ead39_25624cute7productE - _ZN39_INTERNAL_f1ac2fd9_4_k_cu_659ead39_25624cuda3std3__441_GLOBAL__N__f1ac2fd9_4_k_cu_659ead39_25626ignoreE)
_ZN39_INTERNAL_f1ac2fd9_4_k_cu_659ead39_25624cuda3std3__441_GLOBAL__N__f1ac2fd9_4_k_cu_659ead39_25626ignoreE:
	.zero		1
	.type		_ZN39_INTERNAL_f1ac2fd9_4_k_cu_659ead39_25624cute7productE,@object
	.size		_ZN39_INTERNAL_f1ac2fd9_4_k_cu_659ead39_25624cute7productE,(_ZN39_INTERNAL_f1ac2fd9_4_k_cu_659ead39_25624cuda3std3__45__cpo3endE - _ZN39_INTERNAL_f1ac2fd9_4_k_cu_659ead39_25624cute7productE)
_ZN39_INTERNAL_f1ac2fd9_4_k_cu_659ead39_25624cute7productE:
	.zero		1
	.type		_ZN39_INTERNAL_f1ac2fd9_4_k_cu_659ead39_25624cuda3std3__45__cpo3endE,@object
	.size		_ZN39_INTERNAL_f1ac2fd9_4_k_cu_659ead39_25624cuda3std3__45__cpo3endE,(_ZN39_INTERNAL_f1ac2fd9_4_k_cu_659ead39_25624cuda3std3__419piecewise_constructE - _ZN39_INTERNAL_f1ac2fd9_4_k_cu_659ead39_25624cuda3std3__45__cpo3endE)
_ZN39_INTERNAL_f1ac2fd9_4_k_cu_659ead39_25624cuda3std3__45__cpo3endE:
	.zero		1
	.type		_ZN39_INTERNAL_f1ac2fd9_4_k_cu_659ead39_25624cuda3std3__419piecewise_constructE,@object
	.size		_ZN39_INTERNAL_f1ac2fd9_4_k_cu_659ead39_25624cuda3std3__419piecewise_constructE,(_ZN39_INTERNAL_f1ac2fd9_4_k_cu_659ead39_25624cuda3std3__45__cpo4cendE - _ZN39_INTERNAL_f1ac2fd9_4_k_cu_659ead39_25624cuda3std3__419piecewise_constructE)
_ZN39_INTERNAL_f1ac2fd9_4_k_cu_659ead39_25624cuda3std3__419piecewise_constructE:
	.zero		1
	.type		_ZN39_INTERNAL_f1ac2fd9_4_k_cu_659ead39_25624cuda3std3__45__cpo4cendE,@object
	.size		_ZN39_INTERNAL_f1ac2fd9_4_k_cu_659ead39_25624cuda3std3__45__cpo4cendE,(_ZN39_INTERNAL_f1ac2fd9_4_k_cu_659ead39_25624cuda3std6ranges3__45__cpo4swapE - _ZN39_INTERNAL_f1ac2fd9_4_k_cu_659ead39_25624cuda3std3__45__cpo4cendE)
_ZN39_INTERNAL_f1ac2fd9_4_k_cu_659ead39_25624cuda3std3__45__cpo4cendE:
	.zero		1
	.type		_ZN39_INTERNAL_f1ac2fd9_4_k_cu_659ead39_25624cuda3std6ranges3__45__cpo4swapE,@object
	.size		_ZN39_INTERNAL_f1ac2fd9_4_k_cu_659ead39_25624cuda3std6ranges3__45__cpo4swapE,(.L_15 - _ZN39_INTERNAL_f1ac2fd9_4_k_cu_659ead39_25624cuda3std6ranges3__45__cpo4swapE)
_ZN39_INTERNAL_f1ac2fd9_4_k_cu_659ead39_25624cuda3std6ranges3__45__cpo4swapE:
	.zero		1
.L_15:


//--------------------- .nv.constant0._ZN7cutlass13device_kernelINS_4fmha6kernel36Sm100FmhaFwdKernelTmaWarpspecializedIN4cute5tupleIJiiiNS5_IJNS5_IJiiEEEiEEEEEENS1_10collective38Sm100FmhaFwdMainloopTmaWarpspecializedINS_6half_tEffNS5_IJNS4_1CILi256EEENSC_ILi128EEENSC_ILi32EEEEEENS5_IJiNSC_ILi1EEES7_EEENS5_IJiSH_NS5_IJNS5_IJNSC_ILi0EEEiEEEiEEEEEESM_NS9_10CausalMaskILb1EEENS5_IJNSC_ILi2EEESH_SH_EEENSC_ILb0EEEEENS9_38Sm100FmhaFwdEpilogueTmaWarpspecializedISB_fNS5_IJSE_SF_SE_EEESI_NS5_IJSH_S7_EEESR_EENS2_23PersistentTileSchedulerENS2_41Sm100FmhaCtxKernelWarpspecializedScheduleEEEEEvNT_6ParamsE --------------------------
	.section	.nv.constant0._ZN7cutlass13device_kernelINS_4fmha6kernel36Sm100FmhaFwdKernelTmaWarpspecializedIN4cute5tupleIJiiiNS5_IJNS5_IJiiEEEiEEEEEENS1_10collective38Sm100FmhaFwdMainloopTmaWarpspecializedINS_6half_tEffNS5_IJNS4_1CILi256EEENSC_ILi128EEENSC_ILi32EEEEEENS5_IJiNSC_ILi1EEES7_EEENS5_IJiSH_NS5_IJNS5_IJNSC_ILi0EEEiEEEiEEEEEESM_NS9_10CausalMaskILb1EEENS5_IJNSC_ILi2EEESH_SH_EEENSC_ILb0EEEEENS9_38Sm100FmhaFwdEpilogueTmaWarpspecializedISB_fNS5_IJSE_SF_SE_EEESI_NS5_IJSH_S7_EEESR_EENS2_23PersistentTileSchedulerENS2_41Sm100FmhaCtxKernelWarpspecializedScheduleEEEEEvNT_6ParamsE,"a",@progbits
	.sectionflags	@""
	.align	4
.nv.constant0._ZN7cutlass13device_kernelINS_4fmha6kernel36Sm100FmhaFwdKernelTmaWarpspecializedIN4cute5tupleIJiiiNS5_IJNS5_IJiiEEEiEEEEEENS1_10collective38Sm100FmhaFwdMainloopTmaWarpspecializedINS_6half_tEffNS5_IJNS4_1CILi256EEENSC_ILi128EEENSC_ILi32EEEEEENS5_IJiNSC_ILi1EEES7_EEENS5_IJiSH_NS5_IJNS5_IJNSC_ILi0EEEiEEEiEEEEEESM_NS9_10CausalMaskILb1EEENS5_IJNSC_ILi2EEESH_SH_EEENSC_ILb0EEEEENS9_38Sm100FmhaFwdEpilogueTmaWarpspecializedISB_fNS5_IJSE_SF_SE_EEESI_NS5_IJSH_S7_EEESR_EENS2_23PersistentTileSchedulerENS2_41Sm100FmhaCtxKernelWarpspecializedScheduleEEEEEvNT_6ParamsE:
	.zero		2432


//--------------------- SYMBOLS --------------------------

	.type		.nv.reservedSmem.offset0,@object
	.size		.nv.reservedSmem.offset0,0x4
	.type		.nv.reservedSmem.cap,@object
	.size		.nv.reservedSmem.cap,0x4
	.type		vprintf,@function
	.type		__assertfail,@function
